	.target	sm_100a

	.elftype	@"ET_EXEC"


//--------------------- .note.nv.tkinfo           --------------------------
	.section	.note.nv.tkinfo,"",@"SHT_NOTE"
	.sectionflags	@"SHF_NOTE_NV_TKINFO"
	.tkinfo
        /*0018*/ 	.word	0x00000002
        /*0030*/ 	.string	""
        /*0030*/ 	.string	"ptxas"
        /*0030*/ 	.string	"Cuda compilation tools, release 13.0, V13.0.88"
        /*0030*/ 	.string	"Build cuda_13.0.r13.0/compiler.36424714_0"
        /*0030*/ 	.string	"-arch sm_100a -m 64 "



//--------------------- .note.nv.cuinfo           --------------------------
	.section	.note.nv.cuinfo,"",@"SHT_NOTE"
	.sectionflags	@"SHF_NOTE_NV_CUINFO"
        /*0018*/ 	.short	0x0002
        /*001a*/ 	.short	0x0064
        /*001c*/ 	.short	0x0082
	.zero		2


//--------------------- .nv.info                  --------------------------
	.section	.nv.info,"",@"SHT_CUDA_INFO"
	.align	4


	//----- nvinfo : EIATTR_REGCOUNT
	.align		4
        /*0000*/ 	.byte	0x04, 0x2f
        /*0002*/ 	.short	(.L_19 - .L_18)
	.align		4
.L_18:
        /*0004*/ 	.word	index@(_ZN7cutlass13device_kernelINS_4gemm6kernel13GemmUniversalIN4cute5tupleIJiiiiEEENS1_10collective13CollectiveMmaINS1_35MainloopSm100TmaUmmaWarpSpecializedILi52ELi2ELi4ENS5_IJNS4_1CILi4EEESB_NSA_ILi1EEEEEEEENS5_IJNSA_ILi128EEESF_NSA_ILi32EEEEEEaNS5_IJlSC_lEEEaSI_NS4_8TiledMMAINS4_8MMA_AtomIJNS4_21SM100_MMA_S8_2x1SM_SSIaaiLi128ELi128ELNS4_4UMMA5MajorE0ELSN_0ELNSM_8SaturateE0EEEEEENS4_6LayoutINS5_IJSC_SC_SC_EEENS5_IJNSA_ILi0EEEST_ST_EEEEENS5_IJNS4_10UnderscoreESW_SW_EEEEENS4_28SM100_TMA_2SM_LOAD_MULTICASTENS4_14ComposedLayoutINS4_7SwizzleILi1ELi4ELi3EEENS4_18smem_ptr_flag_bitsILi8EEENSR_INS5_IJNSA_ILi8EEESG_EEENS5_IJSG_SC_EEEEEEEvNS4_8identityESZ_S19_vS1A_EENS_8epilogue10collective18CollectiveEpilogueINS1C_23Sm100TmaWarpSpecializedILi2ELi2ELi32ELb0ELb0EEEJNS5_IJNSA_ILi64EEESF_SG_EEENS5_IJNSR_IS1H_SC_EENSR_INS5_IJSG_NSA_ILi2EEEEEENS5_IJSC_S1H_EEEEEEEEaSI_aSI_NS1C_6fusion15FusionCallbacksIS1G_NS1P_17LinearCombinationIaiaiLNS_15FloatRoundStyleE2EEES1I_S1O_JEEENS4_5SM1004TMEM4LOAD26SM100_TMEM_LOAD_32dp32b32xENS4_13SM90_TMA_LOADES19_NS4_39AutoVectorizingCopyWithAssumedAlignmentILi128EEENS4_14SM90_TMA_STOREES19_S21_S21_EEEvvEEEEvNT_6ParamsE)
        /*0008*/ 	.word	0x0000005d


	//----- nvinfo : EIATTR_FRAME_SIZE
	.align		4
.L_19:
        /*000c*/ 	.byte	0x04, 0x11
        /*000e*/ 	.short	(.L_21 - .L_20)
	.align		4
.L_20:
        /*0010*/ 	.word	index@($__internal_2_$__cuda_sm10x_tcgen05_guardrail_trap_unallocated_columns_being_dealloced)
        /*0014*/ 	.word	0x00000000


	//----- nvinfo : EIATTR_FRAME_SIZE
	.align		4
.L_21:
        /*0018*/ 	.byte	0x04, 0x11
        /*001a*/ 	.short	(.L_23 - .L_22)
	.align		4
.L_22:
        /*001c*/ 	.word	index@($__internal_1_$__cuda_sm10x_tcgen05_guardrail_trap_phase_invalid_during_alloc)
        /*0020*/ 	.word	0x00000000


	//----- nvinfo : EIATTR_FRAME_SIZE
	.align		4
.L_23:
        /*0024*/ 	.byte	0x04, 0x11
        /*0026*/ 	.short	(.L_25 - .L_24)
	.align		4
.L_24:
        /*0028*/ 	.word	index@($__internal_0_$__cuda_sm10x_tcgen05_guardrail_trap_col_being_dealloced_not_returned_by_alloc)
        /*002c*/ 	.word	0x00000000


	//----- nvinfo : EIATTR_FRAME_SIZE
	.align		4
.L_25:
        /*0030*/ 	.byte	0x04, 0x11
        /*0032*/ 	.short	(.L_27 - .L_26)
	.align		4
.L_26:
        /*0034*/ 	.word	index@(_ZN7cutlass13device_kernelINS_4gemm6kernel13GemmUniversalIN4cute5tupleIJiiiiEEENS1_10collective13CollectiveMmaINS1_35MainloopSm100TmaUmmaWarpSpecializedILi52ELi2ELi4ENS5_IJNS4_1CILi4EEESB_NSA_ILi1EEEEEEEENS5_IJNSA_ILi128EEESF_NSA_ILi32EEEEEEaNS5_IJlSC_lEEEaSI_NS4_8TiledMMAINS4_8MMA_AtomIJNS4_21SM100_MMA_S8_2x1SM_SSIaaiLi128ELi128ELNS4_4UMMA5MajorE0ELSN_0ELNSM_8SaturateE0EEEEEENS4_6LayoutINS5_IJSC_SC_SC_EEENS5_IJNSA_ILi0EEEST_ST_EEEEENS5_IJNS4_10UnderscoreESW_SW_EEEEENS4_28SM100_TMA_2SM_LOAD_MULTICASTENS4_14ComposedLayoutINS4_7SwizzleILi1ELi4ELi3EEENS4_18smem_ptr_flag_bitsILi8EEENSR_INS5_IJNSA_ILi8EEESG_EEENS5_IJSG_SC_EEEEEEEvNS4_8identityESZ_S19_vS1A_EENS_8epilogue10collective18CollectiveEpilogueINS1C_23Sm100TmaWarpSpecializedILi2ELi2ELi32ELb0ELb0EEEJNS5_IJNSA_ILi64EEESF_SG_EEENS5_IJNSR_IS1H_SC_EENSR_INS5_IJSG_NSA_ILi2EEEEEENS5_IJSC_S1H_EEEEEEEEaSI_aSI_NS1C_6fusion15FusionCallbacksIS1G_NS1P_17LinearCombinationIaiaiLNS_15FloatRoundStyleE2EEES1I_S1O_JEEENS4_5SM1004TMEM4LOAD26SM100_TMEM_LOAD_32dp32b32xENS4_13SM90_TMA_LOADES19_NS4_39AutoVectorizingCopyWithAssumedAlignmentILi128EEENS4_14SM90_TMA_STOREES19_S21_S21_EEEvvEEEEvNT_6ParamsE)
        /*0038*/ 	.word	0x00000000


	//----- nvinfo : EIATTR_MIN_STACK_SIZE
	.align		4
.L_27:
        /*003c*/ 	.byte	0x04, 0x12
        /*003e*/ 	.short	(.L_29 - .L_28)
	.align		4
.L_28:
        /*0040*/ 	.word	index@(_ZN7cutlass13device_kernelINS_4gemm6kernel13GemmUniversalIN4cute5tupleIJiiiiEEENS1_10collective13CollectiveMmaINS1_35MainloopSm100TmaUmmaWarpSpecializedILi52ELi2ELi4ENS5_IJNS4_1CILi4EEESB_NSA_ILi1EEEEEEEENS5_IJNSA_ILi128EEESF_NSA_ILi32EEEEEEaNS5_IJlSC_lEEEaSI_NS4_8TiledMMAINS4_8MMA_AtomIJNS4_21SM100_MMA_S8_2x1SM_SSIaaiLi128ELi128ELNS4_4UMMA5MajorE0ELSN_0ELNSM_8SaturateE0EEEEEENS4_6LayoutINS5_IJSC_SC_SC_EEENS5_IJNSA_ILi0EEEST_ST_EEEEENS5_IJNS4_10UnderscoreESW_SW_EEEEENS4_28SM100_TMA_2SM_LOAD_MULTICASTENS4_14ComposedLayoutINS4_7SwizzleILi1ELi4ELi3EEENS4_18smem_ptr_flag_bitsILi8EEENSR_INS5_IJNSA_ILi8EEESG_EEENS5_IJSG_SC_EEEEEEEvNS4_8identityESZ_S19_vS1A_EENS_8epilogue10collective18CollectiveEpilogueINS1C_23Sm100TmaWarpSpecializedILi2ELi2ELi32ELb0ELb0EEEJNS5_IJNSA_ILi64EEESF_SG_EEENS5_IJNSR_IS1H_SC_EENSR_INS5_IJSG_NSA_ILi2EEEEEENS5_IJSC_S1H_EEEEEEEEaSI_aSI_NS1C_6fusion15FusionCallbacksIS1G_NS1P_17LinearCombinationIaiaiLNS_15FloatRoundStyleE2EEES1I_S1O_JEEENS4_5SM1004TMEM4LOAD26SM100_TMEM_LOAD_32dp32b32xENS4_13SM90_TMA_LOADES19_NS4_39AutoVectorizingCopyWithAssumedAlignmentILi128EEENS4_14SM90_TMA_STOREES19_S21_S21_EEEvvEEEEvNT_6ParamsE)
        /*0044*/ 	.word	0x00000000
.L_29:


//--------------------- .nv.compat                --------------------------
	.section	.nv.compat,"",@"SHT_CUDA_COMPAT_INFO"
	.align	4
        /*0000*/ 	.byte	0x02, 0x09, 0x01, 0x00, 0x02, 0x02, 0x03, 0x00, 0x02, 0x05, 0x06, 0x00, 0x03, 0x07, 0x01, 0x01
        /*0010*/ 	.byte	0x02, 0x03, 0x01, 0x00, 0x02, 0x06, 0x01, 0x00, 0x04, 0x0b, 0x08, 0x00, 0x01, 0x00, 0x00, 0x00
        /*0020*/ 	.byte	0x00, 0x00, 0x00, 0x00


//--------------------- .nv.info._ZN7cutlass13device_kernelINS_4gemm6kernel13GemmUniversalIN4cute5tupleIJiiiiEEENS1_10collective13CollectiveMmaINS1_35MainloopSm100TmaUmmaWarpSpecializedILi52ELi2ELi4ENS5_IJNS4_1CILi4EEESB_NSA_ILi1EEEEEEEENS5_IJNSA_ILi128EEESF_NSA_ILi32EEEEEEaNS5_IJlSC_lEEEaSI_NS4_8TiledMMAINS4_8MMA_AtomIJNS4_21SM100_MMA_S8_2x1SM_SSIaaiLi128ELi128ELNS4_4UMMA5MajorE0ELSN_0ELNSM_8SaturateE0EEEEEENS4_6LayoutINS5_IJSC_SC_SC_EEENS5_IJNSA_ILi0EEEST_ST_EEEEENS5_IJNS4_10UnderscoreESW_SW_EEEEENS4_28SM100_TMA_2SM_LOAD_MULTICASTENS4_14ComposedLayoutINS4_7SwizzleILi1ELi4ELi3EEENS4_18smem_ptr_flag_bitsILi8EEENSR_INS5_IJNSA_ILi8EEESG_EEENS5_IJSG_SC_EEEEEEEvNS4_8identityESZ_S19_vS1A_EENS_8epilogue10collective18CollectiveEpilogueINS1C_23Sm100TmaWarpSpecializedILi2ELi2ELi32ELb0ELb0EEEJNS5_IJNSA_ILi64EEESF_SG_EEENS5_IJNSR_IS1H_SC_EENSR_INS5_IJSG_NSA_ILi2EEEEEENS5_IJSC_S1H_EEEEEEEEaSI_aSI_NS1C_6fusion15FusionCallbacksIS1G_NS1P_17LinearCombinationIaiaiLNS_15FloatRoundStyleE2EEES1I_S1O_JEEENS4_5SM1004TMEM4LOAD26SM100_TMEM_LOAD_32dp32b32xENS4_13SM90_TMA_LOADES19_NS4_39AutoVectorizingCopyWithAssumedAlignmentILi128EEENS4_14SM90_TMA_STOREES19_S21_S21_EEEvvEEEEvNT_6ParamsE --------------------------
	.section	.nv.info._ZN7cutlass13device_kernelINS_4gemm6kernel13GemmUniversalIN4cute5tupleIJiiiiEEENS1_10collective13CollectiveMmaINS1_35MainloopSm100TmaUmmaWarpSpecializedILi52ELi2ELi4ENS5_IJNS4_1CILi4EEESB_NSA_ILi1EEEEEEEENS5_IJNSA_ILi128EEESF_NSA_ILi32EEEEEEaNS5_IJlSC_lEEEaSI_NS4_8TiledMMAINS4_8MMA_AtomIJNS4_21SM100_MMA_S8_2x1SM_SSIaaiLi128ELi128ELNS4_4UMMA5MajorE0ELSN_0ELNSM_8SaturateE0EEEEEENS4_6LayoutINS5_IJSC_SC_SC_EEENS5_IJNSA_ILi0EEEST_ST_EEEEENS5_IJNS4_10UnderscoreESW_SW_EEEEENS4_28SM100_TMA_2SM_LOAD_MULTICASTENS4_14ComposedLayoutINS4_7SwizzleILi1ELi4ELi3EEENS4_18smem_ptr_flag_bitsILi8EEENSR_INS5_IJNSA_ILi8EEESG_EEENS5_IJSG_SC_EEEEEEEvNS4_8identityESZ_S19_vS1A_EENS_8epilogue10collective18CollectiveEpilogueINS1C_23Sm100TmaWarpSpecializedILi2ELi2ELi32ELb0ELb0EEEJNS5_IJNSA_ILi64EEESF_SG_EEENS5_IJNSR_IS1H_SC_EENSR_INS5_IJSG_NSA_ILi2EEEEEENS5_IJSC_S1H_EEEEEEEEaSI_aSI_NS1C_6fusion15FusionCallbacksIS1G_NS1P_17LinearCombinationIaiaiLNS_15FloatRoundStyleE2EEES1I_S1O_JEEENS4_5SM1004TMEM4LOAD26SM100_TMEM_LOAD_32dp32b32xENS4_13SM90_TMA_LOADES19_NS4_39AutoVectorizingCopyWithAssumedAlignmentILi128EEENS4_14SM90_TMA_STOREES19_S21_S21_EEEvvEEEEvNT_6ParamsE,"",@"SHT_CUDA_INFO"
	.sectionflags	@""
	.align	4


	//----- nvinfo : EIATTR_CUDA_API_VERSION
	.align		4
        /*0000*/ 	.byte	0x04, 0x37
        /*0002*/ 	.short	(.L_31 - .L_30)
.L_30:
        /*0004*/ 	.word	0x00000082


	//----- nvinfo : EIATTR_KPARAM_INFO
	.align		4
.L_31:
        /*0008*/ 	.byte	0x04, 0x17
        /*000a*/ 	.short	(.L_33 - .L_32)
.L_32:
        /*000c*/ 	.word	0x00000000
        /*0010*/ 	.short	0x0000
        /*0012*/ 	.short	0x0000
        /*0014*/ 	.byte	0x00, 0xf0, 0x01, 0x20


	//----- nvinfo : EIATTR_AT_ENTRY_FRAGMENTS
	.align		4
.L_33:
        /*0018*/ 	.byte	0x04, 0x4f
        /*001a*/ 	.short	(.L_35 - .L_34)


	//   ....[0]....
.L_34:
        /*001c*/ 	.word	0x00000007


	//----- nvinfo : EIATTR_RESERVED_SMEM_USED
	.align		4
.L_35:
        /*0020*/ 	.byte	0x01, 0x41
	.zero		2


	//----- nvinfo : EIATTR_SPARSE_MMA_MASK
	.align		4
        /*0024*/ 	.byte	0x03, 0x50
        /*0026*/ 	.short	0x0000


	//----- nvinfo : EIATTR_TCGEN05_2CTA_USED
	.align		4
        /*0028*/ 	.byte	0x01, 0x52
	.zero		2


	//----- nvinfo : EIATTR_MAXREG_COUNT
	.align		4
        /*002c*/ 	.byte	0x03, 0x1b
        /*002e*/ 	.short	0x00ff


	//----- nvinfo : EIATTR_NUM_BARRIERS
	.align		4
        /*0030*/ 	.byte	0x02, 0x4c
        /*0032*/ 	.byte	0x07
	.zero		1


	//----- nvinfo : EIATTR_EXTERNS
	.align		4
        /*0034*/ 	.byte	0x04, 0x0f
        /*0036*/ 	.short	(.L_37 - .L_36)


	//   ....[0]....
	.align		4
.L_36:
        /*0038*/ 	.word	index@(__assertfail)


	//----- nvinfo : EIATTR_MERCURY_ISA_VERSION
	.align		4
.L_37:
        /*003c*/ 	.byte	0x03, 0x5f
        /*003e*/ 	.short	0x0101


	//----- nvinfo : EIATTR_INT_WARP_WIDE_INSTR_OFFSETS
	.align		4
        /*0040*/ 	.byte	0x04, 0x31
        /*0042*/ 	.short	(.L_39 - .L_38)


	//   ....[0]....
.L_38:
        /*0044*/ 	.word	0x00001350


	//   ....[1]....
        /*0048*/ 	.word	0x000013f0


	//   ....[2]....
        /*004c*/ 	.word	0x00006510


	//   ....[3]....
        /*0050*/ 	.word	0x00006540


	//   ....[4]....
        /*0054*/ 	.word	0x00006560


	//   ....[5]....
        /*0058*/ 	.word	0x00007080


	//   ....[6]....
        /*005c*/ 	.word	0x00007120


	//   ....[7]....
        /*0060*/ 	.word	0x000071d0


	//   ....[8]....
        /*0064*/ 	.word	0x00007270


	//   ....[9]....
        /*0068*/ 	.word	0x00007360


	//   ....[10]....
        /*006c*/ 	.word	0x00007430


	//----- nvinfo : EIATTR_COOP_GROUP_MASK_REGIDS
	.align		4
.L_39:
        /*0070*/ 	.byte	0x04, 0x29
        /*0072*/ 	.short	(.L_41 - .L_40)


	//   ....[0]....
.L_40:
        /*0074*/ 	.word	0xffffffff


	//   ....[1]....
        /*0078*/ 	.word	0xffffffff


	//   ....[2]....
        /*007c*/ 	.word	0xffffffff


	//   ....[3]....
        /*0080*/ 	.word	0xffffffff


	//   ....[4]....
        /*0084*/ 	.word	0xffffffff


	//   ....[5]....
        /*0088*/ 	.word	0xffffffff


	//   ....[6]....
        /*008c*/ 	.word	0xffffffff


	//   ....[7]....
        /*0090*/ 	.word	0xffffffff


	//   ....[8]....
        /*0094*/ 	.word	0xffffffff


	//   ....[9]....
        /*0098*/ 	.word	0xffffffff


	//   ....[10]....
        /*009c*/ 	.word	0xffffffff


	//   ....[11]....
        /*00a0*/ 	.word	0xffffffff


	//   ....[12]....
        /*00a4*/ 	.word	0xffffffff


	//   ....[13]....
        /*00a8*/ 	.word	0xffffffff


	//----- nvinfo : EIATTR_COOP_GROUP_INSTR_OFFSETS
	.align		4
.L_41:
        /*00ac*/ 	.byte	0x04, 0x28
        /*00ae*/ 	.short	(.L_43 - .L_42)


	//   ....[0]....
.L_42:
        /*00b0*/ 	.word	0x000000b0


	//   ....[1]....
        /*00b4*/ 	.word	0x00000510


	//   ....[2]....
        /*00b8*/ 	.word	0x00000d00


	//   ....[3]....
        /*00bc*/ 	.word	0x00000e50


	//   ....[4]....
        /*00c0*/ 	.word	0x00000f40


	//   ....[5]....
        /*00c4*/ 	.word	0x000010a0


	//   ....[6]....
        /*00c8*/ 	.word	0x00001230


	//   ....[7]....
        /*00cc*/ 	.word	0x00001470


	//   ....[8]....
        /*00d0*/ 	.word	0x00002aa0


	//   ....[9]....
        /*00d4*/ 	.word	0x00005440


	//   ....[10]....
        /*00d8*/ 	.word	0x00005910


	//   ....[11]....
        /*00dc*/ 	.word	0x00005940


	//   ....[12]....
        /*00e0*/ 	.word	0x00006410


	//   ....[13]....
        /*00e4*/ 	.word	0x00006620


	//----- nvinfo : EIATTR_VRC_CTA_INIT_COUNT
	.align		4
.L_43:
        /*00e8*/ 	.byte	0x02, 0x4a
        /*00ea*/ 	.byte	0x80
	.zero		1


	//----- nvinfo : EIATTR_SYSCALL_OFFSETS
	.align		4
        /*00ec*/ 	.byte	0x04, 0x46
        /*00ee*/ 	.short	(.L_45 - .L_44)


	//   ....[0]....
.L_44:
        /*00f0*/ 	.word	0x00007f50


	//   ....[1]....
        /*00f4*/ 	.word	0x00008090


	//   ....[2]....
        /*00f8*/ 	.word	0x00008860


	//   ....[3]....
        /*00fc*/ 	.word	0x00009660


	//----- nvinfo : EIATTR_MBARRIER_INSTR_OFFSETS
	.align		4
.L_45:
        /*0100*/ 	.byte	0x04, 0x39
        /*0102*/ 	.short	(.L_47 - .L_46)


	//   ....[0]....
.L_46:
        /*0104*/ 	.word	0x00000660
        /*0108*/ 	.word	0x000000ff
        /*010c*/ 	.word	0x00000000
        /*0110*/ 	.short	0x0100
        /*0112*/ 	.byte	0x04
	.zero		1


	//   ....[1]....
        /*0114*/ 	.word	0x00000670
        /*0118*/ 	.word	0x000000ff
        /*011c*/ 	.word	0x000001a0
        /*0120*/ 	.short	0x0100
        /*0122*/ 	.byte	0x04
	.zero		1


	//   ....[2]....
        /*0124*/ 	.word	0x00000680
        /*0128*/ 	.word	0x000000ff
        /*012c*/ 	.word	0x00000008
        /*0130*/ 	.short	0x0100
        /*0132*/ 	.byte	0x04
	.zero		1


	//   ....[3]....
        /*0134*/ 	.word	0x00000690
        /*0138*/ 	.word	0x000000ff
        /*013c*/ 	.word	0x000001a8
        /*0140*/ 	.short	0x0100
        /*0142*/ 	.byte	0x04
	.zero		1


	//   ....[4]....
        /*0144*/ 	.word	0x000006a0
        /*0148*/ 	.word	0x000000ff
        /*014c*/ 	.word	0x00000010
        /*0150*/ 	.short	0x0100
        /*0152*/ 	.byte	0x04
	.zero		1


	//   ....[5]....
        /*0154*/ 	.word	0x000006b0
        /*0158*/ 	.word	0x000000ff
        /*015c*/ 	.word	0x000001b0
        /*0160*/ 	.short	0x0100
        /*0162*/ 	.byte	0x04
	.zero		1


	//   ....[6]....
        /*0164*/ 	.word	0x000006c0
        /*0168*/ 	.word	0x000000ff
        /*016c*/ 	.word	0x00000018
        /*0170*/ 	.short	0x0100
        /*0172*/ 	.byte	0x04
	.zero		1


	//   ....[7]....
        /*0174*/ 	.word	0x000006d0
        /*0178*/ 	.word	0x000000ff
        /*017c*/ 	.word	0x000001b8
        /*0180*/ 	.short	0x0100
        /*0182*/ 	.byte	0x04
	.zero		1


	//   ....[8]....
        /*0184*/ 	.word	0x000006e0
        /*0188*/ 	.word	0x000000ff
        /*018c*/ 	.word	0x00000020
        /*0190*/ 	.short	0x0100
        /*0192*/ 	.byte	0x04
	.zero		1


	//   ....[9]....
        /*0194*/ 	.word	0x000006f0
        /*0198*/ 	.word	0x000000ff
        /*019c*/ 	.word	0x000001c0
        /*01a0*/ 	.short	0x0100
        /*01a2*/ 	.byte	0x04
	.zero		1


	//   ....[10]....
        /*01a4*/ 	.word	0x00000700
        /*01a8*/ 	.word	0x000000ff
        /*01ac*/ 	.word	0x00000028
        /*01b0*/ 	.short	0x0100
        /*01b2*/ 	.byte	0x04
	.zero		1


	//   ....[11]....
        /*01b4*/ 	.word	0x00000710
        /*01b8*/ 	.word	0x000000ff
        /*01bc*/ 	.word	0x000001c8
        /*01c0*/ 	.short	0x0100
        /*01c2*/ 	.byte	0x04
	.zero		1


	//   ....[12]....
        /*01c4*/ 	.word	0x00000720
        /*01c8*/ 	.word	0x000000ff
        /*01cc*/ 	.word	0x00000030
        /*01d0*/ 	.short	0x0100
        /*01d2*/ 	.byte	0x04
	.zero		1


	//   ....[13]....
        /*01d4*/ 	.word	0x00000730
        /*01d8*/ 	.word	0x000000ff
        /*01dc*/ 	.word	0x000001d0
        /*01e0*/ 	.short	0x0100
        /*01e2*/ 	.byte	0x04
	.zero		1


	//   ....[14]....
        /*01e4*/ 	.word	0x00000740
        /*01e8*/ 	.word	0x000000ff
        /*01ec*/ 	.word	0x00000038
        /*01f0*/ 	.short	0x0100
        /*01f2*/ 	.byte	0x04
	.zero		1


	//   ....[15]....
        /*01f4*/ 	.word	0x00000750
        /*01f8*/ 	.word	0x000000ff
        /*01fc*/ 	.word	0x000001d8
        /*0200*/ 	.short	0x0100
        /*0202*/ 	.byte	0x04
	.zero		1


	//   ....[16]....
        /*0204*/ 	.word	0x00000760
        /*0208*/ 	.word	0x000000ff
        /*020c*/ 	.word	0x00000040
        /*0210*/ 	.short	0x0100
        /*0212*/ 	.byte	0x04
	.zero		1


	//   ....[17]....
        /*0214*/ 	.word	0x00000770
        /*0218*/ 	.word	0x000000ff
        /*021c*/ 	.word	0x000001e0
        /*0220*/ 	.short	0x0100
        /*0222*/ 	.byte	0x04
	.zero		1


	//   ....[18]....
        /*0224*/ 	.word	0x00000780
        /*0228*/ 	.word	0x000000ff
        /*022c*/ 	.word	0x00000048
        /*0230*/ 	.short	0x0100
        /*0232*/ 	.byte	0x04
	.zero		1


	//   ....[19]....
        /*0234*/ 	.word	0x00000790
        /*0238*/ 	.word	0x000000ff
        /*023c*/ 	.word	0x000001e8
        /*0240*/ 	.short	0x0100
        /*0242*/ 	.byte	0x04
	.zero		1


	//   ....[20]....
        /*0244*/ 	.word	0x000007a0
        /*0248*/ 	.word	0x000000ff
        /*024c*/ 	.word	0x00000050
        /*0250*/ 	.short	0x0100
        /*0252*/ 	.byte	0x04
	.zero		1


	//   ....[21]....
        /*0254*/ 	.word	0x000007b0
        /*0258*/ 	.word	0x000000ff
        /*025c*/ 	.word	0x000001f0
        /*0260*/ 	.short	0x0100
        /*0262*/ 	.byte	0x04
	.zero		1


	//   ....[22]....
        /*0264*/ 	.word	0x000007c0
        /*0268*/ 	.word	0x000000ff
        /*026c*/ 	.word	0x00000058
        /*0270*/ 	.short	0x0100
        /*0272*/ 	.byte	0x04
	.zero		1


	//   ....[23]....
        /*0274*/ 	.word	0x000007d0
        /*0278*/ 	.word	0x000000ff
        /*027c*/ 	.word	0x000001f8
        /*0280*/ 	.short	0x0100
        /*0282*/ 	.byte	0x04
	.zero		1


	//   ....[24]....
        /*0284*/ 	.word	0x000007e0
        /*0288*/ 	.word	0x000000ff
        /*028c*/ 	.word	0x00000060
        /*0290*/ 	.short	0x0100
        /*0292*/ 	.byte	0x04
	.zero		1


	//   ....[25]....
        /*0294*/ 	.word	0x000007f0
        /*0298*/ 	.word	0x000000ff
        /*029c*/ 	.word	0x00000200
        /*02a0*/ 	.short	0x0100
        /*02a2*/ 	.byte	0x04
	.zero		1


	//   ....[26]....
        /*02a4*/ 	.word	0x00000800
        /*02a8*/ 	.word	0x000000ff
        /*02ac*/ 	.word	0x00000068
        /*02b0*/ 	.short	0x0100
        /*02b2*/ 	.byte	0x04
	.zero		1


	//   ....[27]....
        /*02b4*/ 	.word	0x00000810
        /*02b8*/ 	.word	0x000000ff
        /*02bc*/ 	.word	0x00000208
        /*02c0*/ 	.short	0x0100
        /*02c2*/ 	.byte	0x04
	.zero		1


	//   ....[28]....
        /*02c4*/ 	.word	0x00000820
        /*02c8*/ 	.word	0x000000ff
        /*02cc*/ 	.word	0x00000070
        /*02d0*/ 	.short	0x0100
        /*02d2*/ 	.byte	0x04
	.zero		1


	//   ....[29]....
        /*02d4*/ 	.word	0x00000830
        /*02d8*/ 	.word	0x000000ff
        /*02dc*/ 	.word	0x00000210
        /*02e0*/ 	.short	0x0100
        /*02e2*/ 	.byte	0x04
	.zero		1


	//   ....[30]....
        /*02e4*/ 	.word	0x00000840
        /*02e8*/ 	.word	0x000000ff
        /*02ec*/ 	.word	0x00000078
        /*02f0*/ 	.short	0x0100
        /*02f2*/ 	.byte	0x04
	.zero		1


	//   ....[31]....
        /*02f4*/ 	.word	0x00000850
        /*02f8*/ 	.word	0x000000ff
        /*02fc*/ 	.word	0x00000218
        /*0300*/ 	.short	0x0100
        /*0302*/ 	.byte	0x04
	.zero		1


	//   ....[32]....
        /*0304*/ 	.word	0x00000860
        /*0308*/ 	.word	0x000000ff
        /*030c*/ 	.word	0x00000080
        /*0310*/ 	.short	0x0100
        /*0312*/ 	.byte	0x04
	.zero		1


	//   ....[33]....
        /*0314*/ 	.word	0x00000870
        /*0318*/ 	.word	0x000000ff
        /*031c*/ 	.word	0x00000220
        /*0320*/ 	.short	0x0100
        /*0322*/ 	.byte	0x04
	.zero		1


	//   ....[34]....
        /*0324*/ 	.word	0x00000880
        /*0328*/ 	.word	0x000000ff
        /*032c*/ 	.word	0x00000088
        /*0330*/ 	.short	0x0100
        /*0332*/ 	.byte	0x04
	.zero		1


	//   ....[35]....
        /*0334*/ 	.word	0x00000890
        /*0338*/ 	.word	0x000000ff
        /*033c*/ 	.word	0x00000228
        /*0340*/ 	.short	0x0100
        /*0342*/ 	.byte	0x04
	.zero		1


	//   ....[36]....
        /*0344*/ 	.word	0x000008a0
        /*0348*/ 	.word	0x000000ff
        /*034c*/ 	.word	0x00000090
        /*0350*/ 	.short	0x0100
        /*0352*/ 	.byte	0x04
	.zero		1


	//   ....[37]....
        /*0354*/ 	.word	0x000008b0
        /*0358*/ 	.word	0x000000ff
        /*035c*/ 	.word	0x00000230
        /*0360*/ 	.short	0x0100
        /*0362*/ 	.byte	0x04
	.zero		1


	//   ....[38]....
        /*0364*/ 	.word	0x000008c0
        /*0368*/ 	.word	0x000000ff
        /*036c*/ 	.word	0x00000098
        /*0370*/ 	.short	0x0100
        /*0372*/ 	.byte	0x04
	.zero		1


	//   ....[39]....
        /*0374*/ 	.word	0x000008d0
        /*0378*/ 	.word	0x000000ff
        /*037c*/ 	.word	0x00000238
        /*0380*/ 	.short	0x0100
        /*0382*/ 	.byte	0x04
	.zero		1


	//   ....[40]....
        /*0384*/ 	.word	0x000008e0
        /*0388*/ 	.word	0x000000ff
        /*038c*/ 	.word	0x000000a0
        /*0390*/ 	.short	0x0100
        /*0392*/ 	.byte	0x04
	.zero		1


	//   ....[41]....
        /*0394*/ 	.word	0x000008f0
        /*0398*/ 	.word	0x000000ff
        /*039c*/ 	.word	0x00000240
        /*03a0*/ 	.short	0x0100
        /*03a2*/ 	.byte	0x04
	.zero		1


	//   ....[42]....
        /*03a4*/ 	.word	0x00000900
        /*03a8*/ 	.word	0x000000ff
        /*03ac*/ 	.word	0x000000a8
        /*03b0*/ 	.short	0x0100
        /*03b2*/ 	.byte	0x04
	.zero		1


	//   ....[43]....
        /*03b4*/ 	.word	0x00000910
        /*03b8*/ 	.word	0x000000ff
        /*03bc*/ 	.word	0x00000248
        /*03c0*/ 	.short	0x0100
        /*03c2*/ 	.byte	0x04
	.zero		1


	//   ....[44]....
        /*03c4*/ 	.word	0x00000920
        /*03c8*/ 	.word	0x000000ff
        /*03cc*/ 	.word	0x000000b0
        /*03d0*/ 	.short	0x0100
        /*03d2*/ 	.byte	0x04
	.zero		1


	//   ....[45]....
        /*03d4*/ 	.word	0x00000930
        /*03d8*/ 	.word	0x000000ff
        /*03dc*/ 	.word	0x00000250
        /*03e0*/ 	.short	0x0100
        /*03e2*/ 	.byte	0x04
	.zero		1


	//   ....[46]....
        /*03e4*/ 	.word	0x00000940
        /*03e8*/ 	.word	0x000000ff
        /*03ec*/ 	.word	0x000000b8
        /*03f0*/ 	.short	0x0100
        /*03f2*/ 	.byte	0x04
	.zero		1


	//   ....[47]....
        /*03f4*/ 	.word	0x00000950
        /*03f8*/ 	.word	0x000000ff
        /*03fc*/ 	.word	0x00000258
        /*0400*/ 	.short	0x0100
        /*0402*/ 	.byte	0x04
	.zero		1


	//   ....[48]....
        /*0404*/ 	.word	0x00000960
        /*0408*/ 	.word	0x000000ff
        /*040c*/ 	.word	0x000000c0
        /*0410*/ 	.short	0x0100
        /*0412*/ 	.byte	0x04
	.zero		1


	//   ....[49]....
        /*0414*/ 	.word	0x00000970
        /*0418*/ 	.word	0x000000ff
        /*041c*/ 	.word	0x00000260
        /*0420*/ 	.short	0x0100
        /*0422*/ 	.byte	0x04
	.zero		1


	//   ....[50]....
        /*0424*/ 	.word	0x00000980
        /*0428*/ 	.word	0x000000ff
        /*042c*/ 	.word	0x000000c8
        /*0430*/ 	.short	0x0100
        /*0432*/ 	.byte	0x04
	.zero		1


	//   ....[51]....
        /*0434*/ 	.word	0x00000990
        /*0438*/ 	.word	0x000000ff
        /*043c*/ 	.word	0x00000268
        /*0440*/ 	.short	0x0100
        /*0442*/ 	.byte	0x04
	.zero		1


	//   ....[52]....
        /*0444*/ 	.word	0x000009a0
        /*0448*/ 	.word	0x000000ff
        /*044c*/ 	.word	0x000000d0
        /*0450*/ 	.short	0x0100
        /*0452*/ 	.byte	0x04
	.zero		1


	//   ....[53]....
        /*0454*/ 	.word	0x000009b0
        /*0458*/ 	.word	0x000000ff
        /*045c*/ 	.word	0x00000270
        /*0460*/ 	.short	0x0100
        /*0462*/ 	.byte	0x04
	.zero		1


	//   ....[54]....
        /*0464*/ 	.word	0x000009c0
        /*0468*/ 	.word	0x000000ff
        /*046c*/ 	.word	0x000000d8
        /*0470*/ 	.short	0x0100
        /*0472*/ 	.byte	0x04
	.zero		1


	//   ....[55]....
        /*0474*/ 	.word	0x000009d0
        /*0478*/ 	.word	0x000000ff
        /*047c*/ 	.word	0x00000278
        /*0480*/ 	.short	0x0100
        /*0482*/ 	.byte	0x04
	.zero		1


	//   ....[56]....
        /*0484*/ 	.word	0x000009e0
        /*0488*/ 	.word	0x000000ff
        /*048c*/ 	.word	0x000000e0
        /*0490*/ 	.short	0x0100
        /*0492*/ 	.byte	0x04
	.zero		1


	//   ....[57]....
        /*0494*/ 	.word	0x000009f0
        /*0498*/ 	.word	0x000000ff
        /*049c*/ 	.word	0x00000280
        /*04a0*/ 	.short	0x0100
        /*04a2*/ 	.byte	0x04
	.zero		1


	//   ....[58]....
        /*04a4*/ 	.word	0x00000a00
        /*04a8*/ 	.word	0x000000ff
        /*04ac*/ 	.word	0x000000e8
        /*04b0*/ 	.short	0x0100
        /*04b2*/ 	.byte	0x04
	.zero		1


	//   ....[59]....
        /*04b4*/ 	.word	0x00000a10
        /*04b8*/ 	.word	0x000000ff
        /*04bc*/ 	.word	0x00000288
        /*04c0*/ 	.short	0x0100
        /*04c2*/ 	.byte	0x04
	.zero		1


	//   ....[60]....
        /*04c4*/ 	.word	0x00000a20
        /*04c8*/ 	.word	0x000000ff
        /*04cc*/ 	.word	0x000000f0
        /*04d0*/ 	.short	0x0100
        /*04d2*/ 	.byte	0x04
	.zero		1


	//   ....[61]....
        /*04d4*/ 	.word	0x00000a30
        /*04d8*/ 	.word	0x000000ff
        /*04dc*/ 	.word	0x00000290
        /*04e0*/ 	.short	0x0100
        /*04e2*/ 	.byte	0x04
	.zero		1


	//   ....[62]....
        /*04e4*/ 	.word	0x00000a40
        /*04e8*/ 	.word	0x000000ff
        /*04ec*/ 	.word	0x000000f8
        /*04f0*/ 	.short	0x0100
        /*04f2*/ 	.byte	0x04
	.zero		1


	//   ....[63]....
        /*04f4*/ 	.word	0x00000a50
        /*04f8*/ 	.word	0x000000ff
        /*04fc*/ 	.word	0x00000298
        /*0500*/ 	.short	0x0100
        /*0502*/ 	.byte	0x04
	.zero		1


	//   ....[64]....
        /*0504*/ 	.word	0x00000a60
        /*0508*/ 	.word	0x000000ff
        /*050c*/ 	.word	0x00000100
        /*0510*/ 	.short	0x0100
        /*0512*/ 	.byte	0x04
	.zero		1


	//   ....[65]....
        /*0514*/ 	.word	0x00000a70
        /*0518*/ 	.word	0x000000ff
        /*051c*/ 	.word	0x000002a0
        /*0520*/ 	.short	0x0100
        /*0522*/ 	.byte	0x04
	.zero		1


	//   ....[66]....
        /*0524*/ 	.word	0x00000a80
        /*0528*/ 	.word	0x000000ff
        /*052c*/ 	.word	0x00000108
        /*0530*/ 	.short	0x0100
        /*0532*/ 	.byte	0x04
	.zero		1


	//   ....[67]....
        /*0534*/ 	.word	0x00000a90
        /*0538*/ 	.word	0x000000ff
        /*053c*/ 	.word	0x000002a8
        /*0540*/ 	.short	0x0100
        /*0542*/ 	.byte	0x04
	.zero		1


	//   ....[68]....
        /*0544*/ 	.word	0x00000aa0
        /*0548*/ 	.word	0x000000ff
        /*054c*/ 	.word	0x00000110
        /*0550*/ 	.short	0x0100
        /*0552*/ 	.byte	0x04
	.zero		1


	//   ....[69]....
        /*0554*/ 	.word	0x00000ab0
        /*0558*/ 	.word	0x000000ff
        /*055c*/ 	.word	0x000002b0
        /*0560*/ 	.short	0x0100
        /*0562*/ 	.byte	0x04
	.zero		1


	//   ....[70]....
        /*0564*/ 	.word	0x00000ac0
        /*0568*/ 	.word	0x000000ff
        /*056c*/ 	.word	0x00000118
        /*0570*/ 	.short	0x0100
        /*0572*/ 	.byte	0x04
	.zero		1


	//   ....[71]....
        /*0574*/ 	.word	0x00000ad0
        /*0578*/ 	.word	0x000000ff
        /*057c*/ 	.word	0x000002b8
        /*0580*/ 	.short	0x0100
        /*0582*/ 	.byte	0x04
	.zero		1


	//   ....[72]....
        /*0584*/ 	.word	0x00000ae0
        /*0588*/ 	.word	0x000000ff
        /*058c*/ 	.word	0x00000120
        /*0590*/ 	.short	0x0100
        /*0592*/ 	.byte	0x04
	.zero		1


	//   ....[73]....
        /*0594*/ 	.word	0x00000af0
        /*0598*/ 	.word	0x000000ff
        /*059c*/ 	.word	0x000002c0
        /*05a0*/ 	.short	0x0100
        /*05a2*/ 	.byte	0x04
	.zero		1


	//   ....[74]....
        /*05a4*/ 	.word	0x00000b00
        /*05a8*/ 	.word	0x000000ff
        /*05ac*/ 	.word	0x00000128
        /*05b0*/ 	.short	0x0100
        /*05b2*/ 	.byte	0x04
	.zero		1


	//   ....[75]....
        /*05b4*/ 	.word	0x00000b10
        /*05b8*/ 	.word	0x000000ff
        /*05bc*/ 	.word	0x000002c8
        /*05c0*/ 	.short	0x0100
        /*05c2*/ 	.byte	0x04
	.zero		1


	//   ....[76]....
        /*05c4*/ 	.word	0x00000b20
        /*05c8*/ 	.word	0x000000ff
        /*05cc*/ 	.word	0x00000130
        /*05d0*/ 	.short	0x0100
        /*05d2*/ 	.byte	0x04
	.zero		1


	//   ....[77]....
        /*05d4*/ 	.word	0x00000b30
        /*05d8*/ 	.word	0x000000ff
        /*05dc*/ 	.word	0x000002d0
        /*05e0*/ 	.short	0x0100
        /*05e2*/ 	.byte	0x04
	.zero		1


	//   ....[78]....
        /*05e4*/ 	.word	0x00000b40
        /*05e8*/ 	.word	0x000000ff
        /*05ec*/ 	.word	0x00000138
        /*05f0*/ 	.short	0x0100
        /*05f2*/ 	.byte	0x04
	.zero		1


	//   ....[79]....
        /*05f4*/ 	.word	0x00000b50
        /*05f8*/ 	.word	0x000000ff
        /*05fc*/ 	.word	0x000002d8
        /*0600*/ 	.short	0x0100
        /*0602*/ 	.byte	0x04
	.zero		1


	//   ....[80]....
        /*0604*/ 	.word	0x00000b60
        /*0608*/ 	.word	0x000000ff
        /*060c*/ 	.word	0x00000140
        /*0610*/ 	.short	0x0100
        /*0612*/ 	.byte	0x04
	.zero		1


	//   ....[81]....
        /*0614*/ 	.word	0x00000b70
        /*0618*/ 	.word	0x000000ff
        /*061c*/ 	.word	0x000002e0
        /*0620*/ 	.short	0x0100
        /*0622*/ 	.byte	0x04
	.zero		1


	//   ....[82]....
        /*0624*/ 	.word	0x00000b80
        /*0628*/ 	.word	0x000000ff
        /*062c*/ 	.word	0x00000148
        /*0630*/ 	.short	0x0100
        /*0632*/ 	.byte	0x04
	.zero		1


	//   ....[83]....
        /*0634*/ 	.word	0x00000b90
        /*0638*/ 	.word	0x000000ff
        /*063c*/ 	.word	0x000002e8
        /*0640*/ 	.short	0x0100
        /*0642*/ 	.byte	0x04
	.zero		1


	//   ....[84]....
        /*0644*/ 	.word	0x00000ba0
        /*0648*/ 	.word	0x000000ff
        /*064c*/ 	.word	0x00000150
        /*0650*/ 	.short	0x0100
        /*0652*/ 	.byte	0x04
	.zero		1


	//   ....[85]....
        /*0654*/ 	.word	0x00000bb0
        /*0658*/ 	.word	0x000000ff
        /*065c*/ 	.word	0x000002f0
        /*0660*/ 	.short	0x0100
        /*0662*/ 	.byte	0x04
	.zero		1


	//   ....[86]....
        /*0664*/ 	.word	0x00000bc0
        /*0668*/ 	.word	0x000000ff
        /*066c*/ 	.word	0x00000158
        /*0670*/ 	.short	0x0100
        /*0672*/ 	.byte	0x04
	.zero		1


	//   ....[87]....
        /*0674*/ 	.word	0x00000bd0
        /*0678*/ 	.word	0x000000ff
        /*067c*/ 	.word	0x000002f8
        /*0680*/ 	.short	0x0100
        /*0682*/ 	.byte	0x04
	.zero		1


	//   ....[88]....
        /*0684*/ 	.word	0x00000be0
        /*0688*/ 	.word	0x000000ff
        /*068c*/ 	.word	0x00000160
        /*0690*/ 	.short	0x0100
        /*0692*/ 	.byte	0x04
	.zero		1


	//   ....[89]....
        /*0694*/ 	.word	0x00000bf0
        /*0698*/ 	.word	0x000000ff
        /*069c*/ 	.word	0x00000300
        /*06a0*/ 	.short	0x0100
        /*06a2*/ 	.byte	0x04
	.zero		1


	//   ....[90]....
        /*06a4*/ 	.word	0x00000c00
        /*06a8*/ 	.word	0x000000ff
        /*06ac*/ 	.word	0x00000168
        /*06b0*/ 	.short	0x0100
        /*06b2*/ 	.byte	0x04
	.zero		1


	//   ....[91]....
        /*06b4*/ 	.word	0x00000c10
        /*06b8*/ 	.word	0x000000ff
        /*06bc*/ 	.word	0x00000308
        /*06c0*/ 	.short	0x0100
        /*06c2*/ 	.byte	0x04
	.zero		1


	//   ....[92]....
        /*06c4*/ 	.word	0x00000c20
        /*06c8*/ 	.word	0x000000ff
        /*06cc*/ 	.word	0x00000170
        /*06d0*/ 	.short	0x0100
        /*06d2*/ 	.byte	0x04
	.zero		1


	//   ....[93]....
        /*06d4*/ 	.word	0x00000c30
        /*06d8*/ 	.word	0x000000ff
        /*06dc*/ 	.word	0x00000310
        /*06e0*/ 	.short	0x0100
        /*06e2*/ 	.byte	0x04
	.zero		1


	//   ....[94]....
        /*06e4*/ 	.word	0x00000c40
        /*06e8*/ 	.word	0x000000ff
        /*06ec*/ 	.word	0x00000178
        /*06f0*/ 	.short	0x0100
        /*06f2*/ 	.byte	0x04
	.zero		1


	//   ....[95]....
        /*06f4*/ 	.word	0x00000c50
        /*06f8*/ 	.word	0x000000ff
        /*06fc*/ 	.word	0x00000318
        /*0700*/ 	.short	0x0100
        /*0702*/ 	.byte	0x04
	.zero		1


	//   ....[96]....
        /*0704*/ 	.word	0x00000c60
        /*0708*/ 	.word	0x000000ff
        /*070c*/ 	.word	0x00000180
        /*0710*/ 	.short	0x0100
        /*0712*/ 	.byte	0x04
	.zero		1


	//   ....[97]....
        /*0714*/ 	.word	0x00000c70
        /*0718*/ 	.word	0x000000ff
        /*071c*/ 	.word	0x00000320
        /*0720*/ 	.short	0x0100
        /*0722*/ 	.byte	0x04
	.zero		1


	//   ....[98]....
        /*0724*/ 	.word	0x00000c80
        /*0728*/ 	.word	0x000000ff
        /*072c*/ 	.word	0x00000188
        /*0730*/ 	.short	0x0100
        /*0732*/ 	.byte	0x04
	.zero		1


	//   ....[99]....
        /*0734*/ 	.word	0x00000c90
        /*0738*/ 	.word	0x000000ff
        /*073c*/ 	.word	0x00000328
        /*0740*/ 	.short	0x0100
        /*0742*/ 	.byte	0x04
	.zero		1


	//   ....[100]....
        /*0744*/ 	.word	0x00000ca0
        /*0748*/ 	.word	0x000000ff
        /*074c*/ 	.word	0x00000190
        /*0750*/ 	.short	0x0100
        /*0752*/ 	.byte	0x04
	.zero		1


	//   ....[101]....
        /*0754*/ 	.word	0x00000cb0
        /*0758*/ 	.word	0x000000ff
        /*075c*/ 	.word	0x00000330
        /*0760*/ 	.short	0x0100
        /*0762*/ 	.byte	0x04
	.zero		1


	//   ....[102]....
        /*0764*/ 	.word	0x00000cc0
        /*0768*/ 	.word	0x000000ff
        /*076c*/ 	.word	0x00000198
        /*0770*/ 	.short	0x0100
        /*0772*/ 	.byte	0x04
	.zero		1


	//   ....[103]....
        /*0774*/ 	.word	0x00000cd0
        /*0778*/ 	.word	0x000000ff
        /*077c*/ 	.word	0x00000338
        /*0780*/ 	.short	0x0100
        /*0782*/ 	.byte	0x04
	.zero		1


	//   ....[104]....
        /*0784*/ 	.word	0x00000e00
        /*0788*/ 	.word	0x000000ff
        /*078c*/ 	.word	0x00000340
        /*0790*/ 	.short	0x0100
        /*0792*/ 	.byte	0x04
	.zero		1


	//   ....[105]....
        /*0794*/ 	.word	0x00000e10
        /*0798*/ 	.word	0x000000ff
        /*079c*/ 	.word	0x00000350
        /*07a0*/ 	.short	0x0100
        /*07a2*/ 	.byte	0x04
	.zero		1


	//   ....[106]....
        /*07a4*/ 	.word	0x00000e20
        /*07a8*/ 	.word	0x000000ff
        /*07ac*/ 	.word	0x00000348
        /*07b0*/ 	.short	0x0100
        /*07b2*/ 	.byte	0x04
	.zero		1


	//   ....[107]....
        /*07b4*/ 	.word	0x00000e30
        /*07b8*/ 	.word	0x000000ff
        /*07bc*/ 	.word	0x00000358
        /*07c0*/ 	.short	0x0100
        /*07c2*/ 	.byte	0x04
	.zero		1


	//   ....[108]....
        /*07c4*/ 	.word	0x00000f10
        /*07c8*/ 	.word	0x000000ff
        /*07cc*/ 	.word	0x00000360
        /*07d0*/ 	.short	0x0100
        /*07d2*/ 	.byte	0x06
	.zero		1


	//   ....[109]....
        /*07d4*/ 	.word	0x00000f20
        /*07d8*/ 	.word	0x000000ff
        /*07dc*/ 	.word	0x00000368
        /*07e0*/ 	.short	0x0100
        /*07e2*/ 	.byte	0x06
	.zero		1


	//   ....[110]....
        /*07e4*/ 	.word	0x00001050
        /*07e8*/ 	.word	0x000000ff
        /*07ec*/ 	.word	0x00000370
        /*07f0*/ 	.short	0x0100
        /*07f2*/ 	.byte	0x06
	.zero		1


	//   ....[111]....
        /*07f4*/ 	.word	0x00001060
        /*07f8*/ 	.word	0x000000ff
        /*07fc*/ 	.word	0x00000380
        /*0800*/ 	.short	0x0100
        /*0802*/ 	.byte	0x06
	.zero		1


	//   ....[112]....
        /*0804*/ 	.word	0x00001070
        /*0808*/ 	.word	0x000000ff
        /*080c*/ 	.word	0x00000378
        /*0810*/ 	.short	0x0100
        /*0812*/ 	.byte	0x06
	.zero		1


	//   ....[113]....
        /*0814*/ 	.word	0x00001080
        /*0818*/ 	.word	0x000000ff
        /*081c*/ 	.word	0x00000388
        /*0820*/ 	.short	0x0100
        /*0822*/ 	.byte	0x06
	.zero		1


	//   ....[114]....
        /*0824*/ 	.word	0x000011a0
        /*0828*/ 	.word	0x000000ff
        /*082c*/ 	.word	0x00000390
        /*0830*/ 	.short	0x0100
        /*0832*/ 	.byte	0x04
	.zero		1


	//   ....[115]....
        /*0834*/ 	.word	0x000011b0
        /*0838*/ 	.word	0x000000ff
        /*083c*/ 	.word	0x000003b0
        /*0840*/ 	.short	0x0100
        /*0842*/ 	.byte	0x04
	.zero		1


	//   ....[116]....
        /*0844*/ 	.word	0x000011c0
        /*0848*/ 	.word	0x000000ff
        /*084c*/ 	.word	0x00000398
        /*0850*/ 	.short	0x0100
        /*0852*/ 	.byte	0x04
	.zero		1


	//   ....[117]....
        /*0854*/ 	.word	0x000011d0
        /*0858*/ 	.word	0x000000ff
        /*085c*/ 	.word	0x000003b8
        /*0860*/ 	.short	0x0100
        /*0862*/ 	.byte	0x04
	.zero		1


	//   ....[118]....
        /*0864*/ 	.word	0x000011e0
        /*0868*/ 	.word	0x000000ff
        /*086c*/ 	.word	0x000003a0
        /*0870*/ 	.short	0x0100
        /*0872*/ 	.byte	0x04
	.zero		1


	//   ....[119]....
        /*0874*/ 	.word	0x000011f0
        /*0878*/ 	.word	0x000000ff
        /*087c*/ 	.word	0x000003c0
        /*0880*/ 	.short	0x0100
        /*0882*/ 	.byte	0x04
	.zero		1


	//   ....[120]....
        /*0884*/ 	.word	0x00001200
        /*0888*/ 	.word	0x000000ff
        /*088c*/ 	.word	0x000003a8
        /*0890*/ 	.short	0x0100
        /*0892*/ 	.byte	0x04
	.zero		1


	//   ....[121]....
        /*0894*/ 	.word	0x00001210
        /*0898*/ 	.word	0x000000ff
        /*089c*/ 	.word	0x000003c8
        /*08a0*/ 	.short	0x0100
        /*08a2*/ 	.byte	0x04
	.zero		1


	//   ....[122]....
        /*08a4*/ 	.word	0x00001300
        /*08a8*/ 	.word	0x000000ff
        /*08ac*/ 	.word	0x000003d0
        /*08b0*/ 	.short	0x0100
        /*08b2*/ 	.byte	0x04
	.zero		1


	//   ....[123]....
        /*08b4*/ 	.word	0x00001310
        /*08b8*/ 	.word	0x000000ff
        /*08bc*/ 	.word	0x000003e0
        /*08c0*/ 	.short	0x0100
        /*08c2*/ 	.byte	0x04
	.zero		1


	//   ....[124]....
        /*08c4*/ 	.word	0x00001320
        /*08c8*/ 	.word	0x000000ff
        /*08cc*/ 	.word	0x000003d8
        /*08d0*/ 	.short	0x0100
        /*08d2*/ 	.byte	0x04
	.zero		1


	//   ....[125]....
        /*08d4*/ 	.word	0x00001330
        /*08d8*/ 	.word	0x000000ff
        /*08dc*/ 	.word	0x000003e8
        /*08e0*/ 	.short	0x0100
        /*08e2*/ 	.byte	0x04
	.zero		1


	//   ....[126]....
        /*08e4*/ 	.word	0x00001430
        /*08e8*/ 	.word	0x000000ff
        /*08ec*/ 	.word	0x000003f0
        /*08f0*/ 	.short	0x0100
        /*08f2*/ 	.byte	0x06
	.zero		1


	//   ....[127]....
        /*08f4*/ 	.word	0x00002280
        /*08f8*/ 	.word	0x00000000
        /*08fc*/ 	.word	0x000003e0
        /*0900*/ 	.short	0x010a
        /*0902*/ 	.byte	0xff
	.zero		1


	//   ....[128]....
        /*0904*/ 	.word	0x000022b0
        /*0908*/ 	.word	0x00000000
        /*090c*/ 	.word	0x000003d0
        /*0910*/ 	.short	0x0101
        /*0912*/ 	.byte	0xff
	.zero		1


	//   ....[129]....
        /*0914*/ 	.word	0x00002370
        /*0918*/ 	.word	0x000000ff
        /*091c*/ 	.word	0x000001a0
        /*0920*/ 	.short	0x010a
        /*0922*/ 	.byte	0x04
	.zero		1


	//   ....[130]....
        /*0924*/ 	.word	0x00002440
        /*0928*/ 	.word	0x000000ff
        /*092c*/ 	.word	0x000001a0
        /*0930*/ 	.short	0x010a
        /*0932*/ 	.byte	0x21
	.zero		1


	//   ....[131]....
        /*0934*/ 	.word	0x000025f0
        /*0938*/ 	.word	0x000000ff
        /*093c*/ 	.word	0x000001a0
        /*0940*/ 	.short	0x010a
        /*0942*/ 	.byte	0x05
	.zero		1


	//   ....[132]....
        /*0944*/ 	.word	0x00002720
        /*0948*/ 	.word	0x000000ff
        /*094c*/ 	.word	0x00000368
        /*0950*/ 	.short	0x0101
        /*0952*/ 	.byte	0x06
	.zero		1


	//   ....[133]....
        /*0954*/ 	.word	0x00002740
        /*0958*/ 	.word	0x000000ff
        /*095c*/ 	.word	0x000001a0
        /*0960*/ 	.short	0x010a
        /*0962*/ 	.byte	0x04
	.zero		1


	//   ....[134]....
        /*0964*/ 	.word	0x000027c0
        /*0968*/ 	.word	0x000000ff
        /*096c*/ 	.word	0x000001a0
        /*0970*/ 	.short	0x010a
        /*0972*/ 	.byte	0x11
	.zero		1


	//   ....[135]....
        /*0974*/ 	.word	0x00002950
        /*0978*/ 	.word	0x000000ff
        /*097c*/ 	.word	0x000001a0
        /*0980*/ 	.short	0x010a
        /*0982*/ 	.byte	0x05
	.zero		1


	//   ....[136]....
        /*0984*/ 	.word	0x00002ad0
        /*0988*/ 	.word	0x00000003
        /*098c*/ 	.word	0x00000370
        /*0990*/ 	.short	0x010a
        /*0992*/ 	.byte	0xff
	.zero		1


	//   ....[137]....
        /*0994*/ 	.word	0x00002c20
        /*0998*/ 	.word	0x00000000
        /*099c*/ 	.word	0x00000000
        /*09a0*/ 	.short	0x0101
        /*09a2*/ 	.byte	0xff
	.zero		1


	//   ....[138]....
        /*09a4*/ 	.word	0x000031c0
        /*09a8*/ 	.word	0x000000ff
        /*09ac*/ 	.word	0x00000000
        /*09b0*/ 	.short	0x010a
        /*09b2*/ 	.byte	0x04
	.zero		1


	//   ....[139]....
        /*09b4*/ 	.word	0x00003250
        /*09b8*/ 	.word	0x000000ff
        /*09bc*/ 	.word	0x00000000
        /*09c0*/ 	.short	0x010a
        /*09c2*/ 	.byte	0x05
	.zero		1


	//   ....[140]....
        /*09c4*/ 	.word	0x000032e0
        /*09c8*/ 	.word	0x000000ff
        /*09cc*/ 	.word	0x00000000
        /*09d0*/ 	.short	0x010a
        /*09d2*/ 	.byte	0x05
	.zero		1


	//   ....[141]....
        /*09d4*/ 	.word	0x00003370
        /*09d8*/ 	.word	0x000000ff
        /*09dc*/ 	.word	0x00000000
        /*09e0*/ 	.short	0x010a
        /*09e2*/ 	.byte	0x05
	.zero		1


	//   ....[142]....
        /*09e4*/ 	.word	0x00003400
        /*09e8*/ 	.word	0x000000ff
        /*09ec*/ 	.word	0x00000000
        /*09f0*/ 	.short	0x010a
        /*09f2*/ 	.byte	0x05
	.zero		1


	//   ....[143]....
        /*09f4*/ 	.word	0x00003490
        /*09f8*/ 	.word	0x000000ff
        /*09fc*/ 	.word	0x00000000
        /*0a00*/ 	.short	0x010a
        /*0a02*/ 	.byte	0x05
	.zero		1


	//   ....[144]....
        /*0a04*/ 	.word	0x00003520
        /*0a08*/ 	.word	0x000000ff
        /*0a0c*/ 	.word	0x00000000
        /*0a10*/ 	.short	0x010a
        /*0a12*/ 	.byte	0x05
	.zero		1


	//   ....[145]....
        /*0a14*/ 	.word	0x000035b0
        /*0a18*/ 	.word	0x000000ff
        /*0a1c*/ 	.word	0x00000000
        /*0a20*/ 	.short	0x010a
        /*0a22*/ 	.byte	0x05
	.zero		1


	//   ....[146]....
        /*0a24*/ 	.word	0x00003640
        /*0a28*/ 	.word	0x000000ff
        /*0a2c*/ 	.word	0x00000000
        /*0a30*/ 	.short	0x010a
        /*0a32*/ 	.byte	0x05
	.zero		1


	//   ....[147]....
        /*0a34*/ 	.word	0x000036d0
        /*0a38*/ 	.word	0x000000ff
        /*0a3c*/ 	.word	0x00000000
        /*0a40*/ 	.short	0x010a
        /*0a42*/ 	.byte	0x05
	.zero		1


	//   ....[148]....
        /*0a44*/ 	.word	0x00003760
        /*0a48*/ 	.word	0x000000ff
        /*0a4c*/ 	.word	0x00000000
        /*0a50*/ 	.short	0x010a
        /*0a52*/ 	.byte	0x05
	.zero		1


	//   ....[149]....
        /*0a54*/ 	.word	0x000037f0
        /*0a58*/ 	.word	0x000000ff
        /*0a5c*/ 	.word	0x00000000
        /*0a60*/ 	.short	0x010a
        /*0a62*/ 	.byte	0x05
	.zero		1


	//   ....[150]....
        /*0a64*/ 	.word	0x00003880
        /*0a68*/ 	.word	0x000000ff
        /*0a6c*/ 	.word	0x00000000
        /*0a70*/ 	.short	0x010a
        /*0a72*/ 	.byte	0x05
	.zero		1


	//   ....[151]....
        /*0a74*/ 	.word	0x00003910
        /*0a78*/ 	.word	0x000000ff
        /*0a7c*/ 	.word	0x00000000
        /*0a80*/ 	.short	0x010a
        /*0a82*/ 	.byte	0x05
	.zero		1


	//   ....[152]....
        /*0a84*/ 	.word	0x000039a0
        /*0a88*/ 	.word	0x000000ff
        /*0a8c*/ 	.word	0x00000000
        /*0a90*/ 	.short	0x010a
        /*0a92*/ 	.byte	0x05
	.zero		1


	//   ....[153]....
        /*0a94*/ 	.word	0x00003a30
        /*0a98*/ 	.word	0x000000ff
        /*0a9c*/ 	.word	0x00000000
        /*0aa0*/ 	.short	0x010a
        /*0aa2*/ 	.byte	0x05
	.zero		1


	//   ....[154]....
        /*0aa4*/ 	.word	0x00003ac0
        /*0aa8*/ 	.word	0x000000ff
        /*0aac*/ 	.word	0x00000000
        /*0ab0*/ 	.short	0x010a
        /*0ab2*/ 	.byte	0x05
	.zero		1


	//   ....[155]....
        /*0ab4*/ 	.word	0x00003b50
        /*0ab8*/ 	.word	0x000000ff
        /*0abc*/ 	.word	0x00000000
        /*0ac0*/ 	.short	0x010a
        /*0ac2*/ 	.byte	0x05
	.zero		1


	//   ....[156]....
        /*0ac4*/ 	.word	0x00003be0
        /*0ac8*/ 	.word	0x000000ff
        /*0acc*/ 	.word	0x00000000
        /*0ad0*/ 	.short	0x010a
        /*0ad2*/ 	.byte	0x05
	.zero		1


	//   ....[157]....
        /*0ad4*/ 	.word	0x00003c70
        /*0ad8*/ 	.word	0x000000ff
        /*0adc*/ 	.word	0x00000000
        /*0ae0*/ 	.short	0x010a
        /*0ae2*/ 	.byte	0x05
	.zero		1


	//   ....[158]....
        /*0ae4*/ 	.word	0x00003d00
        /*0ae8*/ 	.word	0x000000ff
        /*0aec*/ 	.word	0x00000000
        /*0af0*/ 	.short	0x010a
        /*0af2*/ 	.byte	0x05
	.zero		1


	//   ....[159]....
        /*0af4*/ 	.word	0x00003d90
        /*0af8*/ 	.word	0x000000ff
        /*0afc*/ 	.word	0x00000000
        /*0b00*/ 	.short	0x010a
        /*0b02*/ 	.byte	0x05
	.zero		1


	//   ....[160]....
        /*0b04*/ 	.word	0x00003e20
        /*0b08*/ 	.word	0x000000ff
        /*0b0c*/ 	.word	0x00000000
        /*0b10*/ 	.short	0x010a
        /*0b12*/ 	.byte	0x05
	.zero		1


	//   ....[161]....
        /*0b14*/ 	.word	0x00003eb0
        /*0b18*/ 	.word	0x000000ff
        /*0b1c*/ 	.word	0x00000000
        /*0b20*/ 	.short	0x010a
        /*0b22*/ 	.byte	0x05
	.zero		1


	//   ....[162]....
        /*0b24*/ 	.word	0x00003f40
        /*0b28*/ 	.word	0x000000ff
        /*0b2c*/ 	.word	0x00000000
        /*0b30*/ 	.short	0x010a
        /*0b32*/ 	.byte	0x05
	.zero		1


	//   ....[163]....
        /*0b34*/ 	.word	0x00003fd0
        /*0b38*/ 	.word	0x000000ff
        /*0b3c*/ 	.word	0x00000000
        /*0b40*/ 	.short	0x010a
        /*0b42*/ 	.byte	0x05
	.zero		1


	//   ....[164]....
        /*0b44*/ 	.word	0x00004060
        /*0b48*/ 	.word	0x000000ff
        /*0b4c*/ 	.word	0x00000000
        /*0b50*/ 	.short	0x010a
        /*0b52*/ 	.byte	0x05
	.zero		1


	//   ....[165]....
        /*0b54*/ 	.word	0x000040f0
        /*0b58*/ 	.word	0x000000ff
        /*0b5c*/ 	.word	0x00000000
        /*0b60*/ 	.short	0x010a
        /*0b62*/ 	.byte	0x05
	.zero		1


	//   ....[166]....
        /*0b64*/ 	.word	0x00004180
        /*0b68*/ 	.word	0x000000ff
        /*0b6c*/ 	.word	0x00000000
        /*0b70*/ 	.short	0x010a
        /*0b72*/ 	.byte	0x05
	.zero		1


	//   ....[167]....
        /*0b74*/ 	.word	0x00004210
        /*0b78*/ 	.word	0x000000ff
        /*0b7c*/ 	.word	0x00000000
        /*0b80*/ 	.short	0x010a
        /*0b82*/ 	.byte	0x05
	.zero		1


	//   ....[168]....
        /*0b84*/ 	.word	0x000042a0
        /*0b88*/ 	.word	0x000000ff
        /*0b8c*/ 	.word	0x00000000
        /*0b90*/ 	.short	0x010a
        /*0b92*/ 	.byte	0x05
	.zero		1


	//   ....[169]....
        /*0b94*/ 	.word	0x00004330
        /*0b98*/ 	.word	0x000000ff
        /*0b9c*/ 	.word	0x00000000
        /*0ba0*/ 	.short	0x010a
        /*0ba2*/ 	.byte	0x05
	.zero		1


	//   ....[170]....
        /*0ba4*/ 	.word	0x000043c0
        /*0ba8*/ 	.word	0x000000ff
        /*0bac*/ 	.word	0x00000000
        /*0bb0*/ 	.short	0x010a
        /*0bb2*/ 	.byte	0x05
	.zero		1


	//   ....[171]....
        /*0bb4*/ 	.word	0x00004450
        /*0bb8*/ 	.word	0x000000ff
        /*0bbc*/ 	.word	0x00000000
        /*0bc0*/ 	.short	0x010a
        /*0bc2*/ 	.byte	0x05
	.zero		1


	//   ....[172]....
        /*0bc4*/ 	.word	0x000044e0
        /*0bc8*/ 	.word	0x000000ff
        /*0bcc*/ 	.word	0x00000000
        /*0bd0*/ 	.short	0x010a
        /*0bd2*/ 	.byte	0x05
	.zero		1


	//   ....[173]....
        /*0bd4*/ 	.word	0x00004570
        /*0bd8*/ 	.word	0x000000ff
        /*0bdc*/ 	.word	0x00000000
        /*0be0*/ 	.short	0x010a
        /*0be2*/ 	.byte	0x05
	.zero		1


	//   ....[174]....
        /*0be4*/ 	.word	0x00004600
        /*0be8*/ 	.word	0x000000ff
        /*0bec*/ 	.word	0x00000000
        /*0bf0*/ 	.short	0x010a
        /*0bf2*/ 	.byte	0x05
	.zero		1


	//   ....[175]....
        /*0bf4*/ 	.word	0x00004690
        /*0bf8*/ 	.word	0x000000ff
        /*0bfc*/ 	.word	0x00000000
        /*0c00*/ 	.short	0x010a
        /*0c02*/ 	.byte	0x05
	.zero		1


	//   ....[176]....
        /*0c04*/ 	.word	0x00004720
        /*0c08*/ 	.word	0x000000ff
        /*0c0c*/ 	.word	0x00000000
        /*0c10*/ 	.short	0x010a
        /*0c12*/ 	.byte	0x05
	.zero		1


	//   ....[177]....
        /*0c14*/ 	.word	0x000047b0
        /*0c18*/ 	.word	0x000000ff
        /*0c1c*/ 	.word	0x00000000
        /*0c20*/ 	.short	0x010a
        /*0c22*/ 	.byte	0x05
	.zero		1


	//   ....[178]....
        /*0c24*/ 	.word	0x00004840
        /*0c28*/ 	.word	0x000000ff
        /*0c2c*/ 	.word	0x00000000
        /*0c30*/ 	.short	0x010a
        /*0c32*/ 	.byte	0x05
	.zero		1


	//   ....[179]....
        /*0c34*/ 	.word	0x000048d0
        /*0c38*/ 	.word	0x000000ff
        /*0c3c*/ 	.word	0x00000000
        /*0c40*/ 	.short	0x010a
        /*0c42*/ 	.byte	0x05
	.zero		1


	//   ....[180]....
        /*0c44*/ 	.word	0x00004960
        /*0c48*/ 	.word	0x000000ff
        /*0c4c*/ 	.word	0x00000000
        /*0c50*/ 	.short	0x010a
        /*0c52*/ 	.byte	0x05
	.zero		1


	//   ....[181]....
        /*0c54*/ 	.word	0x000049f0
        /*0c58*/ 	.word	0x000000ff
        /*0c5c*/ 	.word	0x00000000
        /*0c60*/ 	.short	0x010a
        /*0c62*/ 	.byte	0x05
	.zero		1


	//   ....[182]....
        /*0c64*/ 	.word	0x00004a80
        /*0c68*/ 	.word	0x000000ff
        /*0c6c*/ 	.word	0x00000000
        /*0c70*/ 	.short	0x010a
        /*0c72*/ 	.byte	0x05
	.zero		1


	//   ....[183]....
        /*0c74*/ 	.word	0x00004b10
        /*0c78*/ 	.word	0x000000ff
        /*0c7c*/ 	.word	0x00000000
        /*0c80*/ 	.short	0x010a
        /*0c82*/ 	.byte	0x05
	.zero		1


	//   ....[184]....
        /*0c84*/ 	.word	0x00004ba0
        /*0c88*/ 	.word	0x000000ff
        /*0c8c*/ 	.word	0x00000000
        /*0c90*/ 	.short	0x010a
        /*0c92*/ 	.byte	0x05
	.zero		1


	//   ....[185]....
        /*0c94*/ 	.word	0x00004c30
        /*0c98*/ 	.word	0x000000ff
        /*0c9c*/ 	.word	0x00000000
        /*0ca0*/ 	.short	0x010a
        /*0ca2*/ 	.byte	0x05
	.zero		1


	//   ....[186]....
        /*0ca4*/ 	.word	0x00004cc0
        /*0ca8*/ 	.word	0x000000ff
        /*0cac*/ 	.word	0x00000000
        /*0cb0*/ 	.short	0x010a
        /*0cb2*/ 	.byte	0x05
	.zero		1


	//   ....[187]....
        /*0cb4*/ 	.word	0x00004d50
        /*0cb8*/ 	.word	0x000000ff
        /*0cbc*/ 	.word	0x00000000
        /*0cc0*/ 	.short	0x010a
        /*0cc2*/ 	.byte	0x05
	.zero		1


	//   ....[188]....
        /*0cc4*/ 	.word	0x00004de0
        /*0cc8*/ 	.word	0x000000ff
        /*0ccc*/ 	.word	0x00000000
        /*0cd0*/ 	.short	0x010a
        /*0cd2*/ 	.byte	0x05
	.zero		1


	//   ....[189]....
        /*0cd4*/ 	.word	0x00004e80
        /*0cd8*/ 	.word	0x00000000
        /*0cdc*/ 	.word	0x00000000
        /*0ce0*/ 	.short	0x010a
        /*0ce2*/ 	.byte	0xff
	.zero		1


	//   ....[190]....
        /*0ce4*/ 	.word	0x00004fa0
        /*0ce8*/ 	.word	0x00000002
        /*0cec*/ 	.word	0x000003d0
        /*0cf0*/ 	.short	0x010a
        /*0cf2*/ 	.byte	0xff
	.zero		1


	//   ....[191]....
        /*0cf4*/ 	.word	0x00005010
        /*0cf8*/ 	.word	0x00000002
        /*0cfc*/ 	.word	0x00000000
        /*0d00*/ 	.short	0x0101
        /*0d02*/ 	.byte	0xff
	.zero		1


	//   ....[192]....
        /*0d04*/ 	.word	0x00005030
        /*0d08*/ 	.word	0x000000ff
        /*0d0c*/ 	.word	0x00000380
        /*0d10*/ 	.short	0x010a
        /*0d12*/ 	.byte	0x04
	.zero		1


	//   ....[193]....
        /*0d14*/ 	.word	0x00005150
        /*0d18*/ 	.word	0x00000002
        /*0d1c*/ 	.word	0x00000370
        /*0d20*/ 	.short	0x010a
        /*0d22*/ 	.byte	0xff
	.zero		1


	//   ....[194]....
        /*0d24*/ 	.word	0x00005250
        /*0d28*/ 	.word	0x00000002
        /*0d2c*/ 	.word	0x00000000
        /*0d30*/ 	.short	0x0101
        /*0d32*/ 	.byte	0xff
	.zero		1


	//   ....[195]....
        /*0d34*/ 	.word	0x000052e0
        /*0d38*/ 	.word	0x000000ff
        /*0d3c*/ 	.word	0x00000380
        /*0d40*/ 	.short	0x0106
        /*0d42*/ 	.byte	0x04
	.zero		1


	//   ....[196]....
        /*0d44*/ 	.word	0x00005300
        /*0d48*/ 	.word	0x000000ff
        /*0d4c*/ 	.word	0x00000380
        /*0d50*/ 	.short	0x010a
        /*0d52*/ 	.byte	0x04
	.zero		1


	//   ....[197]....
        /*0d54*/ 	.word	0x00005390
        /*0d58*/ 	.word	0x000000ff
        /*0d5c*/ 	.word	0x00000380
        /*0d60*/ 	.short	0x0106
        /*0d62*/ 	.byte	0x07
	.zero		1


	//   ....[198]....
        /*0d64*/ 	.word	0x000053d0
        /*0d68*/ 	.word	0x00000000
        /*0d6c*/ 	.word	0x00000380
        /*0d70*/ 	.short	0x010a
        /*0d72*/ 	.byte	0xff
	.zero		1


	//   ....[199]....
        /*0d74*/ 	.word	0x00005610
        /*0d78*/ 	.word	0x000000ff
        /*0d7c*/ 	.word	0x00000008
        /*0d80*/ 	.short	0x010a
        /*0d82*/ 	.byte	0x05
	.zero		1


	//   ....[200]....
        /*0d84*/ 	.word	0x00005630
        /*0d88*/ 	.word	0x000000ff
        /*0d8c*/ 	.word	0x00000008
        /*0d90*/ 	.short	0x010a
        /*0d92*/ 	.byte	0x05
	.zero		1


	//   ....[201]....
        /*0d94*/ 	.word	0x000057c0
        /*0d98*/ 	.word	0x000000ff
        /*0d9c*/ 	.word	0x00000008
        /*0da0*/ 	.short	0x010a
        /*0da2*/ 	.byte	0x05
	.zero		1


	//   ....[202]....
        /*0da4*/ 	.word	0x000057e0
        /*0da8*/ 	.word	0x000000ff
        /*0dac*/ 	.word	0x00000008
        /*0db0*/ 	.short	0x010a
        /*0db2*/ 	.byte	0x05
	.zero		1


	//   ....[203]....
        /*0db4*/ 	.word	0x000058a0
        /*0db8*/ 	.word	0x000000ff
        /*0dbc*/ 	.word	0x00000000
        /*0dc0*/ 	.short	0x0101
        /*0dc2*/ 	.byte	0x04
	.zero		1


	//   ....[204]....
        /*0dc4*/ 	.word	0x00005b80
        /*0dc8*/ 	.word	0x00000000
        /*0dcc*/ 	.word	0x00000370
        /*0dd0*/ 	.short	0x010a
        /*0dd2*/ 	.byte	0xff
	.zero		1


	//   ....[205]....
        /*0dd4*/ 	.word	0x00005c40
        /*0dd8*/ 	.word	0x00000000
        /*0ddc*/ 	.word	0x00000000
        /*0de0*/ 	.short	0x0101
        /*0de2*/ 	.byte	0xff
	.zero		1


	//   ....[206]....
        /*0de4*/ 	.word	0x00005cf0
        /*0de8*/ 	.word	0x000000ff
        /*0dec*/ 	.word	0x00000000
        /*0df0*/ 	.short	0x010a
        /*0df2*/ 	.byte	0x04
	.zero		1


	//   ....[207]....
        /*0df4*/ 	.word	0x00005d00
        /*0df8*/ 	.word	0x000000ff
        /*0dfc*/ 	.word	0x000003b0
        /*0e00*/ 	.short	0x010a
        /*0e02*/ 	.byte	0x13
	.zero		1


	//   ....[208]....
        /*0e04*/ 	.word	0x00005dc0
        /*0e08*/ 	.word	0x000000ff
        /*0e0c*/ 	.word	0x00000000
        /*0e10*/ 	.short	0x010a
        /*0e12*/ 	.byte	0x06
	.zero		1


	//   ....[209]....
        /*0e14*/ 	.word	0x00005ee0
        /*0e18*/ 	.word	0x000000ff
        /*0e1c*/ 	.word	0x00000000
        /*0e20*/ 	.short	0x010a
        /*0e22*/ 	.byte	0x04
	.zero		1


	//   ....[210]....
        /*0e24*/ 	.word	0x00006100
        /*0e28*/ 	.word	0x000000ff
        /*0e2c*/ 	.word	0x00000000
        /*0e30*/ 	.short	0x010a
        /*0e32*/ 	.byte	0x04
	.zero		1


	//   ....[211]....
        /*0e34*/ 	.word	0x00006190
        /*0e38*/ 	.word	0x000000ff
        /*0e3c*/ 	.word	0x00000000
        /*0e40*/ 	.short	0x010a
        /*0e42*/ 	.byte	0x05
	.zero		1


	//   ....[212]....
        /*0e44*/ 	.word	0x00006220
        /*0e48*/ 	.word	0x000000ff
        /*0e4c*/ 	.word	0x00000000
        /*0e50*/ 	.short	0x010a
        /*0e52*/ 	.byte	0x05
	.zero		1


	//   ....[213]....
        /*0e54*/ 	.word	0x000062c0
        /*0e58*/ 	.word	0x00000000
        /*0e5c*/ 	.word	0x00000000
        /*0e60*/ 	.short	0x010a
        /*0e62*/ 	.byte	0xff
	.zero		1


	//   ....[214]....
        /*0e64*/ 	.word	0x00006300
        /*0e68*/ 	.word	0x00000000
        /*0e6c*/ 	.word	0x00000000
        /*0e70*/ 	.short	0x010a
        /*0e72*/ 	.byte	0xff
	.zero		1


	//   ....[215]....
        /*0e74*/ 	.word	0x00006370
        /*0e78*/ 	.word	0x000000ff
        /*0e7c*/ 	.word	0x00000000
        /*0e80*/ 	.short	0x0101
        /*0e82*/ 	.byte	0x04
	.zero		1


	//   ....[216]....
        /*0e84*/ 	.word	0x000063b0
        /*0e88*/ 	.word	0x000000ff
        /*0e8c*/ 	.word	0x000003f0
        /*0e90*/ 	.short	0x010a
        /*0e92*/ 	.byte	0x0d
	.zero		1


	//   ....[217]....
        /*0e94*/ 	.word	0x00006400
        /*0e98*/ 	.word	0x000000ff
        /*0e9c*/ 	.word	0x00000000
        /*0ea0*/ 	.short	0x0101
        /*0ea2*/ 	.byte	0x04
	.zero		1


	//   ....[218]....
        /*0ea4*/ 	.word	0x00006880
        /*0ea8*/ 	.word	0x0000000c
        /*0eac*/ 	.word	0x00000370
        /*0eb0*/ 	.short	0x010a
        /*0eb2*/ 	.byte	0xff
	.zero		1


	//   ....[219]....
        /*0eb4*/ 	.word	0x000069f0
        /*0eb8*/ 	.word	0x00000000
        /*0ebc*/ 	.word	0x00000000
        /*0ec0*/ 	.short	0x0101
        /*0ec2*/ 	.byte	0xff
	.zero		1


	//   ....[220]....
        /*0ec4*/ 	.word	0x00006e80
        /*0ec8*/ 	.word	0x000000ff
        /*0ecc*/ 	.word	0x00000368
        /*0ed0*/ 	.short	0x010a
        /*0ed2*/ 	.byte	0x15
	.zero		1


	//   ....[221]....
        /*0ed4*/ 	.word	0x00007000
        /*0ed8*/ 	.word	0x000000ff
        /*0edc*/ 	.word	0x00000350
        /*0ee0*/ 	.short	0x010a
        /*0ee2*/ 	.byte	0x15
	.zero		1


	//   ....[222]....
        /*0ee4*/ 	.word	0x000071f0
        /*0ee8*/ 	.word	0x000000ff
        /*0eec*/ 	.word	0x00000340
        /*0ef0*/ 	.short	0x010b
        /*0ef2*/ 	.byte	0x15
	.zero		1


	//   ....[223]....
        /*0ef4*/ 	.word	0x00007200
        /*0ef8*/ 	.word	0x000000ff
        /*0efc*/ 	.word	0x00000000
        /*0f00*/ 	.short	0x0101
        /*0f02*/ 	.byte	0x06
	.zero		1


	//   ....[224]....
        /*0f04*/ 	.word	0x00007210
        /*0f08*/ 	.word	0x000000ff
        /*0f0c*/ 	.word	0x00000358
        /*0f10*/ 	.short	0x010a
        /*0f12*/ 	.byte	0x15
	.zero		1


	//   ....[225]....
        /*0f14*/ 	.word	0x00007450
        /*0f18*/ 	.word	0x000000ff
        /*0f1c*/ 	.word	0x00000348
        /*0f20*/ 	.short	0x010b
        /*0f22*/ 	.byte	0x15
	.zero		1


	//   ....[226]....
        /*0f24*/ 	.word	0x00007460
        /*0f28*/ 	.word	0x000000ff
        /*0f2c*/ 	.word	0x00000000
        /*0f30*/ 	.short	0x0101
        /*0f32*/ 	.byte	0x25
	.zero		1


	//   ....[227]....
        /*0f34*/ 	.word	0x000074a0
        /*0f38*/ 	.word	0x000000ff
        /*0f3c*/ 	.word	0x00000350
        /*0f40*/ 	.short	0x010a
        /*0f42*/ 	.byte	0x15
	.zero		1


	//   ....[228]....
        /*0f44*/ 	.word	0x000074e0
        /*0f48*/ 	.word	0x00000000
        /*0f4c*/ 	.word	0x00000358
        /*0f50*/ 	.short	0x010a
        /*0f52*/ 	.byte	0xff
	.zero		1


	//   ....[229]....
        /*0f54*/ 	.word	0x00007800
        /*0f58*/ 	.word	0x00000003
        /*0f5c*/ 	.word	0x00000370
        /*0f60*/ 	.short	0x010a
        /*0f62*/ 	.byte	0xff
	.zero		1


	//   ....[230]....
        /*0f64*/ 	.word	0x00007980
        /*0f68*/ 	.word	0x00000000
        /*0f6c*/ 	.word	0x00000000
        /*0f70*/ 	.short	0x0101
        /*0f72*/ 	.byte	0xff
	.zero		1


	//   ....[231]....
        /*0f74*/ 	.word	0x00008420
        /*0f78*/ 	.word	0x00000004
        /*0f7c*/ 	.word	0x00000340
        /*0f80*/ 	.short	0x010a
        /*0f82*/ 	.byte	0xff
	.zero		1


	//   ....[232]....
        /*0f84*/ 	.word	0x00008430
        /*0f88*/ 	.word	0x00000052
        /*0f8c*/ 	.word	0x00000390
        /*0f90*/ 	.short	0x010a
        /*0f92*/ 	.byte	0xff
	.zero		1


	//   ....[233]....
        /*0f94*/ 	.word	0x000085a0
        /*0f98*/ 	.word	0x00000004
        /*0f9c*/ 	.word	0x00000340
        /*0fa0*/ 	.short	0x010a
        /*0fa2*/ 	.byte	0xff
	.zero		1


	//   ....[234]....
        /*0fa4*/ 	.word	0x000086c0
        /*0fa8*/ 	.word	0x00000000
        /*0fac*/ 	.word	0x00000000
        /*0fb0*/ 	.short	0x0101
        /*0fb2*/ 	.byte	0xff
	.zero		1


	//   ....[235]....
        /*0fb4*/ 	.word	0x00008740
        /*0fb8*/ 	.word	0x00000052
        /*0fbc*/ 	.word	0x00000390
        /*0fc0*/ 	.short	0x010a
        /*0fc2*/ 	.byte	0xff
	.zero		1


	//   ....[236]....
        /*0fc4*/ 	.word	0x00009310
        /*0fc8*/ 	.word	0x00000003
        /*0fcc*/ 	.word	0x00000340
        /*0fd0*/ 	.short	0x010a
        /*0fd2*/ 	.byte	0xff
	.zero		1


	//   ....[237]....
        /*0fd4*/ 	.word	0x000093c0
        /*0fd8*/ 	.word	0x00000003
        /*0fdc*/ 	.word	0x00000340
        /*0fe0*/ 	.short	0x010a
        /*0fe2*/ 	.byte	0xff
	.zero		1


	//   ....[238]....
        /*0fe4*/ 	.word	0x000094e0
        /*0fe8*/ 	.word	0x00000000
        /*0fec*/ 	.word	0x00000000
        /*0ff0*/ 	.short	0x0101
        /*0ff2*/ 	.byte	0xff
	.zero		1


	//   ....[239]....
        /*0ff4*/ 	.word	0x000097a0
        /*0ff8*/ 	.word	0x00000052
        /*0ffc*/ 	.word	0x00000000
        /*1000*/ 	.short	0x0101
        /*1002*/ 	.byte	0xff
	.zero		1


	//   ....[240]....
        /*1004*/ 	.word	0x0000a210
        /*1008*/ 	.word	0x00000000
        /*100c*/ 	.word	0x000003e0
        /*1010*/ 	.short	0x010a
        /*1012*/ 	.byte	0xff
	.zero		1


	//   ....[241]....
        /*1014*/ 	.word	0x0000a270
        /*1018*/ 	.word	0x00000000
        /*101c*/ 	.word	0x000001a0
        /*1020*/ 	.short	0x010a
        /*1022*/ 	.byte	0xff
	.zero		1


	//   ....[242]....
        /*1024*/ 	.word	0x0000a2d0
        /*1028*/ 	.word	0x00000000
        /*102c*/ 	.word	0x000001a0
        /*1030*/ 	.short	0x010a
        /*1032*/ 	.byte	0xff
	.zero		1


	//   ....[243]....
        /*1034*/ 	.word	0x0000a320
        /*1038*/ 	.word	0x00000003
        /*103c*/ 	.word	0x00000370
        /*1040*/ 	.short	0x010a
        /*1042*/ 	.byte	0xff
	.zero		1


	//   ....[244]....
        /*1044*/ 	.word	0x0000a380
        /*1048*/ 	.word	0x00000000
        /*104c*/ 	.word	0x00000000
        /*1050*/ 	.short	0x010a
        /*1052*/ 	.byte	0xff
	.zero		1


	//   ....[245]....
        /*1054*/ 	.word	0x0000a3e0
        /*1058*/ 	.word	0x00000000
        /*105c*/ 	.word	0x00000000
        /*1060*/ 	.short	0x010a
        /*1062*/ 	.byte	0xff
	.zero		1


	//   ....[246]....
        /*1064*/ 	.word	0x0000a440
        /*1068*/ 	.word	0x00000000
        /*106c*/ 	.word	0x00000000
        /*1070*/ 	.short	0x010a
        /*1072*/ 	.byte	0xff
	.zero		1


	//   ....[247]....
        /*1074*/ 	.word	0x0000a4a0
        /*1078*/ 	.word	0x00000000
        /*107c*/ 	.word	0x00000000
        /*1080*/ 	.short	0x010a
        /*1082*/ 	.byte	0xff
	.zero		1


	//   ....[248]....
        /*1084*/ 	.word	0x0000a500
        /*1088*/ 	.word	0x00000000
        /*108c*/ 	.word	0x00000000
        /*1090*/ 	.short	0x010a
        /*1092*/ 	.byte	0xff
	.zero		1


	//   ....[249]....
        /*1094*/ 	.word	0x0000a560
        /*1098*/ 	.word	0x00000000
        /*109c*/ 	.word	0x00000000
        /*10a0*/ 	.short	0x010a
        /*10a2*/ 	.byte	0xff
	.zero		1


	//   ....[250]....
        /*10a4*/ 	.word	0x0000a5c0
        /*10a8*/ 	.word	0x00000000
        /*10ac*/ 	.word	0x00000000
        /*10b0*/ 	.short	0x010a
        /*10b2*/ 	.byte	0xff
	.zero		1


	//   ....[251]....
        /*10b4*/ 	.word	0x0000a620
        /*10b8*/ 	.word	0x00000000
        /*10bc*/ 	.word	0x00000000
        /*10c0*/ 	.short	0x010a
        /*10c2*/ 	.byte	0xff
	.zero		1


	//   ....[252]....
        /*10c4*/ 	.word	0x0000a680
        /*10c8*/ 	.word	0x00000000
        /*10cc*/ 	.word	0x00000000
        /*10d0*/ 	.short	0x010a
        /*10d2*/ 	.byte	0xff
	.zero		1


	//   ....[253]....
        /*10d4*/ 	.word	0x0000a6e0
        /*10d8*/ 	.word	0x00000000
        /*10dc*/ 	.word	0x00000000
        /*10e0*/ 	.short	0x010a
        /*10e2*/ 	.byte	0xff
	.zero		1


	//   ....[254]....
        /*10e4*/ 	.word	0x0000a740
        /*10e8*/ 	.word	0x00000000
        /*10ec*/ 	.word	0x00000000
        /*10f0*/ 	.short	0x010a
        /*10f2*/ 	.byte	0xff
	.zero		1


	//   ....[255]....
        /*10f4*/ 	.word	0x0000a7a0
        /*10f8*/ 	.word	0x00000000
        /*10fc*/ 	.word	0x00000000
        /*1100*/ 	.short	0x010a
        /*1102*/ 	.byte	0xff
	.zero		1


	//   ....[0]....
        /*1104*/ 	.word	0x0000a800
        /*1108*/ 	.word	0x00000000
        /*110c*/ 	.word	0x00000000
        /*1110*/ 	.short	0x010a
        /*1112*/ 	.byte	0xff
	.zero		1


	//   ....[1]....
        /*1114*/ 	.word	0x0000a860
        /*1118*/ 	.word	0x00000000
        /*111c*/ 	.word	0x00000000
        /*1120*/ 	.short	0x010a
        /*1122*/ 	.byte	0xff
	.zero		1


	//   ....[2]....
        /*1124*/ 	.word	0x0000a8c0
        /*1128*/ 	.word	0x00000000
        /*112c*/ 	.word	0x00000000
        /*1130*/ 	.short	0x010a
        /*1132*/ 	.byte	0xff
	.zero		1


	//   ....[3]....
        /*1134*/ 	.word	0x0000a920
        /*1138*/ 	.word	0x00000000
        /*113c*/ 	.word	0x00000000
        /*1140*/ 	.short	0x010a
        /*1142*/ 	.byte	0xff
	.zero		1


	//   ....[4]....
        /*1144*/ 	.word	0x0000a980
        /*1148*/ 	.word	0x00000000
        /*114c*/ 	.word	0x00000000
        /*1150*/ 	.short	0x010a
        /*1152*/ 	.byte	0xff
	.zero		1


	//   ....[5]....
        /*1154*/ 	.word	0x0000a9e0
        /*1158*/ 	.word	0x00000000
        /*115c*/ 	.word	0x00000000
        /*1160*/ 	.short	0x010a
        /*1162*/ 	.byte	0xff
	.zero		1


	//   ....[6]....
        /*1164*/ 	.word	0x0000aa40
        /*1168*/ 	.word	0x00000000
        /*116c*/ 	.word	0x00000000
        /*1170*/ 	.short	0x010a
        /*1172*/ 	.byte	0xff
	.zero		1


	//   ....[7]....
        /*1174*/ 	.word	0x0000aaa0
        /*1178*/ 	.word	0x00000000
        /*117c*/ 	.word	0x00000000
        /*1180*/ 	.short	0x010a
        /*1182*/ 	.byte	0xff
	.zero		1


	//   ....[8]....
        /*1184*/ 	.word	0x0000ab00
        /*1188*/ 	.word	0x00000000
        /*118c*/ 	.word	0x00000000
        /*1190*/ 	.short	0x010a
        /*1192*/ 	.byte	0xff
	.zero		1


	//   ....[9]....
        /*1194*/ 	.word	0x0000ab60
        /*1198*/ 	.word	0x00000000
        /*119c*/ 	.word	0x00000000
        /*11a0*/ 	.short	0x010a
        /*11a2*/ 	.byte	0xff
	.zero		1


	//   ....[10]....
        /*11a4*/ 	.word	0x0000abc0
        /*11a8*/ 	.word	0x00000000
        /*11ac*/ 	.word	0x00000000
        /*11b0*/ 	.short	0x010a
        /*11b2*/ 	.byte	0xff
	.zero		1


	//   ....[11]....
        /*11b4*/ 	.word	0x0000ac20
        /*11b8*/ 	.word	0x00000000
        /*11bc*/ 	.word	0x00000000
        /*11c0*/ 	.short	0x010a
        /*11c2*/ 	.byte	0xff
	.zero		1


	//   ....[12]....
        /*11c4*/ 	.word	0x0000ac80
        /*11c8*/ 	.word	0x00000000
        /*11cc*/ 	.word	0x00000000
        /*11d0*/ 	.short	0x010a
        /*11d2*/ 	.byte	0xff
	.zero		1


	//   ....[13]....
        /*11d4*/ 	.word	0x0000ace0
        /*11d8*/ 	.word	0x00000000
        /*11dc*/ 	.word	0x00000000
        /*11e0*/ 	.short	0x010a
        /*11e2*/ 	.byte	0xff
	.zero		1


	//   ....[14]....
        /*11e4*/ 	.word	0x0000ad40
        /*11e8*/ 	.word	0x00000000
        /*11ec*/ 	.word	0x00000000
        /*11f0*/ 	.short	0x010a
        /*11f2*/ 	.byte	0xff
	.zero		1


	//   ....[15]....
        /*11f4*/ 	.word	0x0000ada0
        /*11f8*/ 	.word	0x00000000
        /*11fc*/ 	.word	0x00000000
        /*1200*/ 	.short	0x010a
        /*1202*/ 	.byte	0xff
	.zero		1


	//   ....[16]....
        /*1204*/ 	.word	0x0000ae00
        /*1208*/ 	.word	0x00000000
        /*120c*/ 	.word	0x00000000
        /*1210*/ 	.short	0x010a
        /*1212*/ 	.byte	0xff
	.zero		1


	//   ....[17]....
        /*1214*/ 	.word	0x0000ae60
        /*1218*/ 	.word	0x00000000
        /*121c*/ 	.word	0x00000000
        /*1220*/ 	.short	0x010a
        /*1222*/ 	.byte	0xff
	.zero		1


	//   ....[18]....
        /*1224*/ 	.word	0x0000aec0
        /*1228*/ 	.word	0x00000000
        /*122c*/ 	.word	0x00000000
        /*1230*/ 	.short	0x010a
        /*1232*/ 	.byte	0xff
	.zero		1


	//   ....[19]....
        /*1234*/ 	.word	0x0000af20
        /*1238*/ 	.word	0x00000000
        /*123c*/ 	.word	0x00000000
        /*1240*/ 	.short	0x010a
        /*1242*/ 	.byte	0xff
	.zero		1


	//   ....[20]....
        /*1244*/ 	.word	0x0000af80
        /*1248*/ 	.word	0x00000000
        /*124c*/ 	.word	0x00000000
        /*1250*/ 	.short	0x010a
        /*1252*/ 	.byte	0xff
	.zero		1


	//   ....[21]....
        /*1254*/ 	.word	0x0000afe0
        /*1258*/ 	.word	0x00000000
        /*125c*/ 	.word	0x00000000
        /*1260*/ 	.short	0x010a
        /*1262*/ 	.byte	0xff
	.zero		1


	//   ....[22]....
        /*1264*/ 	.word	0x0000b040
        /*1268*/ 	.word	0x00000000
        /*126c*/ 	.word	0x00000000
        /*1270*/ 	.short	0x010a
        /*1272*/ 	.byte	0xff
	.zero		1


	//   ....[23]....
        /*1274*/ 	.word	0x0000b0a0
        /*1278*/ 	.word	0x00000000
        /*127c*/ 	.word	0x00000000
        /*1280*/ 	.short	0x010a
        /*1282*/ 	.byte	0xff
	.zero		1


	//   ....[24]....
        /*1284*/ 	.word	0x0000b100
        /*1288*/ 	.word	0x00000000
        /*128c*/ 	.word	0x00000000
        /*1290*/ 	.short	0x010a
        /*1292*/ 	.byte	0xff
	.zero		1


	//   ....[25]....
        /*1294*/ 	.word	0x0000b160
        /*1298*/ 	.word	0x00000000
        /*129c*/ 	.word	0x00000000
        /*12a0*/ 	.short	0x010a
        /*12a2*/ 	.byte	0xff
	.zero		1


	//   ....[26]....
        /*12a4*/ 	.word	0x0000b1c0
        /*12a8*/ 	.word	0x00000000
        /*12ac*/ 	.word	0x00000000
        /*12b0*/ 	.short	0x010a
        /*12b2*/ 	.byte	0xff
	.zero		1


	//   ....[27]....
        /*12b4*/ 	.word	0x0000b220
        /*12b8*/ 	.word	0x00000000
        /*12bc*/ 	.word	0x00000000
        /*12c0*/ 	.short	0x010a
        /*12c2*/ 	.byte	0xff
	.zero		1


	//   ....[28]....
        /*12c4*/ 	.word	0x0000b280
        /*12c8*/ 	.word	0x00000000
        /*12cc*/ 	.word	0x00000000
        /*12d0*/ 	.short	0x010a
        /*12d2*/ 	.byte	0xff
	.zero		1


	//   ....[29]....
        /*12d4*/ 	.word	0x0000b2e0
        /*12d8*/ 	.word	0x00000000
        /*12dc*/ 	.word	0x00000000
        /*12e0*/ 	.short	0x010a
        /*12e2*/ 	.byte	0xff
	.zero		1


	//   ....[30]....
        /*12e4*/ 	.word	0x0000b340
        /*12e8*/ 	.word	0x00000000
        /*12ec*/ 	.word	0x00000000
        /*12f0*/ 	.short	0x010a
        /*12f2*/ 	.byte	0xff
	.zero		1


	//   ....[31]....
        /*12f4*/ 	.word	0x0000b3a0
        /*12f8*/ 	.word	0x00000000
        /*12fc*/ 	.word	0x00000000
        /*1300*/ 	.short	0x010a
        /*1302*/ 	.byte	0xff
	.zero		1


	//   ....[32]....
        /*1304*/ 	.word	0x0000b400
        /*1308*/ 	.word	0x00000000
        /*130c*/ 	.word	0x00000000
        /*1310*/ 	.short	0x010a
        /*1312*/ 	.byte	0xff
	.zero		1


	//   ....[33]....
        /*1314*/ 	.word	0x0000b460
        /*1318*/ 	.word	0x00000000
        /*131c*/ 	.word	0x00000000
        /*1320*/ 	.short	0x010a
        /*1322*/ 	.byte	0xff
	.zero		1


	//   ....[34]....
        /*1324*/ 	.word	0x0000b4c0
        /*1328*/ 	.word	0x00000000
        /*132c*/ 	.word	0x00000000
        /*1330*/ 	.short	0x010a
        /*1332*/ 	.byte	0xff
	.zero		1


	//   ....[35]....
        /*1334*/ 	.word	0x0000b520
        /*1338*/ 	.word	0x00000000
        /*133c*/ 	.word	0x00000000
        /*1340*/ 	.short	0x010a
        /*1342*/ 	.byte	0xff
	.zero		1


	//   ....[36]....
        /*1344*/ 	.word	0x0000b580
        /*1348*/ 	.word	0x00000000
        /*134c*/ 	.word	0x00000000
        /*1350*/ 	.short	0x010a
        /*1352*/ 	.byte	0xff
	.zero		1


	//   ....[37]....
        /*1354*/ 	.word	0x0000b5e0
        /*1358*/ 	.word	0x00000000
        /*135c*/ 	.word	0x00000000
        /*1360*/ 	.short	0x010a
        /*1362*/ 	.byte	0xff
	.zero		1


	//   ....[38]....
        /*1364*/ 	.word	0x0000b640
        /*1368*/ 	.word	0x00000000
        /*136c*/ 	.word	0x00000000
        /*1370*/ 	.short	0x010a
        /*1372*/ 	.byte	0xff
	.zero		1


	//   ....[39]....
        /*1374*/ 	.word	0x0000b690
        /*1378*/ 	.word	0x00000002
        /*137c*/ 	.word	0x000003d0
        /*1380*/ 	.short	0x010a
        /*1382*/ 	.byte	0xff
	.zero		1


	//   ....[40]....
        /*1384*/ 	.word	0x0000b6f0
        /*1388*/ 	.word	0x00000002
        /*138c*/ 	.word	0x00000380
        /*1390*/ 	.short	0x010a
        /*1392*/ 	.byte	0xff
	.zero		1


	//   ....[41]....
        /*1394*/ 	.word	0x0000b740
        /*1398*/ 	.word	0x00000002
        /*139c*/ 	.word	0x00000370
        /*13a0*/ 	.short	0x010a
        /*13a2*/ 	.byte	0xff
	.zero		1


	//   ....[42]....
        /*13a4*/ 	.word	0x0000b7a0
        /*13a8*/ 	.word	0x00000000
        /*13ac*/ 	.word	0x00000380
        /*13b0*/ 	.short	0x010a
        /*13b2*/ 	.byte	0xff
	.zero		1


	//   ....[43]....
        /*13b4*/ 	.word	0x0000b800
        /*13b8*/ 	.word	0x00000005
        /*13bc*/ 	.word	0x00000008
        /*13c0*/ 	.short	0x010a
        /*13c2*/ 	.byte	0xff
	.zero		1


	//   ....[44]....
        /*13c4*/ 	.word	0x0000b8e0
        /*13c8*/ 	.word	0x00000000
        /*13cc*/ 	.word	0x00000008
        /*13d0*/ 	.short	0x010a
        /*13d2*/ 	.byte	0xff
	.zero		1


	//   ....[45]....
        /*13d4*/ 	.word	0x0000b930
        /*13d8*/ 	.word	0x00000000
        /*13dc*/ 	.word	0x00000370
        /*13e0*/ 	.short	0x010a
        /*13e2*/ 	.byte	0xff
	.zero		1


	//   ....[46]....
        /*13e4*/ 	.word	0x0000b990
        /*13e8*/ 	.word	0x00000000
        /*13ec*/ 	.word	0x000003b0
        /*13f0*/ 	.short	0x010a
        /*13f2*/ 	.byte	0xff
	.zero		1


	//   ....[47]....
        /*13f4*/ 	.word	0x0000b9f0
        /*13f8*/ 	.word	0x00000000
        /*13fc*/ 	.word	0x00000000
        /*1400*/ 	.short	0x010a
        /*1402*/ 	.byte	0xff
	.zero		1


	//   ....[48]....
        /*1404*/ 	.word	0x0000ba50
        /*1408*/ 	.word	0x00000000
        /*140c*/ 	.word	0x00000000
        /*1410*/ 	.short	0x010a
        /*1412*/ 	.byte	0xff
	.zero		1


	//   ....[49]....
        /*1414*/ 	.word	0x0000bab0
        /*1418*/ 	.word	0x00000000
        /*141c*/ 	.word	0x00000000
        /*1420*/ 	.short	0x010a
        /*1422*/ 	.byte	0xff
	.zero		1


	//   ....[50]....
        /*1424*/ 	.word	0x0000bb10
        /*1428*/ 	.word	0x00000000
        /*142c*/ 	.word	0x00000000
        /*1430*/ 	.short	0x010a
        /*1432*/ 	.byte	0xff
	.zero		1


	//   ....[51]....
        /*1434*/ 	.word	0x0000bb70
        /*1438*/ 	.word	0x00000000
        /*143c*/ 	.word	0x000003f0
        /*1440*/ 	.short	0x010a
        /*1442*/ 	.byte	0xff
	.zero		1


	//   ....[52]....
        /*1444*/ 	.word	0x0000bbc0
        /*1448*/ 	.word	0x0000000c
        /*144c*/ 	.word	0x00000370
        /*1450*/ 	.short	0x010a
        /*1452*/ 	.byte	0xff
	.zero		1


	//   ....[53]....
        /*1454*/ 	.word	0x0000bc20
        /*1458*/ 	.word	0x00000000
        /*145c*/ 	.word	0x00000368
        /*1460*/ 	.short	0x010a
        /*1462*/ 	.byte	0xff
	.zero		1


	//   ....[54]....
        /*1464*/ 	.word	0x0000bc80
        /*1468*/ 	.word	0x00000000
        /*146c*/ 	.word	0x00000350
        /*1470*/ 	.short	0x010a
        /*1472*/ 	.byte	0xff
	.zero		1


	//   ....[55]....
        /*1474*/ 	.word	0x0000bce0
        /*1478*/ 	.word	0x00000000
        /*147c*/ 	.word	0x00000358
        /*1480*/ 	.short	0x010a
        /*1482*/ 	.byte	0xff
	.zero		1


	//   ....[56]....
        /*1484*/ 	.word	0x0000bd40
        /*1488*/ 	.word	0x00000000
        /*148c*/ 	.word	0x00000350
        /*1490*/ 	.short	0x010a
        /*1492*/ 	.byte	0xff
	.zero		1


	//   ....[57]....
        /*1494*/ 	.word	0x0000bd90
        /*1498*/ 	.word	0x00000003
        /*149c*/ 	.word	0x00000370
        /*14a0*/ 	.short	0x010a
        /*14a2*/ 	.byte	0xff
	.zero		1


	//   ....[58]....
        /*14a4*/ 	.word	0x0000bde0
        /*14a8*/ 	.word	0x00000004
        /*14ac*/ 	.word	0x00000340
        /*14b0*/ 	.short	0x010a
        /*14b2*/ 	.byte	0xff
	.zero		1


	//   ....[59]....
        /*14b4*/ 	.word	0x0000be30
        /*14b8*/ 	.word	0x00000052
        /*14bc*/ 	.word	0x00000390
        /*14c0*/ 	.short	0x010a
        /*14c2*/ 	.byte	0xff
	.zero		1


	//   ....[60]....
        /*14c4*/ 	.word	0x0000be80
        /*14c8*/ 	.word	0x00000003
        /*14cc*/ 	.word	0x00000340
        /*14d0*/ 	.short	0x010a
        /*14d2*/ 	.byte	0xff
	.zero		1


	//----- nvinfo : EIATTR_NUM_MBARRIERS
	.align		4
.L_47:
        /*14d4*/ 	.byte	0x03, 0x38
        /*14d6*/ 	.short	0x007f


	//----- nvinfo : EIATTR_EXIT_INSTR_OFFSETS
	.align		4
        /*14d8*/ 	.byte	0x04, 0x1c
        /*14da*/ 	.short	(.L_49 - .L_48)


	//   ....[0]....
.L_48:
        /*14dc*/ 	.word	0x00004eb0


	//   ....[1]....
        /*14e0*/ 	.word	0x000053a0


	//   ....[2]....
        /*14e4*/ 	.word	0x00005400


	//   ....[3]....
        /*14e8*/ 	.word	0x00006630


	//   ....[4]....
        /*14ec*/ 	.word	0x00007510


	//   ....[5]....
        /*14f0*/ 	.word	0x00007550


	//   ....[6]....
        /*14f4*/ 	.word	0x0000a200


	//----- nvinfo : EIATTR_MAX_THREADS
	.align		4
.L_49:
        /*14f8*/ 	.byte	0x04, 0x05
        /*14fa*/ 	.short	(.L_51 - .L_50)
.L_50:
        /*14fc*/ 	.word	0x00000100
        /*1500*/ 	.word	0x00000001
        /*1504*/ 	.word	0x00000001


	//----- nvinfo : EIATTR_CRS_STACK_SIZE
	.align		4
.L_51:
        /*1508*/ 	.byte	0x04, 0x1e
        /*150a*/ 	.short	(.L_53 - .L_52)
.L_52:
        /*150c*/ 	.word	0x00000000


	//----- nvinfo : EIATTR_CBANK_PARAM_SIZE
	.align		4
.L_53:
        /*1510*/ 	.byte	0x03, 0x19
        /*1512*/ 	.short	0x0800


	//----- nvinfo : EIATTR_PARAM_CBANK
	.align		4
        /*1514*/ 	.byte	0x04, 0x0a
        /*1516*/ 	.short	(.L_55 - .L_54)
	.align		4
.L_54:
        /*1518*/ 	.word	index@(.nv.constant0._ZN7cutlass13device_kernelINS_4gemm6kernel13GemmUniversalIN4cute5tupleIJiiiiEEENS1_10collective13CollectiveMmaINS1_35MainloopSm100TmaUmmaWarpSpecializedILi52ELi2ELi4ENS5_IJNS4_1CILi4EEESB_NSA_ILi1EEEEEEEENS5_IJNSA_ILi128EEESF_NSA_ILi32EEEEEEaNS5_IJlSC_lEEEaSI_NS4_8TiledMMAINS4_8MMA_AtomIJNS4_21SM100_MMA_S8_2x1SM_SSIaaiLi128ELi128ELNS4_4UMMA5MajorE0ELSN_0ELNSM_8SaturateE0EEEEEENS4_6LayoutINS5_IJSC_SC_SC_EEENS5_IJNSA_ILi0EEEST_ST_EEEEENS5_IJNS4_10UnderscoreESW_SW_EEEEENS4_28SM100_TMA_2SM_LOAD_MULTICASTENS4_14ComposedLayoutINS4_7SwizzleILi1ELi4ELi3EEENS4_18smem_ptr_flag_bitsILi8EEENSR_INS5_IJNSA_ILi8EEESG_EEENS5_IJSG_SC_EEEEEEEvNS4_8identityESZ_S19_vS1A_EENS_8epilogue10collective18CollectiveEpilogueINS1C_23Sm100TmaWarpSpecializedILi2ELi2ELi32ELb0ELb0EEEJNS5_IJNSA_ILi64EEESF_SG_EEENS5_IJNSR_IS1H_SC_EENSR_INS5_IJSG_NSA_ILi2EEEEEENS5_IJSC_S1H_EEEEEEEEaSI_aSI_NS1C_6fusion15FusionCallbacksIS1G_NS1P_17LinearCombinationIaiaiLNS_15FloatRoundStyleE2EEES1I_S1O_JEEENS4_5SM1004TMEM4LOAD26SM100_TMEM_LOAD_32dp32b32xENS4_13SM90_TMA_LOADES19_NS4_39AutoVectorizingCopyWithAssumedAlignmentILi128EEENS4_14SM90_TMA_STOREES19_S21_S21_EEEvvEEEEvNT_6ParamsE)
        /*151c*/ 	.short	0x0380
        /*151e*/ 	.short	0x0800


	//----- nvinfo : EIATTR_SW_WAR
	.align		4
.L_55:
        /*1520*/ 	.byte	0x04, 0x36
        /*1522*/ 	.short	(.L_57 - .L_56)
.L_56:
        /*1524*/ 	.word	0x00000008
.L_57:


//--------------------- .nv.callgraph             --------------------------
	.section	.nv.callgraph,"",@"SHT_CUDA_CALLGRAPH"
	.align	4
	.sectionentsize	8
	.align		4
        /*0000*/ 	.word	0x00000000
	.align		4
        /*0004*/ 	.word	0xffffffff
	.align		4
        /*0008*/ 	.word	index@(_ZN7cutlass13device_kernelINS_4gemm6kernel13GemmUniversalIN4cute5tupleIJiiiiEEENS1_10collective13CollectiveMmaINS1_35MainloopSm100TmaUmmaWarpSpecializedILi52ELi2ELi4ENS5_IJNS4_1CILi4EEESB_NSA_ILi1EEEEEEEENS5_IJNSA_ILi128EEESF_NSA_ILi32EEEEEEaNS5_IJlSC_lEEEaSI_NS4_8TiledMMAINS4_8MMA_AtomIJNS4_21SM100_MMA_S8_2x1SM_SSIaaiLi128ELi128ELNS4_4UMMA5MajorE0ELSN_0ELNSM_8SaturateE0EEEEEENS4_6LayoutINS5_IJSC_SC_SC_EEENS5_IJNSA_ILi0EEEST_ST_EEEEENS5_IJNS4_10UnderscoreESW_SW_EEEEENS4_28SM100_TMA_2SM_LOAD_MULTICASTENS4_14ComposedLayoutINS4_7SwizzleILi1ELi4ELi3EEENS4_18smem_ptr_flag_bitsILi8EEENSR_INS5_IJNSA_ILi8EEESG_EEENS5_IJSG_SC_EEEEEEEvNS4_8identityESZ_S19_vS1A_EENS_8epilogue10collective18CollectiveEpilogueINS1C_23Sm100TmaWarpSpecializedILi2ELi2ELi32ELb0ELb0EEEJNS5_IJNSA_ILi64EEESF_SG_EEENS5_IJNSR_IS1H_SC_EENSR_INS5_IJSG_NSA_ILi2EEEEEENS5_IJSC_S1H_EEEEEEEEaSI_aSI_NS1C_6fusion15FusionCallbacksIS1G_NS1P_17LinearCombinationIaiaiLNS_15FloatRoundStyleE2EEES1I_S1O_JEEENS4_5SM1004TMEM4LOAD26SM100_TMEM_LOAD_32dp32b32xENS4_13SM90_TMA_LOADES19_NS4_39AutoVectorizingCopyWithAssumedAlignmentILi128EEENS4_14SM90_TMA_STOREES19_S21_S21_EEEvvEEEEvNT_6ParamsE)
	.align		4
        /*000c*/ 	.word	index@(__assertfail)
	.align		4
        /*0010*/ 	.word	0x00000000
	.align		4
        /*0014*/ 	.word	0xfffffffe
	.align		4
        /*0018*/ 	.word	0x00000000
	.align		4
        /*001c*/ 	.word	0xfffffffd
	.align		4
        /*0020*/ 	.word	0x00000000
	.align		4
        /*0024*/ 	.word	0xfffffffc


//--------------------- .nv.constant4             --------------------------
	.section	.nv.constant4,"a",@progbits
	.align	8
	.align		8
.nv.constant4:
        /*0000*/ 	.dword	__assertfail
	.align		8
        /*0008*/ 	.dword	__unnamed_1
	.align		8
        /*0010*/ 	.dword	__unnamed_2
	.align		8
        /*0018*/ 	.dword	_ZN40_INTERNAL_ebbb3370_4_k_cu_8226a4c2_357984cuda3std3__45__cpo5beginE
	.align		8
        /*0020*/ 	.dword	_ZN40_INTERNAL_ebbb3370_4_k_cu_8226a4c2_357984cuda3std3__45__cpo3endE
	.align		8
        /*0028*/ 	.dword	_ZN40_INTERNAL_ebbb3370_4_k_cu_8226a4c2_357984cuda3std3__45__cpo6cbeginE
	.align		8
        /*0030*/ 	.dword	_ZN40_INTERNAL_ebbb3370_4_k_cu_8226a4c2_357984cuda3std3__45__cpo4cendE
	.align		8
        /*0038*/ 	.dword	_ZN40_INTERNAL_ebbb3370_4_k_cu_8226a4c2_357984cuda3std3__442_GLOBAL__N__ebbb3370_4_k_cu_8226a4c2_357986ignoreE
	.align		8
        /*0040*/ 	.dword	_ZN40_INTERNAL_ebbb3370_4_k_cu_8226a4c2_357984cuda3std3__419piecewise_constructE
	.align		8
        /*0048*/ 	.dword	_ZN40_INTERNAL_ebbb3370_4_k_cu_8226a4c2_357984cuda3std3__48in_placeE
	.align		8
        /*0050*/ 	.dword	_ZN40_INTERNAL_ebbb3370_4_k_cu_8226a4c2_357984cuda3std6ranges3__45__cpo4swapE
	.align		8
        /*0058*/ 	.dword	_ZN40_INTERNAL_ebbb3370_4_k_cu_8226a4c2_357984cuda3std6ranges3__45__cpo9iter_moveE
	.align		8
        /*0060*/ 	.dword	_ZN40_INTERNAL_ebbb3370_4_k_cu_8226a4c2_357984cute7productE
	.align		8
        /*0068*/ 	.dword	_ZN40_INTERNAL_ebbb3370_4_k_cu_8226a4c2_357984cute1_E
	.align		8
        /*0070*/ 	.dword	$str$25
	.align		8
        /*0078*/ 	.dword	$str$26
	.align		8
        /*0080*/ 	.dword	$str$27
	.align		8
        /*0088*/ 	.dword	$str$28


//--------------------- .text._ZN7cutlass13device_kernelINS_4gemm6kernel13GemmUniversalIN4cute5tupleIJiiiiEEENS1_10collective13CollectiveMmaINS1_35MainloopSm100TmaUmmaWarpSpecializedILi52ELi2ELi4ENS5_IJNS4_1CILi4EEESB_NSA_ILi1EEEEEEEENS5_IJNSA_ILi128EEESF_NSA_ILi32EEEEEEaNS5_IJlSC_lEEEaSI_NS4_8TiledMMAINS4_8MMA_AtomIJNS4_21SM100_MMA_S8_2x1SM_SSIaaiLi128ELi128ELNS4_4UMMA5MajorE0ELSN_0ELNSM_8SaturateE0EEEEEENS4_6LayoutINS5_IJSC_SC_SC_EEENS5_IJNSA_ILi0EEEST_ST_EEEEENS5_IJNS4_10UnderscoreESW_SW_EEEEENS4_28SM100_TMA_2SM_LOAD_MULTICASTENS4_14ComposedLayoutINS4_7SwizzleILi1ELi4ELi3EEENS4_18smem_ptr_flag_bitsILi8EEENSR_INS5_IJNSA_ILi8EEESG_EEENS5_IJSG_SC_EEEEEEEvNS4_8identityESZ_S19_vS1A_EENS_8epilogue10collective18CollectiveEpilogueINS1C_23Sm100TmaWarpSpecializedILi2ELi2ELi32ELb0ELb0EEEJNS5_IJNSA_ILi64EEESF_SG_EEENS5_IJNSR_IS1H_SC_EENSR_INS5_IJSG_NSA_ILi2EEEEEENS5_IJSC_S1H_EEEEEEEEaSI_aSI_NS1C_6fusion15FusionCallbacksIS1G_NS1P_17LinearCombinationIaiaiLNS_15FloatRoundStyleE2EEES1I_S1O_JEEENS4_5SM1004TMEM4LOAD26SM100_TMEM_LOAD_32dp32b32xENS4_13SM90_TMA_LOADES19_NS4_39AutoVectorizingCopyWithAssumedAlignmentILi128EEENS4_14SM90_TMA_STOREES19_S21_S21_EEEvvEEEEvNT_6ParamsE --------------------------
	.section	.text._ZN7cutlass13device_kernelINS_4gemm6kernel13GemmUniversalIN4cute5tupleIJiiiiEEENS1_10collective13CollectiveMmaINS1_35MainloopSm100TmaUmmaWarpSpecializedILi52ELi2ELi4ENS5_IJNS4_1CILi4EEESB_NSA_ILi1EEEEEEEENS5_IJNSA_ILi128EEESF_NSA_ILi32EEEEEEaNS5_IJlSC_lEEEaSI_NS4_8TiledMMAINS4_8MMA_AtomIJNS4_21SM100_MMA_S8_2x1SM_SSIaaiLi128ELi128ELNS4_4UMMA5MajorE0ELSN_0ELNSM_8SaturateE0EEEEEENS4_6LayoutINS5_IJSC_SC_SC_EEENS5_IJNSA_ILi0EEEST_ST_EEEEENS5_IJNS4_10UnderscoreESW_SW_EEEEENS4_28SM100_TMA_2SM_LOAD_MULTICASTENS4_14ComposedLayoutINS4_7SwizzleILi1ELi4ELi3EEENS4_18smem_ptr_flag_bitsILi8EEENSR_INS5_IJNSA_ILi8EEESG_EEENS5_IJSG_SC_EEEEEEEvNS4_8identityESZ_S19_vS1A_EENS_8epilogue10collective18CollectiveEpilogueINS1C_23Sm100TmaWarpSpecializedILi2ELi2ELi32ELb0ELb0EEEJNS5_IJNSA_ILi64EEESF_SG_EEENS5_IJNSR_IS1H_SC_EENSR_INS5_IJSG_NSA_ILi2EEEEEENS5_IJSC_S1H_EEEEEEEEaSI_aSI_NS1C_6fusion15FusionCallbacksIS1G_NS1P_17LinearCombinationIaiaiLNS_15FloatRoundStyleE2EEES1I_S1O_JEEENS4_5SM1004TMEM4LOAD26SM100_TMEM_LOAD_32dp32b32xENS4_13SM90_TMA_LOADES19_NS4_39AutoVectorizingCopyWithAssumedAlignmentILi128EEENS4_14SM90_TMA_STOREES19_S21_S21_EEEvvEEEEvNT_6ParamsE,"ax",@progbits
	.align	128
.text._ZN7cutlass13device_kernelINS_4gemm6kernel13GemmUniversalIN4cute5tupleIJiiiiEEENS1_10collective13CollectiveMmaINS1_35MainloopSm100TmaUmmaWarpSpecializedILi52ELi2ELi4ENS5_IJNS4_1CILi4EEESB_NSA_ILi1EEEEEEEENS5_IJNSA_ILi128EEESF_NSA_ILi32EEEEEEaNS5_IJlSC_lEEEaSI_NS4_8TiledMMAINS4_8MMA_AtomIJNS4_21SM100_MMA_S8_2x1SM_SSIaaiLi128ELi128ELNS4_4UMMA5MajorE0ELSN_0ELNSM_8SaturateE0EEEEEENS4_6LayoutINS5_IJSC_SC_SC_EEENS5_IJNSA_ILi0EEEST_ST_EEEEENS5_IJNS4_10UnderscoreESW_SW_EEEEENS4_28SM100_TMA_2SM_LOAD_MULTICASTENS4_14ComposedLayoutINS4_7SwizzleILi1ELi4ELi3EEENS4_18smem_ptr_flag_bitsILi8EEENSR_INS5_IJNSA_ILi8EEESG_EEENS5_IJSG_SC_EEEEEEEvNS4_8identityESZ_S19_vS1A_EENS_8epilogue10collective18CollectiveEpilogueINS1C_23Sm100TmaWarpSpecializedILi2ELi2ELi32ELb0ELb0EEEJNS5_IJNSA_ILi64EEESF_SG_EEENS5_IJNSR_IS1H_SC_EENSR_INS5_IJSG_NSA_ILi2EEEEEENS5_IJSC_S1H_EEEEEEEEaSI_aSI_NS1C_6fusion15FusionCallbacksIS1G_NS1P_17LinearCombinationIaiaiLNS_15FloatRoundStyleE2EEES1I_S1O_JEEENS4_5SM1004TMEM4LOAD26SM100_TMEM_LOAD_32dp32b32xENS4_13SM90_TMA_LOADES19_NS4_39AutoVectorizingCopyWithAssumedAlignmentILi128EEENS4_14SM90_TMA_STOREES19_S21_S21_EEEvvEEEEvNT_6ParamsE:
        .type           _ZN7cutlass13device_kernelINS_4gemm6kernel13GemmUniversalIN4cute5tupleIJiiiiEEENS1_10collective13CollectiveMmaINS1_35MainloopSm100TmaUmmaWarpSpecializedILi52ELi2ELi4ENS5_IJNS4_1CILi4EEESB_NSA_ILi1EEEEEEEENS5_IJNSA_ILi128EEESF_NSA_ILi32EEEEEEaNS5_IJlSC_lEEEaSI_NS4_8TiledMMAINS4_8MMA_AtomIJNS4_21SM100_MMA_S8_2x1SM_SSIaaiLi128ELi128ELNS4_4UMMA5MajorE0ELSN_0ELNSM_8SaturateE0EEEEEENS4_6LayoutINS5_IJSC_SC_SC_EEENS5_IJNSA_ILi0EEEST_ST_EEEEENS5_IJNS4_10UnderscoreESW_SW_EEEEENS4_28SM100_TMA_2SM_LOAD_MULTICASTENS4_14ComposedLayoutINS4_7SwizzleILi1ELi4ELi3EEENS4_18smem_ptr_flag_bitsILi8EEENSR_INS5_IJNSA_ILi8EEESG_EEENS5_IJSG_SC_EEEEEEEvNS4_8identityESZ_S19_vS1A_EENS_8epilogue10collective18CollectiveEpilogueINS1C_23Sm100TmaWarpSpecializedILi2ELi2ELi32ELb0ELb0EEEJNS5_IJNSA_ILi64EEESF_SG_EEENS5_IJNSR_IS1H_SC_EENSR_INS5_IJSG_NSA_ILi2EEEEEENS5_IJSC_S1H_EEEEEEEEaSI_aSI_NS1C_6fusion15FusionCallbacksIS1G_NS1P_17LinearCombinationIaiaiLNS_15FloatRoundStyleE2EEES1I_S1O_JEEENS4_5SM1004TMEM4LOAD26SM100_TMEM_LOAD_32dp32b32xENS4_13SM90_TMA_LOADES19_NS4_39AutoVectorizingCopyWithAssumedAlignmentILi128EEENS4_14SM90_TMA_STOREES19_S21_S21_EEEvvEEEEvNT_6ParamsE,@function
        .size           _ZN7cutlass13device_kernelINS_4gemm6kernel13GemmUniversalIN4cute5tupleIJiiiiEEENS1_10collective13CollectiveMmaINS1_35MainloopSm100TmaUmmaWarpSpecializedILi52ELi2ELi4ENS5_IJNS4_1CILi4EEESB_NSA_ILi1EEEEEEEENS5_IJNSA_ILi128EEESF_NSA_ILi32EEEEEEaNS5_IJlSC_lEEEaSI_NS4_8TiledMMAINS4_8MMA_AtomIJNS4_21SM100_MMA_S8_2x1SM_SSIaaiLi128ELi128ELNS4_4UMMA5MajorE0ELSN_0ELNSM_8SaturateE0EEEEEENS4_6LayoutINS5_IJSC_SC_SC_EEENS5_IJNSA_ILi0EEEST_ST_EEEEENS5_IJNS4_10UnderscoreESW_SW_EEEEENS4_28SM100_TMA_2SM_LOAD_MULTICASTENS4_14ComposedLayoutINS4_7SwizzleILi1ELi4ELi3EEENS4_18smem_ptr_flag_bitsILi8EEENSR_INS5_IJNSA_ILi8EEESG_EEENS5_IJSG_SC_EEEEEEEvNS4_8identityESZ_S19_vS1A_EENS_8epilogue10collective18CollectiveEpilogueINS1C_23Sm100TmaWarpSpecializedILi2ELi2ELi32ELb0ELb0EEEJNS5_IJNSA_ILi64EEESF_SG_EEENS5_IJNSR_IS1H_SC_EENSR_INS5_IJSG_NSA_ILi2EEEEEENS5_IJSC_S1H_EEEEEEEEaSI_aSI_NS1C_6fusion15FusionCallbacksIS1G_NS1P_17LinearCombinationIaiaiLNS_15FloatRoundStyleE2EEES1I_S1O_JEEENS4_5SM1004TMEM4LOAD26SM100_TMEM_LOAD_32dp32b32xENS4_13SM90_TMA_LOADES19_NS4_39AutoVectorizingCopyWithAssumedAlignmentILi128EEENS4_14SM90_TMA_STOREES19_S21_S21_EEEvvEEEEvNT_6ParamsE,(.L_x_308 - _ZN7cutlass13device_kernelINS_4gemm6kernel13GemmUniversalIN4cute5tupleIJiiiiEEENS1_10collective13CollectiveMmaINS1_35MainloopSm100TmaUmmaWarpSpecializedILi52ELi2ELi4ENS5_IJNS4_1CILi4EEESB_NSA_ILi1EEEEEEEENS5_IJNSA_ILi128EEESF_NSA_ILi32EEEEEEaNS5_IJlSC_lEEEaSI_NS4_8TiledMMAINS4_8MMA_AtomIJNS4_21SM100_MMA_S8_2x1SM_SSIaaiLi128ELi128ELNS4_4UMMA5MajorE0ELSN_0ELNSM_8SaturateE0EEEEEENS4_6LayoutINS5_IJSC_SC_SC_EEENS5_IJNSA_ILi0EEEST_ST_EEEEENS5_IJNS4_10UnderscoreESW_SW_EEEEENS4_28SM100_TMA_2SM_LOAD_MULTICASTENS4_14ComposedLayoutINS4_7SwizzleILi1ELi4ELi3EEENS4_18smem_ptr_flag_bitsILi8EEENSR_INS5_IJNSA_ILi8EEESG_EEENS5_IJSG_SC_EEEEEEEvNS4_8identityESZ_S19_vS1A_EENS_8epilogue10collective18CollectiveEpilogueINS1C_23Sm100TmaWarpSpecializedILi2ELi2ELi32ELb0ELb0EEEJNS5_IJNSA_ILi64EEESF_SG_EEENS5_IJNSR_IS1H_SC_EENSR_INS5_IJSG_NSA_ILi2EEEEEENS5_IJSC_S1H_EEEEEEEEaSI_aSI_NS1C_6fusion15FusionCallbacksIS1G_NS1P_17LinearCombinationIaiaiLNS_15FloatRoundStyleE2EEES1I_S1O_JEEENS4_5SM1004TMEM4LOAD26SM100_TMEM_LOAD_32dp32b32xENS4_13SM90_TMA_LOADES19_NS4_39AutoVectorizingCopyWithAssumedAlignmentILi128EEENS4_14SM90_TMA_STOREES19_S21_S21_EEEvvEEEEvNT_6ParamsE)
        .other          _ZN7cutlass13device_kernelINS_4gemm6kernel13GemmUniversalIN4cute5tupleIJiiiiEEENS1_10collective13CollectiveMmaINS1_35MainloopSm100TmaUmmaWarpSpecializedILi52ELi2ELi4ENS5_IJNS4_1CILi4EEESB_NSA_ILi1EEEEEEEENS5_IJNSA_ILi128EEESF_NSA_ILi32EEEEEEaNS5_IJlSC_lEEEaSI_NS4_8TiledMMAINS4_8MMA_AtomIJNS4_21SM100_MMA_S8_2x1SM_SSIaaiLi128ELi128ELNS4_4UMMA5MajorE0ELSN_0ELNSM_8SaturateE0EEEEEENS4_6LayoutINS5_IJSC_SC_SC_EEENS5_IJNSA_ILi0EEEST_ST_EEEEENS5_IJNS4_10UnderscoreESW_SW_EEEEENS4_28SM100_TMA_2SM_LOAD_MULTICASTENS4_14ComposedLayoutINS4_7SwizzleILi1ELi4ELi3EEENS4_18smem_ptr_flag_bitsILi8EEENSR_INS5_IJNSA_ILi8EEESG_EEENS5_IJSG_SC_EEEEEEEvNS4_8identityESZ_S19_vS1A_EENS_8epilogue10collective18CollectiveEpilogueINS1C_23Sm100TmaWarpSpecializedILi2ELi2ELi32ELb0ELb0EEEJNS5_IJNSA_ILi64EEESF_SG_EEENS5_IJNSR_IS1H_SC_EENSR_INS5_IJSG_NSA_ILi2EEEEEENS5_IJSC_S1H_EEEEEEEEaSI_aSI_NS1C_6fusion15FusionCallbacksIS1G_NS1P_17LinearCombinationIaiaiLNS_15FloatRoundStyleE2EEES1I_S1O_JEEENS4_5SM1004TMEM4LOAD26SM100_TMEM_LOAD_32dp32b32xENS4_13SM90_TMA_LOADES19_NS4_39AutoVectorizingCopyWithAssumedAlignmentILi128EEENS4_14SM90_TMA_STOREES19_S21_S21_EEEvvEEEEvNT_6ParamsE,@"STO_CUDA_ENTRY STV_DEFAULT"
_ZN7cutlass13device_kernelINS_4gemm6kernel13GemmUniversalIN4cute5tupleIJiiiiEEENS1_10collective13CollectiveMmaINS1_35MainloopSm100TmaUmmaWarpSpecializedILi52ELi2ELi4ENS5_IJNS4_1CILi4EEESB_NSA_ILi1EEEEEEEENS5_IJNSA_ILi128EEESF_NSA_ILi32EEEEEEaNS5_IJlSC_lEEEaSI_NS4_8TiledMMAINS4_8MMA_AtomIJNS4_21SM100_MMA_S8_2x1SM_SSIaaiLi128ELi128ELNS4_4UMMA5MajorE0ELSN_0ELNSM_8SaturateE0EEEEEENS4_6LayoutINS5_IJSC_SC_SC_EEENS5_IJNSA_ILi0EEEST_ST_EEEEENS5_IJNS4_10UnderscoreESW_SW_EEEEENS4_28SM100_TMA_2SM_LOAD_MULTICASTENS4_14ComposedLayoutINS4_7SwizzleILi1ELi4ELi3EEENS4_18smem_ptr_flag_bitsILi8EEENSR_INS5_IJNSA_ILi8EEESG_EEENS5_IJSG_SC_EEEEEEEvNS4_8identityESZ_S19_vS1A_EENS_8epilogue10collective18CollectiveEpilogueINS1C_23Sm100TmaWarpSpecializedILi2ELi2ELi32ELb0ELb0EEEJNS5_IJNSA_ILi64EEESF_SG_EEENS5_IJNSR_IS1H_SC_EENSR_INS5_IJSG_NSA_ILi2EEEEEENS5_IJSC_S1H_EEEEEEEEaSI_aSI_NS1C_6fusion15FusionCallbacksIS1G_NS1P_17LinearCombinationIaiaiLNS_15FloatRoundStyleE2EEES1I_S1O_JEEENS4_5SM1004TMEM4LOAD26SM100_TMEM_LOAD_32dp32b32xENS4_13SM90_TMA_LOADES19_NS4_39AutoVectorizingCopyWithAssumedAlignmentILi128EEENS4_14SM90_TMA_STOREES19_S21_S21_EEEvvEEEEvNT_6ParamsE:
[----:B------:R-:W1:Y:S01]  /*0000*/  LDC R1, c[0x0][0x37c] ;  /* 0x0000df00ff017b82 */ /* 0x000e620000000800 */
[----:B------:R-:W2:Y:S01]  /*0010*/  S2R R89, SR_TID.X ;  /* 0x0000000000597919 */ /* 0x000ea20000002100 */
[----:B------:R-:W3:Y:S06]  /*0020*/  LDCU.64 UR8, c[0x0][0x890] ;  /* 0x00011200ff0877ac */ /* 0x000eec0008000a00 */
[----:B------:R-:W4:Y:S01]  /*0030*/  S2UR UR45, SR_CgaCtaId ;  /* 0x00000000002d79c3 */ /* 0x000f220000008800 */
[----:B------:R-:W-:Y:S02]  /*0040*/  PRMT R80, RZ, 0x7610, R80 ;  /* 0x00007610ff507816 */ /* 0x000fe40000000050 */
[----:B------:R-:W-:-:S02]  /*0050*/  ELECT P0, URZ, PT ;  /* 0x0000000000ff782f */ /* 0x000fc40003800000 */
[----:B---3--:R-:W-:-:S04]  /*0060*/  ISETP.NE.U32.AND P1, PT, RZ, UR8, PT ;  /* 0x00000008ff007c0c */ /* 0x008fc8000bf25070 */
[----:B------:R-:W-:Y:S01]  /*0070*/  ISETP.NE.AND.EX P2, PT, RZ, UR9, PT, P1 ;  /* 0x00000009ff007c0c */ /* 0x000fe2000bf45310 */
[----:B----4-:R-:W-:Y:S02]  /*0080*/  ULOP3.LUT UR29, UR45, 0x1, URZ, 0xc0, !UPT ;  /* 0x000000012d1d7892 */ /* 0x010fe4000f8ec0ff */
[----:B------:R-:W-:Y:S01]  /*0090*/  ULOP3.LUT UR30, UR45, 0x1, URZ, 0x3c, !UPT ;  /* 0x000000012d1e7892 */ /* 0x000fe2000f8e3cff */
[----:B--2---:R-:W-:-:S05]  /*00a0*/  SHF.R.U32.HI R81, RZ, 0x5, R89 ;  /* 0x00000005ff517819 */ /* 0x004fca0000011659 */
[----:B------:R-:W2:Y:S02]  /*00b0*/  SHFL.IDX PT, R0, R81, RZ, 0x1f ;  /* 0x00001fff51007589 */ /* 0x000ea400000e0000 */
[----:B--2---:R-:W-:Y:S02]  /*00c0*/  R2UR UR25, R0 ;  /* 0x00000000001972ca */ /* 0x004fe400000e0000 */
[----:B-1----:R-:W-:Y:S05]  /*00d0*/  @P2 BRA `(.L_x_0) ;  /* 0x0000000000302947 */ /* 0x002fea0003800000 */
[----:B------:R-:W1:Y:S02]  /*00e0*/  LDCU.64 UR4, c[0x0][0x888] ;  /* 0x00011100ff0477ac */ /* 0x000e640008000a00 */
[----:B-1----:R-:W-:-:S04]  /*00f0*/  UISETP.NE.U32.AND UP0, UPT, UR4, URZ, UPT ;  /* 0x000000ff0400728c */ /* 0x002fc8000bf05070 */
[----:B------:R-:W-:-:S09]  /*0100*/  UISETP.NE.AND.EX UP0, UPT, UR5, URZ, UPT, UP0 ;  /* 0x000000ff0500728c */ /* 0x000fd2000bf05300 */
[----:B------:R-:W-:Y:S05]  /*0110*/  BRA.U !UP0, `(.L_x_1) ;  /* 0x0000000108147547 */ /* 0x000fea000b800000 */
[----:B------:R-:W1:Y:S01]  /*0120*/  LDC.64 R40, c[0x0][0x888] ;  /* 0x00022200ff287b82 */ /* 0x000e620000000a00 */
[----:B------:R-:W1:Y:S02]  /*0130*/  LDCU.64 UR4, c[0x0][0x358] ;  /* 0x00006b00ff0477ac */ /* 0x000e640008000a00 */
[----:B-1----:R1:W5:Y:S01]  /*0140*/  LDG.E R40, desc[UR4][R40.64] ;  /* 0x0000000428287981 */ /* 0x002362000c1e1900 */
[----:B------:R-:W-:Y:S01]  /*0150*/  HFMA2 R80, -RZ, RZ, 0, 5.9604644775390625e-08 ;  /* 0x00000001ff507431 */ /* 0x000fe200000001ff */
[----:B------:R-:W-:Y:S05]  /*0160*/  BRA `(.L_x_0) ;  /* 0x00000000000c7947 */ /* 0x000fea0003800000 */
.L_x_1:
[----:B------:R-:W1:Y:S01]  /*0170*/  LDCU UR4, c[0x0][0x880] ;  /* 0x00011000ff0477ac */ /* 0x000e620008000800 */
[----:B------:R-:W-:Y:S01]  /*0180*/  HFMA2 R80, -RZ, RZ, 0, 5.9604644775390625e-08 ;  /* 0x00000001ff507431 */ /* 0x000fe200000001ff */
[----:B-1----:R-:W-:-:S07]  /*0190*/  MOV R40, UR4 ;  /* 0x0000000400287c02 */ /* 0x002fce0008000f00 */
.L_x_0:
[----:B------:R-:W2:Y:S02]  /*01a0*/  LDCU.64 UR4, c[0x0][0x8b0] ;  /* 0x00011600ff0477ac */ /* 0x000ea40008000a00 */
[----:B--2---:R-:W-:-:S04]  /*01b0*/  UISETP.NE.U32.AND UP0, UPT, UR4, URZ, UPT ;  /* 0x000000ff0400728c */ /* 0x004fc8000bf05070 */
[----:B------:R-:W-:-:S09]  /*01c0*/  UISETP.NE.AND.EX UP0, UPT, UR5, URZ, UPT, UP0 ;  /* 0x000000ff0500728c */ /* 0x000fd2000bf05300 */
[----:B------:R-:W-:Y:S05]  /*01d0*/  BRA.U UP0, `(.L_x_2) ;  /* 0x0000000100287547 */ /* 0x000fea000b800000 */
[----:B------:R-:W2:Y:S02]  /*01e0*/  LDCU.64 UR4, c[0x0][0x8a8] ;  /* 0x00011500ff0477ac */ /* 0x000ea40008000a00 */
[----:B--2---:R-:W-:-:S04]  /*01f0*/  UISETP.NE.U32.AND UP0, UPT, UR4, URZ, UPT ;  /* 0x000000ff0400728c */ /* 0x004fc8000bf05070 */
[----:B------:R-:W-:-:S09]  /*0200*/  UISETP.NE.AND.EX UP0, UPT, UR5, URZ, UPT, UP0 ;  /* 0x000000ff0500728c */ /* 0x000fd2000bf05300 */
[----:B------:R-:W-:Y:S05]  /*0210*/  BRA.U !UP0, `(.L_x_3) ;  /* 0x0000000108107547 */ /* 0x000fea000b800000 */
[----:B------:R-:W2:Y:S01]  /*0220*/  LDC.64 R38, c[0x0][0x8a8] ;  /* 0x00022a00ff267b82 */ /* 0x000ea20000000a00 */
[----:B------:R-:W2:Y:S02]  /*0230*/  LDCU.64 UR4, c[0x0][0x358] ;  /* 0x00006b00ff0477ac */ /* 0x000ea40008000a00 */
[----:B--2---:R2:W5:Y:S01]  /*0240*/  LDG.E R38, desc[UR4][R38.64] ;  /* 0x0000000426267981 */ /* 0x004562000c1e1900 */
[----:B------:R-:W-:Y:S05]  /*0250*/  BRA `(.L_x_2) ;  /* 0x0000000000087947 */ /* 0x000fea0003800000 */
.L_x_3:
[----:B------:R-:W2:Y:S02]  /*0260*/  LDCU UR4, c[0x0][0x8a0] ;  /* 0x00011400ff0477ac */ /* 0x000ea40008000800 */
[----:B--2---:R-:W-:Y:S02]  /*0270*/  MOV R38, UR4 ;  /* 0x0000000400267c02 */ /* 0x004fe40008000f00 */
.L_x_2:
[----:B------:R-:W-:Y:S01]  /*0280*/  IMAD.U32 R0, RZ, RZ, UR25 ;  /* 0x00000019ff007e24 */ /* 0x000fe2000f8e00ff */
[----:B------:R-:W-:Y:S04]  /*0290*/  BSSY.RECONVERGENT B0, `(.L_x_4) ;  /* 0x000000c000007945 */ /* 0x000fe80003800200 */
[C---:B------:R-:W-:Y:S02]  /*02a0*/  ISETP.NE.OR P3, PT, R0.reuse, 0x1, !P0 ;  /* 0x000000010000780c */ /* 0x040fe40004765670 */
[----:B------:R-:W-:-:S11]  /*02b0*/  ISETP.NE.OR P2, PT, R0, 0x3, !P0 ;  /* 0x000000030000780c */ /* 0x000fd60004745670 */
[----:B------:R-:W-:Y:S05]  /*02c0*/  @P3 BRA `(.L_x_5) ;  /* 0x0000000000203947 */ /* 0x000fea0003800000 */
[----:B------:R-:W3:Y:S02]  /*02d0*/  LDCU.64 UR4, c[0x0][0x348] ;  /* 0x00006900ff0477ac */ /* 0x000ee40008000a00 */
[----:B---3--:R-:W-:Y:S02]  /*02e0*/  UIADD3 UR6, UP1, UPT, UR4, 0x80, URZ ;  /* 0x0000008004067890 */ /* 0x008fe4000ff3e0ff */
[----:B------:R-:W-:Y:S02]  /*02f0*/  UIADD3 UR4, UP0, UPT, UR4, 0x180, URZ ;  /* 0x0000018004047890 */ /* 0x000fe4000ff1e0ff */
[----:B------:R-:W-:Y:S02]  /*0300*/  UIADD3.X UR7, UPT, UPT, URZ, UR5, URZ, UP1, !UPT ;  /* 0x00000005ff077290 */ /* 0x000fe40008ffe4ff */
[----:B------:R-:W-:-:S07]  /*0310*/  UIADD3.X UR5, UPT, UPT, URZ, UR5, URZ, UP0, !UPT ;  /* 0x00000005ff057290 */ /* 0x000fce00087fe4ff */
[----:B------:R3:W-:Y:S02]  /*0320*/  UTMACCTL.PF [UR6] ;  /* 0x00000000060079b9 */ /* 0x0007e40008040000 */
[----:B------:R3:W-:Y:S02]  /*0330*/  UTMACCTL.PF [UR4] ;  /* 0x00000000040079b9 */ /* 0x0007e40008040000 */
[----:B---3--:R-:W-:Y:S01]  /*0340*/  NOP ;  /* 0x0000000000007918 */ /* 0x008fe20000000000 */
.L_x_5:
[----:B------:R-:W-:Y:S05]  /*0350*/  BSYNC.RECONVERGENT B0 ;  /* 0x0000000000007941 */ /* 0x000fea0003800200 */
.L_x_4:
[----:B------:R-:W-:Y:S04]  /*0360*/  BSSY.RECONVERGENT B0, `(.L_x_6) ;  /* 0x000000a000007945 */ /* 0x000fe80003800200 */
        /* <DEDUP_REMOVED lines=9> */
.L_x_7:
[----:B------:R-:W-:Y:S05]  /*0400*/  BSYNC.RECONVERGENT B0 ;  /* 0x0000000000007941 */ /* 0x000fea0003800200 */
.L_x_6:
[----:B------:R-:W3:Y:S01]  /*0410*/  LDCU.64 UR4, c[0x0][0x888] ;  /* 0x00011100ff0477ac */ /* 0x000ee20008000a00 */
[----:B------:R-:W-:Y:S01]  /*0420*/  ISETP.NE.AND.EX P1, PT, RZ, UR9, PT, P1 ;  /* 0x00000009ff007c0c */ /* 0x000fe2000bf25310 */
[----:B------:R-:W-:Y:S01]  /*0430*/  UPLOP3.LUT UP3, UPT, UPT, UPT, UPT, 0x80, 0x8 ;  /* 0x000000000008789c */ /* 0x000fe20003f6f070 */
[----:B---3--:R-:W-:-:S04]  /*0440*/  ISETP.NE.U32.AND P2, PT, RZ, UR4, PT ;  /* 0x00000004ff007c0c */ /* 0x008fc8000bf45070 */
[----:B------:R-:W-:-:S13]  /*0450*/  ISETP.NE.AND.EX P2, PT, RZ, UR5, PT, P2 ;  /* 0x00000005ff007c0c */ /* 0x000fda000bf45320 */
[----:B------:R-:W-:Y:S05]  /*0460*/  @P2 BRA P1, `(.L_x_8) ;  /* 0x0000000000282947 */ /* 0x000fea0000800000 */
[----:B-----5:R-:W-:Y:S01]  /*0470*/  R2UR UR6, R40 ;  /* 0x00000000280672ca */ /* 0x020fe200000e0000 */
[----:B------:R-:W-:Y:S02]  /*0480*/  UISETP.NE.U32.AND UP0, UPT, UR8, URZ, UPT ;  /* 0x000000ff0800728c */ /* 0x000fe4000bf05070 */
[----:B------:R-:W-:Y:S02]  /*0490*/  UISETP.NE.U32.AND UP1, UPT, UR4, URZ, UPT ;  /* 0x000000ff0400728c */ /* 0x000fe4000bf25070 */
[----:B------:R-:W-:Y:S02]  /*04a0*/  UISETP.NE.AND.EX UP2, UPT, UR9, URZ, UPT, UP0 ;  /* 0x000000ff0900728c */ /* 0x000fe4000bf45300 */
[----:B------:R-:W-:-:S04]  /*04b0*/  UISETP.NE.AND.EX UP0, UPT, UR5, URZ, UPT, UP1 ;  /* 0x000000ff0500728c */ /* 0x000fc8000bf05310 */
[----:B------:R-:W-:Y:S02]  /*04c0*/  USEL UR4, URZ, 0xffffffff, UP0 ;  /* 0xffffffffff047887 */ /* 0x000fe40008000000 */
[----:B------:R-:W-:-:S04]  /*04d0*/  UISETP.NE.AND UP1, UPT, UR6, URZ, UPT ;  /* 0x000000ff0600728c */ /* 0x000fc8000bf25270 */
[----:B------:R-:W-:-:S04]  /*04e0*/  @!UP2 USEL UR4, URZ, 0xffffffff, UP1 ;  /* 0xffffffffff04a887 */ /* 0x000fc80008800000 */
[----:B------:R-:W-:-:S04]  /*04f0*/  ULOP3.LUT UR4, UR4, 0x1, URZ, 0xc0, !UPT ;  /* 0x0000000104047892 */ /* 0x000fc8000f8ec0ff */
[----:B------:R-:W-:-:S11]  /*0500*/  UISETP.NE.U32.AND UP3, UPT, UR4, 0x1, UPT ;  /* 0x000000010400788c */ /* 0x000fd6000bf65070 */
.L_x_8:
[----:B------:R-:W3:Y:S01]  /*0510*/  SHFL.IDX PT, R0, R81, RZ, 0x1f ;  /* 0x00001fff51007589 */ /* 0x000ee200000e0000 */
[----:B------:R-:W-:-:S04]  /*0520*/  UISETP.NE.AND UP0, UPT, UR25, 0x2, UPT ;  /* 0x000000021900788c */ /* 0x000fc8000bf05270 */
[----:B------:R-:W-:Y:S02]  /*0530*/  UISETP.EQ.AND UP1, UPT, UR29, URZ, !UP0 ;  /* 0x000000ff1d00728c */ /* 0x000fe4000c722270 */
[----:B------:R-:W-:-:S04]  /*0540*/  USEL UR44, URZ, 0x1, UP0 ;  /* 0x00000001ff2c7887 */ /* 0x000fc80008000000 */
[----:B------:R-:W-:Y:S02]  /*0550*/  PLOP3.LUT P3, PT, P0, PT, UP1, 0x80, 0x8 ;  /* 0x000000000008781c */ /* 0x000fe4000076f018 */
[----:B---3--:R-:W-:-:S13]  /*0560*/  ISETP.NE.AND P1, PT, R0, RZ, PT ;  /* 0x000000ff0000720c */ /* 0x008fda0003f25270 */
[----:B------:R-:W-:Y:S05]  /*0570*/  @P1 BRA `(.L_x_9) ;  /* 0x0000000400e01947 */ /* 0x000fea0003800000 */
[----:B------:R-:W-:Y:S01]  /*0580*/  ELECT P1, URZ, PT ;  /* 0x0000000000ff782f */ /* 0x000fe20003820000 */
[----:B------:R-:W-:-:S12]  /*0590*/  BSSY.RECONVERGENT B0, `(.L_x_9) ;  /* 0x0000076000007945 */ /* 0x000fd80003800200 */
[----:B------:R-:W-:Y:S05]  /*05a0*/  @!P1 BRA `(.L_x_10) ;  /* 0x0000000400d09947 */ /* 0x000fea0003800000 */
[----:B------:R-:W-:Y:S01]  /*05b0*/  UMOV UR4, 0x400 ;  /* 0x0000040000047882 */ /* 0x000fe20000000000 */
[----:B------:R-:W-:Y:S01]  /*05c0*/  UMOV UR8, 0x1 ;  /* 0x0000000100087882 */ /* 0x000fe20000000000 */
[----:B------:R-:W-:Y:S01]  /*05d0*/  UMOV UR6, 0x5 ;  /* 0x0000000500067882 */ /* 0x000fe20000000000 */
[----:B------:R-:W-:Y:S02]  /*05e0*/  ULEA UR4, UR45, UR4, 0x18 ;  /* 0x000000042d047291 */ /* 0x000fe4000f8ec0ff */
[----:B------:R-:W-:-:S04]  /*05f0*/  UIADD3 UR8, UPT, UPT, -UR8, 0x100000, URZ ;  /* 0x0010000008087890 */ /* 0x000fc8000fffe1ff */
[----:B------:R-:W-:Y:S02]  /*0600*/  USHF.L.U32 UR9, UR8, 0xb, URZ ;  /* 0x0000000b08097899 */ /* 0x000fe400080006ff */
[----:B------:R-:W-:Y:S02]  /*0610*/  USHF.L.U32 UR8, UR8, 0x1, URZ ;  /* 0x0000000108087899 */ /* 0x000fe400080006ff */
[----:B------:R-:W-:-:S04]  /*0620*/  UIADD3 UR6, UPT, UPT, -UR6, 0x100000, URZ ;  /* 0x0010000006067890 */ /* 0x000fc8000fffe1ff */
[----:B------:R-:W-:Y:S02]  /*0630*/  USHF.L.U32 UR7, UR6, 0xb, URZ ;  /* 0x0000000b06077899 */ /* 0x000fe400080006ff */
[----:B------:R-:W-:Y:S01]  /*0640*/  USHF.L.U32 UR6, UR6, 0x1, URZ ;  /* 0x0000000106067899 */ /* 0x000fe200080006ff */
[----:B------:R-:W3:Y:S03]  /*0650*/  FENCE.VIEW.ASYNC.S ;  /* 0x00000000000073c6 */ /* 0x000ee60000000000 */
[----:B---3--:R3:W4:Y:S08]  /*0660*/  SYNCS.EXCH.64 URZ, [UR4], UR8 ;  /* 0x0000000804ff75b2 */ /* 0x0087300008000100 */
[----:B------:R3:W1:Y:S01]  /*0670*/  SYNCS.EXCH.64 URZ, [UR4+0x1a0], UR6 ;  /* 0x0001a00604ff75b2 */ /* 0x0006620008000100 */
        /* <DEDUP_REMOVED lines=101> */
[----:B------:R3:W1:Y:S02]  /*0cd0*/  SYNCS.EXCH.64 URZ, [UR4+0x338], UR6 ;  /* 0x0003380604ff75b2 */ /* 0x0006640008000100 */
[----:B---34-:R-:W-:Y:S01]  /*0ce0*/  NOP ;  /* 0x0000000000007918 */ /* 0x018fe20000000000 */
.L_x_10:
[----:B------:R-:W-:Y:S05]  /*0cf0*/  BSYNC.RECONVERGENT B0 ;  /* 0x0000000000007941 */ /* 0x000fea0003800200 */
.L_x_9:
[----:B------:R-:W3:Y:S01]  /*0d00*/  SHFL.IDX PT, R0, R81, RZ, 0x1f ;  /* 0x00001fff51007589 */ /* 0x000ee200000e0000 */
[----:B------:R-:W-:Y:S01]  /*0d10*/  NOP ;  /* 0x0000000000007918 */ /* 0x000fe20000000000 */
[----:B---3--:R-:W-:-:S13]  /*0d20*/  ISETP.NE.AND P1, PT, R0, 0x1, PT ;  /* 0x000000010000780c */ /* 0x008fda0003f25270 */
[----:B------:R-:W-:Y:S05]  /*0d30*/  @P1 BRA `(.L_x_11) ;  /* 0x0000000000441947 */ /* 0x000fea0003800000 */
        /* <DEDUP_REMOVED lines=10> */
[----:B------:R-:W-:Y:S01]  /*0de0*/  ELECT P1, URZ, PT ;  /* 0x0000000000ff782f */ /* 0x000fe20003820000 */
[----:B------:R-:W3:Y:S02]  /*0df0*/  FENCE.VIEW.ASYNC.S ;  /* 0x00000000000073c6 */ /* 0x000ee40000000000 */
[----:B---3--:R3:W4:Y:S08]  /*0e00*/  SYNCS.EXCH.64 URZ, [UR4+0x340], UR8 ;  /* 0x0003400804ff75b2 */ /* 0x0087300008000100 */
[----:B------:R3:W1:Y:S01]  /*0e10*/  SYNCS.EXCH.64 URZ, [UR4+0x350], UR6 ;  /* 0x0003500604ff75b2 */ /* 0x0006620008000100 */
[----:B------:R3:W1:Y:S01]  /*0e20*/  SYNCS.EXCH.64 URZ, [UR4+0x348], UR8 ;  /* 0x0003480804ff75b2 */ /* 0x0006620008000100 */
[----:B------:R3:W1:Y:S01]  /*0e30*/  SYNCS.EXCH.64 URZ, [UR4+0x358], UR6 ;  /* 0x0003580604ff75b2 */ /* 0x0006620008000100 */
[----:B------:R-:W-:Y:S01]  /*0e40*/  NOP ;  /* 0x0000000000007918 */ /* 0x000fe20000000000 */
.L_x_11:
[----:B------:R-:W2:Y:S01]  /*0e50*/  SHFL.IDX PT, R0, R81, RZ, 0x1f ;  /* 0x00001fff51007589 */ /* 0x000ea200000e0000 */
[----:B------:R-:W-:Y:S01]  /*0e60*/  NOP ;  /* 0x0000000000007918 */ /* 0x000fe20000000000 */
[----:B--2---:R-:W-:-:S13]  /*0e70*/  ISETP.NE.AND P1, PT, R0, 0x3, PT ;  /* 0x000000030000780c */ /* 0x004fda0003f25270 */
[----:B------:R-:W-:Y:S05]  /*0e80*/  @P1 BRA `(.L_x_12) ;  /* 0x00000000002c1947 */ /* 0x000fea0003800000 */
[----:B---3--:R-:W-:Y:S01]  /*0e90*/  UMOV UR6, 0x400 ;  /* 0x0000040000067882 */ /* 0x008fe20000000000 */
[----:B------:R-:W-:Y:S01]  /*0ea0*/  UMOV UR4, 0x20 ;  /* 0x0000002000047882 */ /* 0x000fe20000000000 */
[----:B------:R-:W-:Y:S02]  /*0eb0*/  ULEA UR6, UR45, UR6, 0x18 ;  /* 0x000000062d067291 */ /* 0x000fe4000f8ec0ff */
[----:B------:R-:W-:-:S04]  /*0ec0*/  UIADD3 UR4, UPT, UPT, -UR4, 0x100000, URZ ;  /* 0x0010000004047890 */ /* 0x000fc8000fffe1ff */
[----:B------:R-:W-:Y:S02]  /*0ed0*/  USHF.L.U32 UR5, UR4, 0xb, URZ ;  /* 0x0000000b04057899 */ /* 0x000fe400080006ff */
[----:B------:R-:W-:Y:S01]  /*0ee0*/  USHF.L.U32 UR4, UR4, 0x1, URZ ;  /* 0x0000000104047899 */ /* 0x000fe200080006ff */
[----:B------:R-:W-:Y:S01]  /*0ef0*/  ELECT P1, URZ, PT ;  /* 0x0000000000ff782f */ /* 0x000fe20003820000 */
[----:B------:R-:W2:Y:S10]  /*0f00*/  FENCE.VIEW.ASYNC.S ;  /* 0x00000000000073c6 */ /* 0x000eb40000000000 */
[----:B--2---:R2:W3:Y:S01]  /*0f10*/  SYNCS.EXCH.64 URZ, [UR6+0x360], UR4 ;  /* 0x0003600406ff75b2 */ /* 0x0044e20008000100 */
[----:B------:R2:W1:Y:S01]  /*0f20*/  SYNCS.EXCH.64 URZ, [UR6+0x368], UR4 ;  /* 0x0003680406ff75b2 */ /* 0x0004620008000100 */
[----:B------:R-:W-:Y:S01]  /*0f30*/  NOP ;  /* 0x0000000000007918 */ /* 0x000fe20000000000 */
.L_x_12:
[----:B------:R-:W4:Y:S01]  /*0f40*/  SHFL.IDX PT, R0, R81, RZ, 0x1f ;  /* 0x00001fff51007589 */ /* 0x000f2200000e0000 */
[----:B------:R-:W-:Y:S01]  /*0f50*/  NOP ;  /* 0x0000000000007918 */ /* 0x000fe20000000000 */
[----:B----4-:R-:W-:-:S13]  /*0f60*/  ISETP.NE.AND P1, PT, R0, 0x4, PT ;  /* 0x000000040000780c */ /* 0x010fda0003f25270 */
[----:B------:R-:W-:Y:S05]  /*0f70*/  @P1 BRA `(.L_x_13) ;  /* 0x0000000000481947 */ /* 0x000fea0003800000 */
[----:B--23--:R-:W-:Y:S01]  /*0f80*/  UMOV UR4, 0xe20 ;  /* 0x00000e2000047882 */ /* 0x00cfe20000000000 */
[----:B------:R-:W-:Y:S01]  /*0f90*/  UMOV UR6, 0x400 ;  /* 0x0000040000067882 */ /* 0x000fe20000000000 */
[----:B------:R-:W-:Y:S01]  /*0fa0*/  USEL UR4, UR4, 0xc20, UP3 ;  /* 0x00000c2004047887 */ /* 0x000fe20009800000 */
        /* <DEDUP_REMOVED lines=9> */
[----:B------:R-:W2:Y:S02]  /*1040*/  FENCE.VIEW.ASYNC.S ;  /* 0x00000000000073c6 */ /* 0x000ea40000000000 */
[----:B--2---:R4:W2:Y:S08]  /*1050*/  SYNCS.EXCH.64 URZ, [UR6+0x370], UR8 ;  /* 0x0003700806ff75b2 */ /* 0x0048b00008000100 */
[----:B------:R4:W3:Y:S01]  /*1060*/  SYNCS.EXCH.64 URZ, [UR6+0x380], UR4 ;  /* 0x0003800406ff75b2 */ /* 0x0008e20008000100 */
[----:B------:R4:W1:Y:S01]  /*1070*/  SYNCS.EXCH.64 URZ, [UR6+0x378], UR8 ;  /* 0x0003780806ff75b2 */ /* 0x0008620008000100 */
[----:B------:R4:W1:Y:S02]  /*1080*/  SYNCS.EXCH.64 URZ, [UR6+0x388], UR4 ;  /* 0x0003880406ff75b2 */ /* 0x0008640008000100 */
[----:B----4-:R-:W-:Y:S01]  /*1090*/  NOP ;  /* 0x0000000000007918 */ /* 0x010fe20000000000 */
.L_x_13:
[----:B------:R-:W4:Y:S01]  /*10a0*/  SHFL.IDX PT, R0, R81, RZ, 0x1f ;  /* 0x00001fff51007589 */ /* 0x000f2200000e0000 */
[----:B------:R-:W-:Y:S01]  /*10b0*/  NOP ;  /* 0x0000000000007918 */ /* 0x000fe20000000000 */
[----:B----4-:R-:W-:-:S13]  /*10c0*/  ISETP.NE.AND P1, PT, R0, 0x5, PT ;  /* 0x000000050000780c */ /* 0x010fda0003f25270 */
[----:B------:R-:W-:Y:S05]  /*10d0*/  @P1 BRA `(.L_x_14) ;  /* 0x0000000000541947 */ /* 0x000fea0003800000 */
[----:B--23--:R-:W-:Y:S01]  /*10e0*/  UMOV UR4, 0x400 ;  /* 0x0000040000047882 */ /* 0x00cfe20000000000 */
        /* <DEDUP_REMOVED lines=14> */
[----:B------:R4:W1:Y:S01]  /*11d0*/  SYNCS.EXCH.64 URZ, [UR4+0x3b8], UR8 ;  /* 0x0003b80804ff75b2 */ /* 0x0008620008000100 */
[----:B------:R4:W1:Y:S01]  /*11e0*/  SYNCS.EXCH.64 URZ, [UR4+0x3a0], UR6 ;  /* 0x0003a00604ff75b2 */ /* 0x0008620008000100 */
[----:B------:R4:W1:Y:S01]  /*11f0*/  SYNCS.EXCH.64 URZ, [UR4+0x3c0], UR8 ;  /* 0x0003c00804ff75b2 */ /* 0x0008620008000100 */
[----:B------:R4:W1:Y:S01]  /*1200*/  SYNCS.EXCH.64 URZ, [UR4+0x3a8], UR6 ;  /* 0x0003a80604ff75b2 */ /* 0x0008620008000100 */
[----:B------:R4:W1:Y:S02]  /*1210*/  SYNCS.EXCH.64 URZ, [UR4+0x3c8], UR8 ;  /* 0x0003c80804ff75b2 */ /* 0x0008640008000100 */
[----:B----4-:R-:W-:Y:S01]  /*1220*/  NOP ;  /* 0x0000000000007918 */ /* 0x010fe20000000000 */
.L_x_14:
[----:B------:R-:W4:Y:S01]  /*1230*/  SHFL.IDX PT, R0, R81, RZ, 0x1f ;  /* 0x00001fff51007589 */ /* 0x000f2200000e0000 */
[----:B------:R-:W-:Y:S01]  /*1240*/  ISETP.NE.OR P0, PT, RZ, UR25, !P0 ;  /* 0x00000019ff007c0c */ /* 0x000fe2000c705670 */
[----:B------:R-:W-:Y:S01]  /*1250*/  NOP ;  /* 0x0000000000007918 */ /* 0x000fe20000000000 */
[----:B----4-:R-:W-:-:S13]  /*1260*/  ISETP.NE.AND P1, PT, R0, 0x3, PT ;  /* 0x000000030000780c */ /* 0x010fda0003f25270 */
[----:B------:R-:W-:Y:S05]  /*1270*/  @P1 BRA `(.L_x_15) ;  /* 0x0000000000341947 */ /* 0x000fea0003800000 */
[----:B--23--:R-:W-:Y:S01]  /*1280*/  UMOV UR4, 0x400 ;  /* 0x0000040000047882 */ /* 0x00cfe20000000000 */
[----:B------:R-:W-:Y:S01]  /*1290*/  UMOV UR6, 0x20 ;  /* 0x0000002000067882 */ /* 0x000fe20000000000 */
[----:B------:R-:W-:Y:S02]  /*12a0*/  ULEA UR4, UR45, UR4, 0x18 ;  /* 0x000000042d047291 */ /* 0x000fe4000f8ec0ff */
[----:B------:R-:W-:-:S04]  /*12b0*/  UIADD3 UR6, UPT, UPT, -UR6, 0x100000, URZ ;  /* 0x0010000006067890 */ /* 0x000fc8000fffe1ff */
[----:B------:R-:W-:Y:S02]  /*12c0*/  USHF.L.U32 UR7, UR6, 0xb, URZ ;  /* 0x0000000b06077899 */ /* 0x000fe400080006ff */
[----:B------:R-:W-:Y:S01]  /*12d0*/  USHF.L.U32 UR6, UR6, 0x1, URZ ;  /* 0x0000000106067899 */ /* 0x000fe200080006ff */
[----:B------:R-:W-:Y:S01]  /*12e0*/  ELECT P1, URZ, PT ;  /* 0x0000000000ff782f */ /* 0x000fe20003820000 */
[----:B------:R-:W2:Y:S10]  /*12f0*/  FENCE.VIEW.ASYNC.S ;  /* 0x00000000000073c6 */ /* 0x000eb40000000000 */
[----:B--2---:R4:W2:Y:S01]  /*1300*/  SYNCS.EXCH.64 URZ, [UR4+0x3d0], UR6 ;  /* 0x0003d00604ff75b2 */ /* 0x0048a20008000100 */
[----:B------:R4:W3:Y:S01]  /*1310*/  SYNCS.EXCH.64 URZ, [UR4+0x3e0], UR6 ;  /* 0x0003e00604ff75b2 */ /* 0x0008e20008000100 */
[----:B------:R4:W1:Y:S01]  /*1320*/  SYNCS.EXCH.64 URZ, [UR4+0x3d8], UR6 ;  /* 0x0003d80604ff75b2 */ /* 0x0008620008000100 */
[----:B------:R4:W1:Y:S02]  /*1330*/  SYNCS.EXCH.64 URZ, [UR4+0x3e8], UR6 ;  /* 0x0003e80604ff75b2 */ /* 0x0008640008000100 */
[----:B----4-:R-:W-:Y:S01]  /*1340*/  NOP ;  /* 0x0000000000007918 */ /* 0x010fe20000000000 */
.L_x_15:
[----:B------:R-:W-:Y:S01]  /*1350*/  VOTEU.ALL UP0, P0 ;  /* 0x0000000000ff7886 */ /* 0x000fe20000000000 */
[----:B--23--:R-:W-:Y:S01]  /*1360*/  UMOV UR4, 0x20 ;  /* 0x0000002000047882 */ /* 0x00cfe20000000000 */
[----:B------:R-:W2:Y:S01]  /*1370*/  LDCU UR35, c[0x0][0x36c] ;  /* 0x00006d80ff2377ac */ /* 0x000ea20008000800 */
[----:B------:R-:W-:Y:S01]  /*1380*/  NOP ;  /* 0x0000000000007918 */ /* 0x000fe20000000000 */
[----:B------:R-:W-:Y:S01]  /*1390*/  LOP3.LUT R0, R89, 0x1f, RZ, 0xc0, !PT ;  /* 0x0000001f59007812 */ /* 0x000fe200078ec0ff */
[----:B------:R-:W-:Y:S01]  /*13a0*/  @!UP0 UMOV UR6, 0x400 ;  /* 0x0000040000068882 */ /* 0x000fe20000000000 */
[----:B------:R-:W-:-:S04]  /*13b0*/  @!UP0 UIADD3 UR4, UPT, UPT, -UR4, 0x100000, URZ ;  /* 0x0010000004048890 */ /* 0x000fc8000fffe1ff */
[----:B------:R-:W-:Y:S02]  /*13c0*/  @!UP0 USHF.L.U32 UR5, UR4, 0xb, URZ ;  /* 0x0000000b04058899 */ /* 0x000fe400080006ff */
[----:B------:R-:W-:Y:S02]  /*13d0*/  @!UP0 USHF.L.U32 UR4, UR4, 0x1, URZ ;  /* 0x0000000104048899 */ /* 0x000fe400080006ff */
[----:B------:R-:W-:Y:S01]  /*13e0*/  @!UP0 ULEA UR6, UR45, UR6, 0x18 ;  /* 0x000000062d068291 */ /* 0x000fe2000f8ec0ff */
[----:B------:R-:W-:Y:S01]  /*13f0*/  VOTEU.ALL UP0, P0 ;  /* 0x0000000000ff7886 */ /* 0x000fe20000000000 */
[----:B------:R-:W-:Y:S02]  /*1400*/  UISETP.NE.AND UP4, UPT, UR25, URZ, UPT ;  /* 0x000000ff1900728c */ /* 0x000fe4000bf85270 */
[----:B--2---:R-:W-:Y:S01]  /*1410*/  UISETP.EQ.U32.AND UP1, UPT, UR35, 0x1, UPT ;  /* 0x000000012300788c */ /* 0x004fe2000bf22070 */
[----:B------:R-:W2:Y:S07]  /*1420*/  FENCE.VIEW.ASYNC.S ;  /* 0x00000000000073c6 */ /* 0x000eae0000000000 */
[----:B--2---:R2:W3:Y:S01]  /*1430*/  @!UP0 SYNCS.EXCH.64 URZ, [UR6+0x3f0], UR4 ;  /* 0x0003f00406ff85b2 */ /* 0x0044e20008000100 */
[----:B------:R-:W-:Y:S05]  /*1440*/  BRA.U !UP1, `(.L_x_16) ;  /* 0x0000000109087547 */ /* 0x000fea000b800000 */
[----:B-1-3--:R-:W-:Y:S01]  /*1450*/  UCGABAR_ARV ;  /* 0x00000000000079c7 */ /* 0x00afe20008000000 */
[----:B------:R-:W-:Y:S05]  /*1460*/  BRA `(.L_x_17) ;  /* 0x0000000000047947 */ /* 0x000fea0003800000 */
.L_x_16:
[----:B-1-3--:R-:W-:Y:S01]  /*1470*/  NOP ;  /* 0x0000000000007918 */ /* 0x00afe20000000000 */
.L_x_17:
[----:B------:R-:W1:Y:S01]  /*1480*/  S2UR UR33, SR_CTAID.X ;  /* 0x00000000002179c3 */ /* 0x000e620000002500 */
[----:B------:R-:W-:-:S05]  /*1490*/  CS2R.32 R3, SR_CgaSize ;  /* 0x0000000000037805 */ /* 0x000fca0000008a00 */
[----:B------:R-:W-:-:S05]  /*14a0*/  IMAD R3, R3, -0xa0, RZ ;  /* 0xffffff6003037824 */ /* 0x000fca00078e02ff */
[----:B------:R-:W-:-:S14]  /*14b0*/  R2UR UR10, R3 ;  /* 0x00000000030a72ca */ /* 0x000fdc00000e0000 */
[----:B------:R-:W3:Y:S01]  /*14c0*/  LDCU UR10, c[0x0][UR10+0x2b0] ;  /* 0x000056000a0a77ac */ /* 0x000ee20008000800 */
[----:B------:R-:W-:-:S05]  /*14d0*/  CS2R.32 R3, SR_CgaSize ;  /* 0x0000000000037805 */ /* 0x000fca0000008a00 */
[----:B------:R-:W-:-:S05]  /*14e0*/  IMAD R3, R3, -0xa0, RZ ;  /* 0xffffff6003037824 */ /* 0x000fca00078e02ff */
[----:B------:R-:W-:-:S14]  /*14f0*/  R2UR UR8, R3 ;  /* 0x00000000030872ca */ /* 0x000fdc00000e0000 */
[----:B------:R-:W4:Y:S01]  /*1500*/  LDCU UR8, c[0x0][UR8+0x2b4] ;  /* 0x00005680080877ac */ /* 0x000f220008000800 */
[----:B------:R-:W4:Y:S01]  /*1510*/  S2UR UR9, SR_CTAID.Y ;  /* 0x00000000000979c3 */ /* 0x000f220000002600 */
[----:B--2---:R-:W-:Y:S02]  /*1520*/  USHF.R.U32.HI UR5, URZ, 0x1, UR45 ;  /* 0x00000001ff057899 */ /* 0x004fe4000801162d */
[----:B------:R-:W-:Y:S02]  /*1530*/  ULOP3.LUT UR6, UR29, 0xc, UR45, 0xf8, !UPT ;  /* 0x0000000c1d067892 */ /* 0x000fe4000f8ef82d */
[----:B------:R-:W-:Y:S01]  /*1540*/  USHF.R.U32.HI UR4, URZ, 0x2, UR45 ;  /* 0x00000002ff047899 */ /* 0x000fe2000801162d */
[----:B------:R-:W-:-:S05]  /*1550*/  CS2R.32 R3, SR_CgaSize ;  /* 0x0000000000037805 */ /* 0x000fca0000008a00 */
[----:B------:R-:W-:-:S05]  /*1560*/  IMAD R3, R3, -0xa0, RZ ;  /* 0xffffff6003037824 */ /* 0x000fca00078e02ff */
[----:B------:R-:W-:-:S14]  /*1570*/  R2UR UR61, R3 ;  /* 0x00000000033d72ca */ /* 0x000fdc00000e0000 */
[----:B------:R-:W2:Y:S01]  /*1580*/  LDCU UR61, c[0x0][UR61+0x2a0] ;  /* 0x000054003d3d77ac */ /* 0x000ea20008000800 */
[----:B------:R-:W1:Y:S01]  /*1590*/  S2UR UR36, SR_CTAID.Z ;  /* 0x00000000002479c3 */ /* 0x000e620000002700 */
[----:B------:R-:W-:-:S05]  /*15a0*/  CS2R.32 R3, SR_CgaSize ;  /* 0x0000000000037805 */ /* 0x000fca0000008a00 */
[----:B------:R-:W-:-:S05]  /*15b0*/  IMAD R3, R3, -0xa0, RZ ;  /* 0xffffff6003037824 */ /* 0x000fca00078e02ff */
[----:B------:R-:W-:-:S14]  /*15c0*/  R2UR UR62, R3 ;  /* 0x00000000033e72ca */ /* 0x000fdc00000e0000 */
[----:B------:R-:W2:Y:S01]  /*15d0*/  LDCU UR62, c[0x0][UR62+0x2a4] ;  /* 0x000054803e3e77ac */ /* 0x000ea20008000800 */
[----:B------:R-:W2:Y:S01]  /*15e0*/  LDCU UR31, c[0x0][0xb24] ;  /* 0x00016480ff1f77ac */ /* 0x000ea20008000800 */
[----:B-1----:R-:W-:Y:S01]  /*15f0*/  I2FP.F32.U32 R3, UR33 ;  /* 0x0000002100037c45 */ /* 0x002fe20008201000 */
[----:B------:R-:W-:-:S04]  /*1600*/  ULOP3.LUT UR48, UR5, 0x1, URZ, 0xc0, !UPT ;  /* 0x0000000105307892 */ /* 0x000fc8000f8ec0ff */
[----:B---3--:R-:W-:Y:S01]  /*1610*/  FMUL R3, R3, UR10 ;  /* 0x0000000a03037c20 */ /* 0x008fe20008400000 */
[----:B------:R-:W-:Y:S01]  /*1620*/  UISETP.GT.U32.AND UP0, UPT, UR6, 0xffff, UPT ;  /* 0x0000ffff0600788c */ /* 0x000fe2000bf04070 */
[----:B----4-:R-:W-:Y:S01]  /*1630*/  I2FP.F32.U32 R2, UR9 ;  /* 0x0000000900027c45 */ /* 0x010fe20008201000 */
[----:B------:R-:W-:-:S03]  /*1640*/  ULOP3.LUT UR7, UR45, 0x3, URZ, 0xc0, !UPT ;  /* 0x000000032d077892 */ /* 0x000fc6000f8ec0ff */
[----:B------:R-:W1:Y:S01]  /*1650*/  F2I.U32.TRUNC.NTZ R3, R3 ;  /* 0x0000000300037305 */ /* 0x000e62000020f000 */
[----:B------:R-:W-:Y:S01]  /*1660*/  ULOP3.LUT UR46, UR4, 0x3, URZ, 0xc0, !UPT ;  /* 0x00000003042e7892 */ /* 0x000fe2000f8ec0ff */
[----:B------:R-:W-:Y:S01]  /*1670*/  FMUL R2, R2, UR8 ;  /* 0x0000000802027c20 */ /* 0x000fe20008400000 */
[----:B------:R-:W-:Y:S02]  /*1680*/  USEL UR4, UR6, 0xffff, !UP0 ;  /* 0x0000ffff06047887 */ /* 0x000fe4000c000000 */
[----:B------:R-:W-:Y:S02]  /*1690*/  UISETP.GT.U32.AND UP1, UPT, UR7, 0xffff, UPT ;  /* 0x0000ffff0700788c */ /* 0x000fe4000bf24070 */
[----:B------:R-:W-:Y:S01]  /*16a0*/  ULOP3.LUT UR4, UR4, 0xffff, URZ, 0xc0, !UPT ;  /* 0x0000ffff04047892 */ /* 0x000fe2000f8ec0ff */
[----:B------:R-:W3:Y:S01]  /*16b0*/  F2I.U32.TRUNC.NTZ R2, R2 ;  /* 0x0000000200027305 */ /* 0x000ee2000020f000 */
[----:B------:R-:W-:Y:S01]  /*16c0*/  USEL UR7, UR7, 0xffff, !UP1 ;  /* 0x0000ffff07077887 */ /* 0x000fe2000c800000 */
[----:B------:R-:W-:Y:S01]  /*16d0*/  UMOV UR21, 0x5 ;  /* 0x0000000500157882 */ /* 0x000fe20000000000 */
[----:B------:R-:W-:-:S02]  /*16e0*/  USHF.L.U32 UR27, UR45, 0x7, URZ ;  /* 0x000000072d1b7899 */ /* 0x000fc400080006ff */
[----:B------:R-:W-:Y:S01]  /*16f0*/  USHF.L.U32 UR21, UR21, UR4, URZ ;  /* 0x0000000415157299 */ /* 0x000fe200080006ff */
[----:B-1----:R-:W-:Y:S01]  /*1700*/  R2UR UR5, R3 ;  /* 0x00000000030572ca */ /* 0x002fe200000e0000 */
[----:B------:R-:W-:Y:S01]  /*1710*/  USHF.L.U32 UR26, UR45, 0x9, URZ ;  /* 0x000000092d1a7899 */ /* 0x000fe200080006ff */
[----:B------:R-:W-:Y:S01]  /*1720*/  PRMT R3, RZ, 0x7610, R3 ;  /* 0x00007610ff037816 */ /* 0x000fe20000000003 */
[----:B------:R-:W-:Y:S01]  /*1730*/  ULOP3.LUT UR7, UR7, 0xffff, URZ, 0xc0, !UPT ;  /* 0x0000ffff07077892 */ /* 0x000fe2000f8ec0ff */
[----:B------:R-:W-:Y:S01]  /*1740*/  UMOV UR24, 0x1111 ;  /* 0x0000111100187882 */ /* 0x000fe20000000000 */
[----:B------:R-:W1:Y:S01]  /*1750*/  LDCU UR42, c[0x0][0xb24] ;  /* 0x00016480ff2a77ac */ /* 0x000e620008000800 */
[----:B---3--:R-:W-:Y:S02]  /*1760*/  R2UR UR8, R2 ;  /* 0x00000000020872ca */ /* 0x008fe400000e0000 */
[----:B------:R-:W-:Y:S01]  /*1770*/  PRMT R2, RZ, 0x7610, R2 ;  /* 0x00007610ff027816 */ /* 0x000fe20000000002 */
[----:B------:R-:W3:Y:S04]  /*1780*/  LDCU UR34, c[0x0][0xb30] ;  /* 0x00016600ff2277ac */ /* 0x000ee80008000800 */
[----:B------:R-:W-:-:S02]  /*1790*/  UIADD3 UR5, UPT, UPT, -UR5, URZ, URZ ;  /* 0x000000ff05057290 */ /* 0x000fc4000fffe1ff */
[----:B------:R-:W-:Y:S02]  /*17a0*/  UISETP.NE.AND UP5, UPT, UR25, 0x2, UPT ;  /* 0x000000021900788c */ /* 0x000fe4000bfa5270 */
[----:B------:R-:W-:Y:S02]  /*17b0*/  ULOP3.LUT UR27, UR27, 0x600, URZ, 0xc0, !UPT ;  /* 0x000006001b1b7892 */ /* 0x000fe4000f8ec0ff */
[----:B------:R-:W-:Y:S02]  /*17c0*/  UIADD3 UR4, UPT, UPT, -UR8, URZ, URZ ;  /* 0x000000ff08047290 */ /* 0x000fe4000fffe1ff */
[----:B------:R-:W-:Y:S02]  /*17d0*/  ULOP3.LUT UR26, UR26, 0x400, URZ, 0xc0, !UPT ;  /* 0x000004001a1a7892 */ /* 0x000fe4000f8ec0ff */
[----:B--2---:R-:W-:Y:S01]  /*17e0*/  UISETP.GE.AND UP6, UPT, UR31, 0x1, UPT ;  /* 0x000000011f00788c */ /* 0x004fe2000bfc6270 */
[----:B------:R-:W-:Y:S01]  /*17f0*/  UMOV UR28, UR9 ;  /* 0x00000009001c7c82 */ /* 0x000fe20008000000 */
[----:B------:R-:W-:Y:S01]  /*1800*/  UMOV UR20, UR33 ;  /* 0x0000002100147c82 */ /* 0x000fe20008000000 */
[----:B------:R-:W-:-:S02]  /*1810*/  USHF.L.U32 UR24, UR24, UR7, URZ ;  /* 0x0000000718187299 */ /* 0x000fc400080006ff */
[----:B------:R-:W-:Y:S02]  /*1820*/  UIMAD UR61, UR61, UR5, UR33 ;  /* 0x000000053d3d72a4 */ /* 0x000fe4000f8e0221 */
[----:B------:R-:W-:Y:S01]  /*1830*/  UIMAD UR62, UR62, UR4, UR9 ;  /* 0x000000043e3e72a4 */ /* 0x000fe2000f8e0209 */
[----:B-1-3--:R-:W-:Y:S11]  /*1840*/  BRA.U UP4, `(.L_x_18) ;  /* 0x0000000104ac7547 */ /* 0x00aff6000b800000 */
[----:B------:R-:W-:Y:S02]  /*1850*/  UISETP.NE.AND UP0, UPT, UR62, URZ, UPT ;  /* 0x000000ff3e00728c */ /* 0x000fe4000bf05270 */
[----:B------:R-:W-:Y:S02]  /*1860*/  ULOP3.LUT UR4, UR61, 0x2, URZ, 0x3c, !UPT ;  /* 0x000000023d047892 */ /* 0x000fe4000f8e3cff */
[----:B------:R-:W-:Y:S02]  /*1870*/  UISETP.GT.U32.AND UP1, UPT, UR61, 0x1, UP0 ;  /* 0x000000013d00788c */ /* 0x000fe40008724070 */
[----:B------:R-:W-:Y:S02]  /*1880*/  UISETP.NE.AND UP2, UPT, UR62, 0x1, UPT ;  /* 0x000000013e00788c */ /* 0x000fe4000bf45270 */
[----:B------:R-:W-:Y:S02]  /*1890*/  UISETP.GT.U32.AND UP0, UPT, UR4, 0x1, UP0 ;  /* 0x000000010400788c */ /* 0x000fe40008704070 */
[----:B------:R-:W-:-:S02]  /*18a0*/  USEL UR7, URZ, 0x1, UP1 ;  /* 0x00000001ff077887 */ /* 0x000fc40008800000 */
[----:B------:R-:W-:Y:S02]  /*18b0*/  USEL UR8, URZ, 0x2, UP1 ;  /* 0x00000002ff087887 */ /* 0x000fe40008800000 */
[----:B------:R-:W-:Y:S02]  /*18c0*/  UISETP.GT.U32.AND UP1, UPT, UR61, 0x1, UP2 ;  /* 0x000000013d00788c */ /* 0x000fe40009724070 */
[----:B------:R-:W-:Y:S02]  /*18d0*/  USEL UR12, URZ, 0x4, UP0 ;  /* 0x00000004ff0c7887 */ /* 0x000fe40008000000 */
[----:B------:R-:W-:Y:S02]  /*18e0*/  USEL UR15, URZ, 0x8, UP0 ;  /* 0x00000008ff0f7887 */ /* 0x000fe40008000000 */
[----:B------:R-:W-:Y:S02]  /*18f0*/  UISETP.GT.U32.AND UP0, UPT, UR4, 0x1, UP2 ;  /* 0x000000010400788c */ /* 0x000fe40009704070 */
[----:B------:R-:W-:-:S02]  /*1900*/  USEL UR6, URZ, 0x10, UP1 ;  /* 0x00000010ff067887 */ /* 0x000fc40008800000 */
[----:B------:R-:W-:Y:S02]  /*1910*/  USEL UR11, URZ, 0x20, UP1 ;  /* 0x00000020ff0b7887 */ /* 0x000fe40008800000 */
[----:B------:R-:W-:Y:S02]  /*1920*/  UISETP.NE.AND UP1, UPT, UR62, 0x2, UPT ;  /* 0x000000023e00788c */ /* 0x000fe4000bf25270 */
[----:B------:R-:W-:Y:S02]  /*1930*/  USEL UR14, URZ, 0x40, UP0 ;  /* 0x00000040ff0e7887 */ /* 0x000fe40008000000 */
[----:B------:R-:W-:Y:S02]  /*1940*/  USEL UR16, URZ, 0x80, UP0 ;  /* 0x00000080ff107887 */ /* 0x000fe40008000000 */
[----:B------:R-:W-:Y:S02]  /*1950*/  UISETP.GT.U32.AND UP0, UPT, UR61, 0x1, UP1 ;  /* 0x000000013d00788c */ /* 0x000fe40008f04070 */
[----:B------:R-:W-:-:S02]  /*1960*/  UISETP.NE.AND UP2, UPT, UR62, 0x3, UPT ;  /* 0x000000033e00788c */ /* 0x000fc4000bf45270 */
[----:B------:R-:W-:Y:S02]  /*1970*/  USEL UR5, URZ, 0x100, UP0 ;  /* 0x00000100ff057887 */ /* 0x000fe40008000000 */
[----:B------:R-:W-:Y:S02]  /*1980*/  USEL UR10, URZ, 0x200, UP0 ;  /* 0x00000200ff0a7887 */ /* 0x000fe40008000000 */
[----:B------:R-:W-:Y:S02]  /*1990*/  UISETP.GT.U32.AND UP0, UPT, UR61, 0x1, UP2 ;  /* 0x000000013d00788c */ /* 0x000fe40009704070 */
[----:B------:R-:W-:Y:S02]  /*19a0*/  UIADD3 UR5, UPT, UPT, UR5, UR6, UR7 ;  /* 0x0000000605057290 */ /* 0x000fe4000fffe007 */
[----:B------:R-:W-:Y:S02]  /*19b0*/  USEL UR9, URZ, 0x1000, UP0 ;  /* 0x00001000ff097887 */ /* 0x000fe40008000000 */
[----:B------:R-:W-:-:S02]  /*19c0*/  USEL UR13, URZ, 0x2000, UP0 ;  /* 0x00002000ff0d7887 */ /* 0x000fc40008000000 */
[----:B------:R-:W-:Y:S02]  /*19d0*/  UIADD3 UR5, UPT, UPT, UR8, UR9, UR5 ;  /* 0x0000000908057290 */ /* 0x000fe4000fffe005 */
[----:B------:R-:W-:Y:S02]  /*19e0*/  UISETP.GT.U32.AND UP1, UPT, UR4, 0x1, UP1 ;  /* 0x000000010400788c */ /* 0x000fe40008f24070 */
[----:B------:R-:W-:Y:S02]  /*19f0*/  UIADD3 UR5, UPT, UPT, UR10, UR11, UR5 ;  /* 0x0000000b0a057290 */ /* 0x000fe4000fffe005 */
[----:B------:R-:W-:Y:S02]  /*1a00*/  UISETP.GT.U32.AND UP0, UPT, UR4, 0x1, UP2 ;  /* 0x000000010400788c */ /* 0x000fe40009704070 */
[----:B------:R-:W-:Y:S02]  /*1a10*/  USEL UR4, URZ, 0x400, UP1 ;  /* 0x00000400ff047887 */ /* 0x000fe40008800000 */
[----:B------:R-:W-:-:S02]  /*1a20*/  UIADD3 UR5, UPT, UPT, UR12, UR13, UR5 ;  /* 0x0000000d0c057290 */ /* 0x000fc4000fffe005 */
[----:B------:R-:W-:Y:S02]  /*1a30*/  USEL UR6, URZ, 0x4000, UP0 ;  /* 0x00004000ff067887 */ /* 0x000fe40008000000 */
[----:B------:R-:W-:Y:S02]  /*1a40*/  UIADD3 UR5, UPT, UPT, UR4, UR14, UR5 ;  /* 0x0000000e04057290 */ /* 0x000fe4000fffe005 */
[----:B------:R-:W-:Y:S02]  /*1a50*/  USEL UR7, URZ, 0x800, UP1 ;  /* 0x00000800ff077887 */ /* 0x000fe40008800000 */
[----:B------:R-:W-:Y:S02]  /*1a60*/  ULOP3.LUT UR4, UR61, 0xfffffffe, URZ, 0xc0, !UPT ;  /* 0xfffffffe3d047892 */ /* 0x000fe4000f8ec0ff */
[----:B------:R-:W-:Y:S02]  /*1a70*/  UIADD3 UR5, UPT, UPT, UR15, UR6, UR5 ;  /* 0x000000060f057290 */ /* 0x000fe4000fffe005 */
[----:B------:R-:W-:-:S02]  /*1a80*/  ULEA UR4, UR62, UR4, 0x2 ;  /* 0x000000043e047291 */ /* 0x000fc4000f8e10ff */
[----:B------:R-:W-:Y:S02]  /*1a90*/  USEL UR6, URZ, 0x8000, UP0 ;  /* 0x00008000ff067887 */ /* 0x000fe40008000000 */
[----:B------:R-:W-:-:S03]  /*1aa0*/  UIADD3 UR5, UPT, UPT, UR7, UR16, UR5 ;  /* 0x0000001007057290 */ /* 0x000fc6000fffe005 */
[----:B------:R-:W-:Y:S01]  /*1ab0*/  UMOV UR7, 0x3 ;  /* 0x0000000300077882 */ /* 0x000fe20000000000 */
[----:B------:R-:W-:Y:S02]  /*1ac0*/  UIADD3 UR5, UPT, UPT, UR5, UR6, URZ ;  /* 0x0000000605057290 */ /* 0x000fe4000fffe0ff */
[----:B------:R-:W-:-:S04]  /*1ad0*/  USHF.L.U32 UR4, UR7, UR4, URZ ;  /* 0x0000000407047299 */ /* 0x000fc800080006ff */
[----:B------:R-:W-:Y:S02]  /*1ae0*/  MOV R3, UR5 ;  /* 0x0000000500037c02 */ /* 0x000fe40008000f00 */
[----:B------:R-:W-:Y:S02]  /*1af0*/  MOV R2, UR4 ;  /* 0x0000000400027c02 */ /* 0x000fe40008000f00 */
.L_x_18:
[----:B------:R-:W-:Y:S05]  /*1b00*/  BRA.U !UP6, `(.L_x_19) ;  /* 0x000000010ed47547 */ /* 0x000fea000b800000 */
[----:B------:R-:W1:Y:S01]  /*1b10*/  LDCU.128 UR12, c[0x0][0xb10] ;  /* 0x00016200ff0c77ac */ /* 0x000e620008000c00 */
[----:B------:R-:W2:Y:S01]  /*1b20*/  LDCU UR6, c[0x0][0x370] ;  /* 0x00006e00ff0677ac */ /* 0x000ea20008000800 */
[----:B------:R-:W3:Y:S01]  /*1b30*/  LDCU UR5, c[0x0][0x374] ;  /* 0x00006e80ff0577ac */ /* 0x000ee20008000800 */
[----:B------:R-:W4:Y:S01]  /*1b40*/  LDCU UR32, c[0x0][0xb0c] ;  /* 0x00016180ff2077ac */ /* 0x000f220008000800 */
[----:B------:R-:W4:Y:S01]  /*1b50*/  LDCU UR4, c[0x0][0xb20] ;  /* 0x00016400ff0477ac */ /* 0x000f220008000800 */
[----:B------:R-:W4:Y:S01]  /*1b60*/  LDCU.64 UR8, c[0x0][0xb28] ;  /* 0x00016500ff0877ac */ /* 0x000f220008000a00 */
[----:B-1----:R-:W-:Y:S02]  /*1b70*/  UISETP.NE.AND UP0, UPT, UR14, 0x1, UPT ;  /* 0x000000010e00788c */ /* 0x002fe4000bf05270 */
[----:B---3--:R-:W-:Y:S02]  /*1b80*/  UIMAD.WIDE.U32 UR10, UR5, UR15, URZ ;  /* 0x0000000f050a72a5 */ /* 0x008fe4000f8e00ff */
[----:B--2---:R-:W-:-:S02]  /*1b90*/  UIMAD.WIDE.U32 UR18, UR6, UR12, URZ ;  /* 0x0000000c061272a5 */ /* 0x004fc4000f8e00ff */
[----:B----4-:R-:W-:Y:S02]  /*1ba0*/  UISETP.NE.AND UP1, UPT, UR32, 0x1, UPT ;  /* 0x000000012000788c */ /* 0x010fe4000bf25270 */
[----:B------:R-:W-:Y:S01]  /*1bb0*/  UISETP.NE.AND UP2, UPT, UR31, 0x1, UPT ;  /* 0x000000011f00788c */ /* 0x000fe2000bf45270 */
[----:B------:R-:W-:Y:S02]  /*1bc0*/  UMOV UR10, UR11 ;  /* 0x0000000b000a7c82 */ /* 0x000fe40008000000 */
[----:B------:R-:W-:Y:S01]  /*1bd0*/  UMOV UR18, UR19 ;  /* 0x0000001300127c82 */ /* 0x000fe20008000000 */
[----:B------:R-:W-:Y:S02]  /*1be0*/  @UP0 USHF.R.U32.HI UR5, URZ, UR4, UR10 ;  /* 0x00000004ff050299 */ /* 0x000fe4000801160a */
[----:B------:R-:W-:Y:S02]  /*1bf0*/  UIMAD.WIDE.U32 UR22, UR28, UR15, URZ ;  /* 0x0000000f1c1672a5 */ /* 0x000fe4000f8e00ff */
[----:B------:R-:W-:-:S02]  /*1c00*/  UIMAD.WIDE.U32 UR10, UR5, UR8, URZ ;  /* 0x00000008050a72a5 */ /* 0x000fc4000f8e00ff */
[----:B------:R-:W-:Y:S02]  /*1c10*/  @UP1 USHF.R.U32.HI UR6, URZ, UR13, UR18 ;  /* 0x0000000dff061299 */ /* 0x000fe40008011612 */
[----:B------:R-:W-:Y:S02]  /*1c20*/  UIMAD.WIDE.U32 UR16, UR33, UR12, URZ ;  /* 0x0000000c211072a5 */ /* 0x000fe4000f8e00ff */
[----:B------:R-:W-:Y:S01]  /*1c30*/  UIMAD.WIDE.U32 UR18, UR6, UR8, URZ ;  /* 0x00000008061272a5 */ /* 0x000fe2000f8e00ff */
[----:B------:R-:W-:Y:S01]  /*1c40*/  UMOV UR22, UR23 ;  /* 0x0000001700167c82 */ /* 0x000fe20008000000 */
[----:B------:R-:W-:Y:S01]  /*1c50*/  UMOV UR10, UR11 ;  /* 0x0000000b000a7c82 */ /* 0x000fe20008000000 */
[----:B------:R-:W-:Y:S02]  /*1c60*/  USHF.R.U32.HI UR22, URZ, UR4, UR22 ;  /* 0x00000004ff167299 */ /* 0x000fe40008011616 */
[----:B------:R-:W-:Y:S02]  /*1c70*/  @UP2 USHF.R.U32.HI UR5, URZ, UR9, UR10 ;  /* 0x00000009ff052299 */ /* 0x000fe4000801160a */
[----:B------:R-:W-:Y:S01]  /*1c80*/  UMOV UR7, UR19 ;  /* 0x0000001300077c82 */ /* 0x000fe20008000000 */
[----:B------:R-:W-:Y:S01]  /*1c90*/  UMOV UR16, UR17 ;  /* 0x0000001100107c82 */ /* 0x000fe20008000000 */
[----:B------:R-:W-:-:S02]  /*1ca0*/  @UP2 USHF.R.U32.HI UR6, URZ, UR9, UR7 ;  /* 0x00000009ff062299 */ /* 0x000fc40008011607 */
[----:B------:R-:W-:Y:S02]  /*1cb0*/  USHF.R.U32.HI UR16, URZ, UR13, UR16 ;  /* 0x0000000dff107299 */ /* 0x000fe40008011610 */
[----:B------:R-:W-:Y:S02]  /*1cc0*/  USEL UR4, UR28, UR22, !UP0 ;  /* 0x000000161c047287 */ /* 0x000fe4000c000000 */
[----:B------:R-:W-:Y:S02]  /*1cd0*/  UIMAD UR7, UR5, UR31, URZ ;  /* 0x0000001f050772a4 */ /* 0x000fe4000f8e02ff */
[----:B------:R-:W-:Y:S02]  /*1ce0*/  USEL UR5, UR33, UR16, !UP1 ;  /* 0x0000001021057287 */ /* 0x000fe4000c800000 */
[----:B------:R-:W-:Y:S02]  /*1cf0*/  UIMAD UR12, UR6, UR31, URZ ;  /* 0x0000001f060c72a4 */ /* 0x000fe4000f8e02ff */
[----:B------:R-:W-:-:S02]  /*1d00*/  UISETP.GE.AND UP0, UPT, UR4, UR7, UPT ;  /* 0x000000070400728c */ /* 0x000fc4000bf06270 */
[----:B------:R-:W-:Y:S02]  /*1d10*/  UIMAD.WIDE.U32 UR10, UR4, UR8, URZ ;  /* 0x00000008040a72a5 */ /* 0x000fe4000f8e00ff */
[----:B------:R-:W-:Y:S02]  /*1d20*/  UISETP.GE.OR UP0, UPT, UR5, UR12, UP0 ;  /* 0x0000000c0500728c */ /* 0x000fe40008706670 */
[----:B------:R-:W-:Y:S02]  /*1d30*/  UIMAD.WIDE.U32 UR12, UR5, UR8, URZ ;  /* 0x00000008050c72a5 */ /* 0x000fe4000f8e00ff */
[----:B------:R-:W-:Y:S01]  /*1d40*/  UIADD3 UR10, UPT, UPT, -UR4, URZ, URZ ;  /* 0x000000ff040a7290 */ /* 0x000fe2000fffe1ff */
[----:B------:R-:W-:Y:S01]  /*1d50*/  UMOV UR8, UR11 ;  /* 0x0000000b00087c82 */ /* 0x000fe20008000000 */
[----:B------:R-:W-:Y:S02]  /*1d60*/  UIADD3 UR20, UPT, UPT, -UR5, URZ, URZ ;  /* 0x000000ff05147290 */ /* 0x000fe4000fffe1ff */
[----:B------:R-:W-:-:S03]  /*1d70*/  USHF.R.U32.HI UR8, URZ, UR9, UR8 ;  /* 0x00000009ff087299 */ /* 0x000fc60008011608 */
[----:B------:R-:W-:Y:S01]  /*1d80*/  @!UP0 UMOV UR7, UR13 ;  /* 0x0000000d00078c82 */ /* 0x000fe20008000000 */
[----:B------:R-:W-:Y:S02]  /*1d90*/  UIMAD UR28, UR14, UR10, UR28 ;  /* 0x0000000a0e1c72a4 */ /* 0x000fe4000f8e021c */
[----:B------:R-:W-:Y:S02]  /*1da0*/  USEL UR8, UR4, UR8, !UP2 ;  /* 0x0000000804087287 */ /* 0x000fe4000d000000 */
[----:B------:R-:W-:Y:S02]  /*1db0*/  @!UP0 USHF.R.U32.HI UR7, URZ, UR9, UR7 ;  /* 0x00000009ff078299 */ /* 0x000fe40008011607 */
[----:B------:R-:W-:Y:S02]  /*1dc0*/  UIADD3 UR9, UPT, UPT, -UR8, URZ, URZ ;  /* 0x000000ff08097290 */ /* 0x000fe4000fffe1ff */
[----:B------:R-:W-:Y:S02]  /*1dd0*/  @!UP0 USEL UR7, UR5, UR7, !UP2 ;  /* 0x0000000705078287 */ /* 0x000fe4000d000000 */
[----:B------:R-:W-:-:S02]  /*1de0*/  UIMAD UR9, UR31, UR9, UR4 ;  /* 0x000000091f0972a4 */ /* 0x000fc4000f8e0204 */
[----:B------:R-:W-:Y:S02]  /*1df0*/  @!UP0 UIADD3 UR8, UPT, UPT, UR8, -UR7, URZ ;  /* 0x8000000708088290 */ /* 0x000fe4000fffe0ff */
[----:B------:R-:W-:Y:S02]  /*1e00*/  @!UP0 UIMAD UR6, UR9, UR6, UR7 ;  /* 0x00000006090682a4 */ /* 0x000fe4000f8e0207 */
[----:B------:R-:W-:Y:S02]  /*1e10*/  @!UP0 UIMAD UR4, UR8, UR31, UR5 ;  /* 0x0000001f080482a4 */ /* 0x000fe4000f8e0205 */
[----:B------:R-:W-:Y:S02]  /*1e20*/  UIMAD UR20, UR32, UR20, UR33 ;  /* 0x00000014201472a4 */ /* 0x000fe4000f8e0221 */
[----:B------:R-:W-:Y:S01]  /*1e30*/  UIMAD UR28, UR4, UR14, UR28 ;  /* 0x0000000e041c72a4 */ /* 0x000fe2000f8e021c */
[----:B------:R-:W-:Y:S02]  /*1e40*/  @!UP0 UMOV UR5, UR6 ;  /* 0x0000000600058c82 */ /* 0x000fe40008000000 */
[----:B------:R-:W-:-:S12]  /*1e50*/  UIMAD UR20, UR5, UR32, UR20 ;  /* 0x00000020051472a4 */ /* 0x000fd8000f8e0214 */
.L_x_19:
[----:B------:R-:W-:-:S09]  /*1e60*/  UISETP.NE.AND UP0, UPT, UR34, 0x1, UPT ;  /* 0x000000012200788c */ /* 0x000fd2000bf05270 */
[----:B------:R-:W-:Y:S05]  /*1e70*/  BRA.U UP0, `(.L_x_20) ;  /* 0x0000000100447547 */ /* 0x000fea000b800000 */
[----:B------:R-:W1:Y:S01]  /*1e80*/  LDCU.128 UR8, c[0x0][0xb10] ;  /* 0x00016200ff0877ac */ /* 0x000e620008000c00 */
[----:B------:R-:W2:Y:S01]  /*1e90*/  LDCU UR12, c[0x0][0xb0c] ;  /* 0x00016180ff0c77ac */ /* 0x000ea20008000800 */
[----:B------:R-:W3:Y:S01]  /*1ea0*/  LDCU UR13, c[0x0][0xb20] ;  /* 0x00016400ff0d77ac */ /* 0x000ee20008000800 */
[----:B-1----:R-:W-:Y:S02]  /*1eb0*/  UIMAD.WIDE.U32 UR6, UR20, UR8, URZ ;  /* 0x00000008140672a5 */ /* 0x002fe4000f8e00ff */
[----:B------:R-:W-:Y:S02]  /*1ec0*/  UIMAD.WIDE.U32 UR4, UR28, UR11, URZ ;  /* 0x0000000b1c0472a5 */ /* 0x000fe4000f8e00ff */
[----:B--2---:R-:W-:Y:S02]  /*1ed0*/  UISETP.NE.AND UP1, UPT, UR12, 0x1, UPT ;  /* 0x000000010c00788c */ /* 0x004fe4000bf25270 */
[----:B------:R-:W-:Y:S01]  /*1ee0*/  UISETP.NE.AND UP0, UPT, UR10, 0x1, UPT ;  /* 0x000000010a00788c */ /* 0x000fe2000bf05270 */
[----:B------:R-:W-:-:S02]  /*1ef0*/  UMOV UR6, UR7 ;  /* 0x0000000700067c82 */ /* 0x000fc40008000000 */
[----:B------:R-:W-:Y:S01]  /*1f00*/  UMOV UR4, UR5 ;  /* 0x0000000500047c82 */ /* 0x000fe20008000000 */
[----:B------:R-:W-:Y:S02]  /*1f10*/  USHF.R.U32.HI UR9, URZ, UR9, UR6 ;  /* 0x00000009ff097299 */ /* 0x000fe40008011606 */
[----:B---3--:R-:W-:Y:S02]  /*1f20*/  USHF.R.U32.HI UR4, URZ, UR13, UR4 ;  /* 0x0000000dff047299 */ /* 0x008fe40008011604 */
[----:B------:R-:W-:Y:S02]  /*1f30*/  USEL UR5, UR20, UR9, !UP1 ;  /* 0x0000000914057287 */ /* 0x000fe4000c800000 */
[----:B------:R-:W-:-:S04]  /*1f40*/  USEL UR4, UR28, UR4, !UP0 ;  /* 0x000000041c047287 */ /* 0x000fc8000c000000 */
[----:B------:R-:W-:Y:S02]  /*1f50*/  UIADD3 UR6, UPT, UPT, -UR4, UR5, URZ ;  /* 0x0000000504067290 */ /* 0x000fe4000fffe1ff */
[----:B------:R-:W-:Y:S02]  /*1f60*/  UIADD3 UR4, UPT, UPT, UR4, -UR5, URZ ;  /* 0x8000000504047290 */ /* 0x000fe4000fffe0ff */
[----:B------:R-:W-:Y:S02]  /*1f70*/  UIMAD UR28, UR6, UR10, UR28 ;  /* 0x0000000a061c72a4 */ /* 0x000fe4000f8e021c */
[----:B------:R-:W-:-:S12]  /*1f80*/  UIMAD UR20, UR4, UR12, UR20 ;  /* 0x0000000c041472a4 */ /* 0x000fd8000f8e0214 */
.L_x_20:
[----:B------:R-:W-:-:S09]  /*1f90*/  UISETP.EQ.U32.AND UP0, UPT, UR35, 0x1, UPT ;  /* 0x000000012300788c */ /* 0x000fd2000bf02070 */
[----:B------:R-:W-:Y:S05]  /*1fa0*/  BRA.U !UP0, `(.L_x_21) ;  /* 0x00000001080c7547 */ /* 0x000fea000b800000 */
[----:B------:R-:W-:Y:S01]  /*1fb0*/  UCGABAR_WAIT ;  /* 0x0000000000007dc7 */ /* 0x000fe20008000000 */
[----:B------:R-:W-:Y:S01]  /*1fc0*/  CCTL.IVALL ;  /* 0x00000000ff00798f */ /* 0x000fe20002000000 */
[----:B------:R-:W-:Y:S05]  /*1fd0*/  BRA `(.L_x_22) ;  /* 0x0000000000047947 */ /* 0x000fea0003800000 */
.L_x_21:
[----:B------:R-:W-:Y:S06]  /*1fe0*/  BAR.SYNC.DEFER_BLOCKING 0x0 ;  /* 0x0000000000007b1d */ /* 0x000fec0000010000 */
.L_x_22:
[----:B------:R-:W-:Y:S05]  /*1ff0*/  BRA.U UP5, `(.L_x_23) ;  /* 0x0000002d05b47547 */ /* 0x000fea000b800000 */
[----:B------:R-:W1:Y:S01]  /*2000*/  LDCU UR6, c[0x0][0x38c] ;  /* 0x00007180ff0677ac */ /* 0x000e620008000800 */
[----:B------:R-:W-:Y:S01]  /*2010*/  PLOP3.LUT P1, PT, PT, PT, UP3, 0x80, 0x8 ;  /* 0x000000000008781c */ /* 0x000fe20003f2f038 */
[----:B------:R-:W-:Y:S01]  /*2020*/  IMAD.MOV.U32 R12, RZ, RZ, 0x1 ;  /* 0x00000001ff0c7424 */ /* 0x000fe200078e00ff */
[----:B------:R-:W-:Y:S01]  /*2030*/  ISETP.NE.AND P2, PT, R0, RZ, P3 ;  /* 0x000000ff0000720c */ /* 0x000fe20001f45270 */
[----:B------:R-:W-:Y:S01]  /*2040*/  USHF.L.U32 UR7, UR33, 0x6, URZ ;  /* 0x0000000621077899 */ /* 0x000fe200080006ff */
[----:B------:R-:W-:Y:S01]  /*2050*/  PLOP3.LUT P1, PT, P1, PT, PT, 0x8, 0x80 ;  /* 0x000000000080781c */ /* 0x000fe20000f2e170 */
[----:B------:R-:W-:Y:S01]  /*2060*/  UISETP.NE.AND UP1, UPT, UR25, URZ, UPT ;  /* 0x000000ff1900728c */ /* 0x000fe2000bf25270 */
[----:B------:R-:W-:Y:S01]  /*2070*/  CS2R R10, SRZ ;  /* 0x00000000000a7805 */ /* 0x000fe2000001ff00 */
[----:B------:R-:W-:Y:S01]  /*2080*/  IMAD.MOV.U32 R9, RZ, RZ, RZ ;  /* 0x000000ffff097224 */ /* 0x000fe200078e00ff */
[----:B------:R-:W2:Y:S01]  /*2090*/  LDCU UR40, c[0x0][0x370] ;  /* 0x00006e00ff2877ac */ /* 0x000ea20008000800 */
[----:B------:R-:W-:Y:S01]  /*20a0*/  IMAD.MOV.U32 R8, RZ, RZ, 0x1 ;  /* 0x00000001ff087424 */ /* 0x000fe200078e00ff */
[----:B------:R-:W-:Y:S01]  /*20b0*/  USEL UR25, UR44, 0x2, UP1 ;  /* 0x000000022c197887 */ /* 0x000fe20008800000 */
[----:B------:R-:W3:Y:S01]  /*20c0*/  LDCU.64 UR30, c[0x0][0x348] ;  /* 0x00006900ff1e77ac */ /* 0x000ee20008000a00 */
[----:B-1----:R-:W-:-:S02]  /*20d0*/  UIADD3 UR5, UPT, UPT, UR6, 0x1f, URZ ;  /* 0x0000001f06057890 */ /* 0x002fc4000fffe0ff */
[----:B------:R-:W-:Y:S02]  /*20e0*/  UIADD3 UR49, UPT, UPT, UR6, 0x3e, URZ ;  /* 0x0000003e06317890 */ /* 0x000fe4000fffe0ff */
[----:B------:R-:W-:Y:S01]  /*20f0*/  USHF.R.S32.HI UR4, URZ, 0x1f, UR5 ;  /* 0x0000001fff047899 */ /* 0x000fe20008011405 */
[----:B------:R-:W1:Y:S03]  /*2100*/  LDCU UR39, c[0x0][0x374] ;  /* 0x00006e80ff2777ac */ /* 0x000e660008000800 */
[----:B------:R-:W-:Y:S02]  /*2110*/  ULEA.HI UR4, UR4, UR5, URZ, 0x5 ;  /* 0x0000000504047291 */ /* 0x000fe4000f8f28ff */
[----:B------:R-:W-:Y:S02]  /*2120*/  ULOP3.LUT UR5, UR7, 0x40, URZ, 0xc0, !UPT ;  /* 0x0000004007057892 */ /* 0x000fe4000f8ec0ff */
[----:B------:R-:W-:-:S02]  /*2130*/  USHF.R.S32.HI UR43, URZ, 0x5, UR4 ;  /* 0x00000005ff2b7899 */ /* 0x000fc40008011404 */
[----:B------:R-:W-:Y:S02]  /*2140*/  UIADD3 UR4, UPT, UPT, UR6, -0x1, URZ ;  /* 0xffffffff06047890 */ /* 0x000fe4000fffe0ff */
[----:B------:R-:W-:Y:S02]  /*2150*/  UISETP.LT.U32.AND UP0, UPT, UR43, 0x34, UPT ;  /* 0x000000342b00788c */ /* 0x000fe4000bf01070 */
[----:B------:R-:W-:Y:S02]  /*2160*/  UISETP.GE.U32.AND UP2, UPT, UR4, -0x3f, UPT ;  /* 0xffffffc10400788c */ /* 0x000fe4000bf46070 */
[----:B------:R-:W-:Y:S02]  /*2170*/  USEL UR41, UR43, 0x34, UP0 ;  /* 0x000000342b297887 */ /* 0x000fe40008000000 */
[----:B------:R-:W-:Y:S02]  /*2180*/  ULEA UR48, UR48, UR5, 0x5 ;  /* 0x0000000530307291 */ /* 0x000fe4000f8e28ff */
[----:B------:R-:W-:-:S02]  /*2190*/  UIADD3 UR4, UPT, UPT, UR41, -0x1, URZ ;  /* 0xffffffff29047890 */ /* 0x000fc4000fffe0ff */
[----:B------:R-:W-:Y:S02]  /*21a0*/  ULEA UR46, UR46, UR5, 0x4 ;  /* 0x000000052e2e7291 */ /* 0x000fe4000f8e20ff */
[----:B------:R-:W-:Y:S02]  /*21b0*/  UIADD3 UR47, UPT, UPT, UR43, -UR41, URZ ;  /* 0x800000292b2f7290 */ /* 0x000fe4000fffe0ff */
[----:B------:R-:W-:Y:S01]  /*21c0*/  @UP2 UIADD3 UR4, UPT, UPT, UR41, URZ, URZ ;  /* 0x000000ff29042290 */ /* 0x000fe2000fffe0ff */
[----:B------:R-:W-:-:S03]  /*21d0*/  UMOV UR7, URZ ;  /* 0x000000ff00077c82 */ /* 0x000fc60008000000 */
[----:B------:R-:W-:Y:S02]  /*21e0*/  UIADD3 UR29, UPT, UPT, UR4, 0x1, URZ ;  /* 0x00000001041d7890 */ /* 0x000fe4000fffe0ff */
[----:B-123--:R-:W-:-:S12]  /*21f0*/  UIADD3 UR44, UPT, UPT, -UR4, URZ, URZ ;  /* 0x000000ff042c7290 */ /* 0x00efd8000fffe1ff */
.L_x_43:
[----:B------:R-:W-:Y:S01]  /*2200*/  UISETP.NE.AND UP0, UPT, UR45, URZ, UPT ;  /* 0x000000ff2d00728c */ /* 0x000fe2000bf05270 */
[----:B------:R-:W1:Y:S08]  /*2210*/  S2UR UR45, SR_CgaCtaId ;  /* 0x00000000002d79c3 */ /* 0x000e700000008800 */
[----:B------:R-:W-:Y:S05]  /*2220*/  BRA.U UP0, `(.L_x_24) ;  /* 0x0000000100347547 */ /* 0x000fea000b800000 */
[----:B------:R-:W2:Y:S01]  /*2230*/  S2R R0, SR_CgaCtaId ;  /* 0x0000000000007919 */ /* 0x000ea20000008800 */
[----:B------:R-:W-:-:S04]  /*2240*/  MOV R2, 0x400 ;  /* 0x0000040000027802 */ /* 0x000fc80000000f00 */
[----:B--2---:R-:W-:Y:S02]  /*2250*/  LEA R0, R0, R2, 0x18 ;  /* 0x0000000200007211 */ /* 0x004fe400078ec0ff */
[----:B------:R-:W-:-:S03]  /*2260*/  SHF.L.U32 R2, R8, 0x1f, RZ ;  /* 0x0000001f08027819 */ /* 0x000fc600000006ff */
[----:B------:R-:W-:-:S04]  /*2270*/  IMAD R0, R9, 0x8, R0 ;  /* 0x0000000809007824 */ /* 0x000fc800078e0200 */
[----:B------:R-:W2:Y:S02]  /*2280*/  SYNCS.PHASECHK.TRANS64.TRYWAIT P0, [R0+URZ+0x3e0], R2 ;  /* 0x0003e002000075a7 */ /* 0x000ea400080011ff */
[----:B--2---:R-:W-:Y:S05]  /*2290*/  @!P0 BRA `(.L_x_25) ;  /* 0x0000007c00dc8947 */ /* 0x004fea0003800000 */
.L_x_172:
[----:B------:R-:W-:Y:S01]  /*22a0*/  VIADD R9, R9, 0x1 ;  /* 0x0000000109097836 */ /* 0x000fe20000000000 */
[----:B------:R2:W-:Y:S04]  /*22b0*/  SYNCS.ARRIVE.TRANS64.A1T0 RZ, [R0+URZ+0x3d0], RZ ;  /* 0x0003d0ff00ff79a7 */ /* 0x0005e800081000ff */
[----:B------:R-:W-:-:S04]  /*22c0*/  ISETP.NE.AND P0, PT, R9, 0x2, PT ;  /* 0x000000020900780c */ /* 0x000fc80003f05270 */
[----:B------:R-:W-:Y:S02]  /*22d0*/  SEL R9, R9, RZ, P0 ;  /* 0x000000ff09097207 */ /* 0x000fe40000000000 */
[----:B--2---:R-:W-:-:S04]  /*22e0*/  SEL R0, RZ, 0x1, P0 ;  /* 0x00000001ff007807 */ /* 0x004fc80000000000 */
[----:B------:R-:W-:-:S07]  /*22f0*/  LOP3.LUT R8, R8, R0, RZ, 0x3c, !PT ;  /* 0x0000000008087212 */ /* 0x000fce00078e3cff */
.L_x_24:
[----:B------:R-:W-:Y:S01]  /*2300*/  UMOV UR6, 0x400 ;  /* 0x0000040000067882 */ /* 0x000fe20000000000 */
[----:B------:R-:W-:Y:S01]  /*2310*/  SHF.L.U32 R0, R12, 0x1f, RZ ;  /* 0x0000001f0c007819 */ /* 0x000fe200000006ff */
[----:B-1----:R-:W-:Y:S02]  /*2320*/  ULEA UR6, UR45, UR6, 0x18 ;  /* 0x000000062d067291 */ /* 0x002fe4000f8ec0ff */
[----:B------:R-:W-:Y:S02]  /*2330*/  UISETP.GE.U32.AND UP0, UPT, UR49, 0x3f, UPT ;  /* 0x0000003f3100788c */ /* 0x000fe4000bf06070 */
[----:B------:R-:W-:Y:S02]  /*2340*/  ULEA UR4, UR7, UR6, 0x3 ;  /* 0x0000000607047291 */ /* 0x000fe4000f8e18ff */
[----:B------:R-:W-:Y:S01]  /*2350*/  ULEA UR11, UR28, UR48, 0x7 ;  /* 0x000000301c0b7291 */ /* 0x000fe2000f8e38ff */
[----:B------:R-:W-:-:S06]  /*2360*/  UMOV UR13, URZ ;  /* 0x000000ff000d7c82 */ /* 0x000fcc0008000000 */
[----:B------:R1:W2:Y:S01]  /*2370*/  SYNCS.PHASECHK.TRANS64.TRYWAIT P0, [UR4+0x1a0], R0 ;  /* 0x0001a000ff0075a7 */ /* 0x0002a20008001104 */
[----:B------:R-:W-:-:S04]  /*2380*/  ULEA.HI UR4, UR20, UR20, URZ, 0x1 ;  /* 0x0000001414047291 */ /* 0x000fc8000f8f08ff */
[----:B------:R-:W-:-:S04]  /*2390*/  USHF.L.U32 UR4, UR4, 0x6, URZ ;  /* 0x0000000604047899 */ /* 0x000fc800080006ff */
[----:B------:R-:W-:-:S04]  /*23a0*/  ULOP3.LUT UR35, UR4, 0xffffff80, URZ, 0xc0, !UPT ;  /* 0xffffff8004237892 */ /* 0x000fc8000f8ec0ff */
[----:B------:R-:W-:Y:S01]  /*23b0*/  UIADD3 UR35, UPT, UPT, UR46, UR35, URZ ;  /* 0x000000232e237290 */ /* 0x000fe2000fffe0ff */
[----:B------:R-:W-:Y:S11]  /*23c0*/  BRA.U !UP0, `(.L_x_26) ;  /* 0x0000000108cc7547 */ /* 0x000ff6000b800000 */
[----:B------:R-:W-:Y:S01]  /*23d0*/  UMOV UR18, UR44 ;  /* 0x0000002c00127c82 */ /* 0x000fe20008000000 */
[----:B------:R-:W-:Y:S01]  /*23e0*/  UMOV UR4, UR7 ;  /* 0x0000000700047c82 */ /* 0x000fe20008000000 */
[----:B------:R-:W-:-:S05]  /*23f0*/  UMOV UR34, URZ ;  /* 0x000000ff00227c82 */ /* 0x000fca0008000000 */
.L_x_32:
[----:B------:R-:W-:Y:S01]  /*2400*/  ULEA UR33, UR4, UR6, 0x3 ;  /* 0x0000000604217291 */ /* 0x000fe2000f8e18ff */
[----:B------:R-:W-:Y:S01]  /*2410*/  @P3 MOV R2, 0x2000 ;  /* 0x0000200000023802 */ /* 0x000fe20000000f00 */
[----:B--234-:R-:W-:Y:S10]  /*2420*/  @P0 BRA `(.L_x_27) ;  /* 0x00000000000c0947 */ /* 0x01cff40003800000 */
[----:B------:R-:W-:-:S04]  /*2430*/  SHF.L.U32 R3, R12, 0x1f, RZ ;  /* 0x0000001f0c037819 */ /* 0x000fc800000006ff */
[----:B------:R-:W2:Y:S02]  /*2440*/  SYNCS.PHASECHK.TRANS64.TRYWAIT P0, [UR33+0x1a0], R3 ;  /* 0x0001a003ff0075a7 */ /* 0x000ea40008001121 */
[----:B--2---:R-:W-:Y:S05]  /*2450*/  @!P0 BRA `(.L_x_28) ;  /* 0x0000007c00808947 */ /* 0x004fea0003800000 */
.L_x_27:
[----:B------:R2:W-:Y:S01]  /*2460*/  @P3 SYNCS.ARRIVE.TRANS64 RZ, [UR33], R2 ;  /* 0x00000002ffff39a7 */ /* 0x0005e20008000021 */
[----:B------:R-:W-:Y:S02]  /*2470*/  ULOP3.LUT UR5, UR25, 0x2, URZ, 0xfc, !UPT ;  /* 0x0000000219057892 */ /* 0x000fe4000f8efcff */
[----:B------:R-:W-:Y:S02]  /*2480*/  UIADD3 UR18, UPT, UPT, UR18, 0x1, URZ ;  /* 0x0000000112127890 */ /* 0x000fe4000fffe0ff */
[----:B------:R-:W-:Y:S02]  /*2490*/  UISETP.NE.AND UP0, UPT, UR5, 0x2, UPT ;  /* 0x000000020500788c */ /* 0x000fe4000bf05270 */
[----:B------:R-:W-:-:S07]  /*24a0*/  UISETP.NE.AND UP2, UPT, UR18, 0x1, UPT ;  /* 0x000000011200788c */ /* 0x000fce000bf45270 */
[----:B------:R-:W-:Y:S05]  /*24b0*/  BRA.U UP0, `(.L_x_29) ;  /* 0x0000000100047547 */ /* 0x000fea000b800000 */
[----:B------:R-:W-:Y:S05]  /*24c0*/  BPT.TRAP 0x1 ;  /* 0x000000040000795c */ /* 0x000fea0000300000 */
.L_x_29:
[----:B------:R-:W-:Y:S04]  /*24d0*/  BSSY.RECONVERGENT B0, `(.L_x_30) ;  /* 0x0000003000007945 */ /* 0x000fe80003800200 */
[----:B------:R-:W-:Y:S05]  /*24e0*/  @!P2 BRA `(.L_x_31) ;  /* 0x000000000004a947 */ /* 0x000fea0003800000 */
[----:B------:R-:W-:Y:S05]  /*24f0*/  BPT.TRAP 0x1 ;  /* 0x000000040000795c */ /* 0x000fea0000300000 */
.L_x_31:
[----:B------:R-:W-:Y:S05]  /*2500*/  BSYNC.RECONVERGENT B0 ;  /* 0x0000000000007941 */ /* 0x000fea0003800200 */
.L_x_30:
[----:B------:R-:W-:Y:S02]  /*2510*/  UIADD3 UR5, UPT, UPT, UR4, 0x1, URZ ;  /* 0x0000000104057890 */ /* 0x000fe4000fffe0ff */
[----:B------:R-:W-:Y:S02]  /*2520*/  USHF.L.U32 UR4, UR4, 0xb, URZ ;  /* 0x0000000b04047899 */ /* 0x000fe400080006ff */
[----:B------:R-:W-:Y:S02]  /*2530*/  UISETP.NE.AND UP0, UPT, UR5, 0x34, UPT ;  /* 0x000000340500788c */ /* 0x000fe4000bf05270 */
[----:B------:R-:W-:Y:S02]  /*2540*/  UIADD3 UR16, UP1, UPT, UR30, 0x80, URZ ;  /* 0x000000801e107890 */ /* 0x000fe4000ff3e0ff */
[----:B------:R-:W-:Y:S02]  /*2550*/  USEL UR8, URZ, 0x1, UP0 ;  /* 0x00000001ff087887 */ /* 0x000fe40008000000 */
[----:B------:R-:W-:-:S02]  /*2560*/  USEL UR7, UR5, URZ, UP0 ;  /* 0x000000ff05077287 */ /* 0x000fc40008000000 */
[----:B------:R-:W-:Y:S02]  /*2570*/  ULOP3.LUT UR32, UR27, UR4, URZ, 0xfc, !UPT ;  /* 0x000000041b207292 */ /* 0x000fe4000f8efcff */
[----:B------:R-:W-:Y:S01]  /*2580*/  ULEA UR5, UR7, UR6, 0x3 ;  /* 0x0000000607057291 */ /* 0x000fe2000f8e18ff */
[----:B------:R-:W-:Y:S01]  /*2590*/  LOP3.LUT R12, R12, UR8, RZ, 0x3c, !PT ;  /* 0x000000080c0c7c12 */ /* 0x000fe2000f8e3cff */
[----:B------:R-:W-:Y:S02]  /*25a0*/  UIADD3 UR14, UP0, UPT, UR30, 0x180, URZ ;  /* 0x000001801e0e7890 */ /* 0x000fe4000ff1e0ff */
[----:B------:R-:W-:Y:S01]  /*25b0*/  ULOP3.LUT UR8, UR26, UR4, URZ, 0xfc, !UPT ;  /* 0x000000041a087292 */ /* 0x000fe2000f8efcff */
[----:B-1----:R-:W-:Y:S01]  /*25c0*/  SHF.L.U32 R0, R12, 0x1f, RZ ;  /* 0x0000001f0c007819 */ /* 0x002fe200000006ff */
[----:B------:R-:W-:Y:S02]  /*25d0*/  ULOP3.LUT UR33, UR33, 0xfefffff8, URZ, 0xc0, !UPT ;  /* 0xfefffff821217892 */ /* 0x000fe4000f8ec0ff */
[----:B------:R-:W-:Y:S01]  /*25e0*/  UIADD3.X UR17, UPT, UPT, URZ, UR31, URZ, UP1, !UPT ;  /* 0x0000001fff117290 */ /* 0x000fe20008ffe4ff */
[----:B------:R3:W4:Y:S01]  /*25f0*/  SYNCS.PHASECHK.TRANS64.TRYWAIT P0, [UR5+0x1a0], R0 ;  /* 0x0001a000ff0075a7 */ /* 0x0007220008001105 */
[----:B------:R-:W-:-:S02]  /*2600*/  UIADD3 UR32, UPT, UPT, UR6, 0x4600, UR32 ;  /* 0x0000460006207890 */ /* 0x000fc4000fffe020 */
[----:B------:R-:W-:Y:S02]  /*2610*/  UPRMT UR5, URZ, 0x5410, UR24 ;  /* 0x00005410ff057896 */ /* 0x000fe40008000018 */
[----:B------:R-:W-:Y:S02]  /*2620*/  UIADD3 UR8, UPT, UPT, UR6, 0x1e600, UR8 ;  /* 0x0001e60006087890 */ /* 0x000fe4000fffe008 */
[----:B------:R-:W-:Y:S02]  /*2630*/  UIADD3.X UR15, UPT, UPT, URZ, UR31, URZ, UP0, !UPT ;  /* 0x0000001fff0f7290 */ /* 0x000fe400087fe4ff */
[----:B------:R-:W-:Y:S01]  /*2640*/  UPRMT UR4, URZ, 0x5410, UR21 ;  /* 0x00005410ff047896 */ /* 0x000fe20008000015 */
[----:B------:R-:W-:Y:S01]  /*2650*/  UMOV UR22, 0x0 ;  /* 0x0000000000167882 */ /* 0x000fe20000000000 */
[----:B------:R-:W-:Y:S01]  /*2660*/  UMOV UR23, 0x10000000 ;  /* 0x1000000000177882 */ /* 0x000fe20000000000 */
[----:B------:R-:W-:Y:S01]  /*2670*/  UMOV UR10, UR34 ;  /* 0x00000022000a7c82 */ /* 0x000fe20008000000 */
[----:B------:R-:W-:Y:S01]  /*2680*/  UMOV UR12, UR36 ;  /* 0x00000024000c7c82 */ /* 0x000fe20008000000 */
[----:B------:R-:W-:Y:S01]  /*2690*/  UMOV UR9, UR33 ;  /* 0x0000002100097c82 */ /* 0x000fe20008000000 */
[----:B------:R1:W-:Y:S01]  /*26a0*/  UTMALDG.3D.MULTICAST.2CTA [UR32], [UR16], UR5, desc[UR22] ;  /* 0x00001620100073b4 */ /* 0x0003e20008211805 */
[----:B------:R-:W-:-:S02]  /*26b0*/  UMOV UR13, UR29 ;  /* 0x0000001d000d7c82 */ /* 0x000fc40008000000 */
[----:B------:R2:W-:Y:S01]  /*26c0*/  UTMALDG.3D.MULTICAST.2CTA [UR8], [UR14], UR4, desc[UR22] ;  /* 0x000016080e0073b4 */ /* 0x0005e20008211804 */
[----:B-1----:R-:W-:Y:S01]  /*26d0*/  UIADD3 UR34, UPT, UPT, UR34, 0x20, URZ ;  /* 0x0000002022227890 */ /* 0x002fe2000fffe0ff */
[----:B--2---:R-:W-:Y:S01]  /*26e0*/  UMOV UR4, UR7 ;  /* 0x0000000700047c82 */ /* 0x004fe20008000000 */
[----:B------:R-:W-:Y:S10]  /*26f0*/  BRA.U UP2, `(.L_x_32) ;  /* 0xfffffffd02407547 */ /* 0x000ff4000b83ffff */
.L_x_26:
[----:B------:R-:W-:Y:S01]  /*2700*/  ULEA UR4, UR7, UR6, 0x3 ;  /* 0x0000000607047291 */ /* 0x000fe2000f8e18ff */
[----:B-1-3--:R-:W-:Y:S01]  /*2710*/  SHF.L.U32 R0, R12, 0x1f, RZ ;  /* 0x0000001f0c007819 */ /* 0x00afe200000006ff */
[----:B------:R-:W-:Y:S01]  /*2720*/  @!P1 SYNCS.ARRIVE.TRANS64.A1T0 RZ, [UR6+0x368], RZ ;  /* 0x000368ffffff99a7 */ /* 0x000fe20008100006 */
[----:B------:R-:W-:-:S06]  /*2730*/  UISETP.GT.AND UP0, UPT, UR43, UR41, UPT ;  /* 0x000000292b00728c */ /* 0x000fcc000bf04270 */
[----:B--2-4-:R1:W2:Y:S03]  /*2740*/  SYNCS.PHASECHK.TRANS64.TRYWAIT P0, [UR4+0x1a0], R0 ;  /* 0x0001a000ff0075a7 */ /* 0x0142a60008001104 */
[----:B------:R-:W-:Y:S05]  /*2750*/  BRA.U !UP0, `(.L_x_33) ;  /* 0x0000000108cc7547 */ /* 0x000fea000b800000 */
[----:B------:R-:W-:Y:S01]  /*2760*/  UIADD3 UR28, UPT, UPT, UR47, UR13, URZ ;  /* 0x0000000d2f1c7290 */ /* 0x000fe2000fffe0ff */
[----:B------:R-:W-:-:S11]  /*2770*/  UMOV UR4, UR7 ;  /* 0x0000000700047c82 */ /* 0x000fd60008000000 */
.L_x_39:
[----:B------:R-:W-:Y:S01]  /*2780*/  ULEA UR17, UR4, UR6, 0x3 ;  /* 0x0000000604117291 */ /* 0x000fe2000f8e18ff */
[----:B--2---:R-:W-:Y:S01]  /*2790*/  @P3 MOV R2, 0x2000 ;  /* 0x0000200000023802 */ /* 0x004fe20000000f00 */
[----:B--2-4-:R-:W-:Y:S10]  /*27a0*/  @P0 BRA `(.L_x_34) ;  /* 0x00000000000c0947 */ /* 0x014ff40003800000 */
[----:B------:R-:W-:-:S04]  /*27b0*/  SHF.L.U32 R3, R12, 0x1f, RZ ;  /* 0x0000001f0c037819 */ /* 0x000fc800000006ff */
[----:B------:R-:W2:Y:S02]  /*27c0*/  SYNCS.PHASECHK.TRANS64.TRYWAIT P0, [UR17+0x1a0], R3 ;  /* 0x0001a003ff0075a7 */ /* 0x000ea40008001111 */
[----:B--2---:R-:W-:Y:S05]  /*27d0*/  @!P0 BRA `(.L_x_35) ;  /* 0x0000007800b88947 */ /* 0x004fea0003800000 */
.L_x_34:
[----:B------:R2:W-:Y:S01]  /*27e0*/  @P3 SYNCS.ARRIVE.TRANS64 RZ, [UR17], R2 ;  /* 0x00000002ffff39a7 */ /* 0x0005e20008000011 */
[----:B------:R-:W-:-:S04]  /*27f0*/  ULOP3.LUT UR5, UR25, 0x2, URZ, 0xfc, !UPT ;  /* 0x0000000219057892 */ /* 0x000fc8000f8efcff */
[----:B------:R-:W-:-:S09]  /*2800*/  UISETP.NE.AND UP0, UPT, UR5, 0x2, UPT ;  /* 0x000000020500788c */ /* 0x000fd2000bf05270 */
[----:B------:R-:W-:Y:S05]  /*2810*/  BRA.U UP0, `(.L_x_36) ;  /* 0x0000000100047547 */ /* 0x000fea000b800000 */
[----:B------:R-:W-:Y:S05]  /*2820*/  BPT.TRAP 0x1 ;  /* 0x000000040000795c */ /* 0x000fea0000300000 */
.L_x_36:
[----:B------:R-:W-:Y:S04]  /*2830*/  BSSY.RECONVERGENT B0, `(.L_x_37) ;  /* 0x0000003000007945 */ /* 0x000fe80003800200 */
[----:B------:R-:W-:Y:S05]  /*2840*/  @!P2 BRA `(.L_x_38) ;  /* 0x000000000004a947 */ /* 0x000fea0003800000 */
[----:B------:R-:W-:Y:S05]  /*2850*/  BPT.TRAP 0x1 ;  /* 0x000000040000795c */ /* 0x000fea0000300000 */
.L_x_38:
[----:B------:R-:W-:Y:S05]  /*2860*/  BSYNC.RECONVERGENT B0 ;  /* 0x0000000000007941 */ /* 0x000fea0003800200 */
.L_x_37:
[----:B------:R-:W-:Y:S02]  /*2870*/  UIADD3 UR5, UPT, UPT, UR4, 0x1, URZ ;  /* 0x0000000104057890 */ /* 0x000fe4000fffe0ff */
[----:B------:R-:W-:Y:S02]  /*2880*/  USHF.L.U32 UR4, UR4, 0xb, URZ ;  /* 0x0000000b04047899 */ /* 0x000fe400080006ff */
[----:B------:R-:W-:Y:S02]  /*2890*/  UISETP.NE.AND UP0, UPT, UR5, 0x34, UPT ;  /* 0x000000340500788c */ /* 0x000fe4000bf05270 */
[----:B------:R-:W-:Y:S02]  /*28a0*/  USHF.L.U32 UR18, UR13, 0x5, URZ ;  /* 0x000000050d127899 */ /* 0x000fe400080006ff */
[----:B------:R-:W-:Y:S02]  /*28b0*/  USEL UR8, URZ, 0x1, UP0 ;  /* 0x00000001ff087887 */ /* 0x000fe40008000000 */
[----:B------:R-:W-:-:S02]  /*28c0*/  USEL UR7, UR5, URZ, UP0 ;  /* 0x000000ff05077287 */ /* 0x000fc40008000000 */
[----:B------:R-:W-:Y:S02]  /*28d0*/  UIADD3 UR22, UP0, UPT, UR30, 0x180, URZ ;  /* 0x000001801e167890 */ /* 0x000fe4000ff1e0ff */
[----:B------:R-:W-:Y:S01]  /*28e0*/  ULEA UR5, UR7, UR6, 0x3 ;  /* 0x0000000607057291 */ /* 0x000fe2000f8e18ff */
[----:B------:R-:W-:Y:S01]  /*28f0*/  LOP3.LUT R12, R12, UR8, RZ, 0x3c, !PT ;  /* 0x000000080c0c7c12 */ /* 0x000fe2000f8e3cff */
[----:B------:R-:W-:Y:S02]  /*2900*/  UIADD3 UR13, UPT, UPT, UR13, 0x1, URZ ;  /* 0x000000010d0d7890 */ /* 0x000fe4000fffe0ff */
[----:B------:R-:W-:Y:S01]  /*2910*/  UIADD3 UR14, UP1, UPT, UR30, 0x80, URZ ;  /* 0x000000801e0e7890 */ /* 0x000fe2000ff3e0ff */
[----:B-1----:R-:W-:Y:S01]  /*2920*/  SHF.L.U32 R0, R12, 0x1f, RZ ;  /* 0x0000001f0c007819 */ /* 0x002fe200000006ff */
[----:B------:R-:W-:Y:S02]  /*2930*/  ULOP3.LUT UR16, UR27, UR4, URZ, 0xfc, !UPT ;  /* 0x000000041b107292 */ /* 0x000fe4000f8efcff */
[----:B------:R-:W-:Y:S01]  /*2940*/  UIADD3.X UR23, UPT, UPT, URZ, UR31, URZ, UP0, !UPT ;  /* 0x0000001fff177290 */ /* 0x000fe200087fe4ff */
[----:B------:R3:W4:Y:S01]  /*2950*/  SYNCS.PHASECHK.TRANS64.TRYWAIT P0, [UR5+0x1a0], R0 ;  /* 0x0001a000ff0075a7 */ /* 0x0007220008001105 */
[----:B------:R-:W-:-:S02]  /*2960*/  ULOP3.LUT UR8, UR26, UR4, URZ, 0xfc, !UPT ;  /* 0x000000041a087292 */ /* 0x000fc4000f8efcff */
[----:B------:R-:W-:Y:S02]  /*2970*/  UISETP.NE.AND UP0, UPT, UR13, UR28, UPT ;  /* 0x0000001c0d00728c */ /* 0x000fe4000bf05270 */
[----:B------:R-:W-:Y:S02]  /*2980*/  ULOP3.LUT UR17, UR17, 0xfefffff8, URZ, 0xc0, !UPT ;  /* 0xfefffff811117892 */ /* 0x000fe4000f8ec0ff */
[----:B------:R-:W-:Y:S02]  /*2990*/  UIADD3 UR16, UPT, UPT, UR6, 0x4600, UR16 ;  /* 0x0000460006107890 */ /* 0x000fe4000fffe010 */
[----:B------:R-:W-:Y:S02]  /*29a0*/  UIADD3.X UR15, UPT, UPT, URZ, UR31, URZ, UP1, !UPT ;  /* 0x0000001fff0f7290 */ /* 0x000fe40008ffe4ff */
[----:B------:R-:W-:Y:S02]  /*29b0*/  UPRMT UR5, URZ, 0x5410, UR24 ;  /* 0x00005410ff057896 */ /* 0x000fe40008000018 */
[----:B------:R-:W-:-:S02]  /*29c0*/  UIADD3 UR8, UPT, UPT, UR6, 0x1e600, UR8 ;  /* 0x0001e60006087890 */ /* 0x000fc4000fffe008 */
[----:B------:R-:W-:Y:S01]  /*29d0*/  UPRMT UR4, URZ, 0x5410, UR21 ;  /* 0x00005410ff047896 */ /* 0x000fe20008000015 */
[----:B------:R-:W-:Y:S01]  /*29e0*/  UMOV UR32, 0x0 ;  /* 0x0000000000207882 */ /* 0x000fe20000000000 */
[----:B------:R-:W-:Y:S01]  /*29f0*/  UMOV UR33, 0x10000000 ;  /* 0x1000000000217882 */ /* 0x000fe20000000000 */
[----:B------:R-:W-:Y:S01]  /*2a00*/  UMOV UR19, UR35 ;  /* 0x0000002300137c82 */ /* 0x000fe20008000000 */
[----:B------:R-:W-:Y:S01]  /*2a10*/  UMOV UR20, UR36 ;  /* 0x0000002400147c82 */ /* 0x000fe20008000000 */
[----:B------:R-:W-:Y:S01]  /*2a20*/  UMOV UR12, UR36 ;  /* 0x00000024000c7c82 */ /* 0x000fe20008000000 */
[----:B------:R-:W-:Y:S01]  /*2a30*/  UMOV UR9, UR17 ;  /* 0x0000001100097c82 */ /* 0x000fe20008000000 */
[----:B------:R-:W-:Y:S01]  /*2a40*/  UMOV UR10, UR18 ;  /* 0x00000012000a7c82 */ /* 0x000fe20008000000 */
[----:B------:R-:W-:Y:S01]  /*2a50*/  UTMALDG.3D.MULTICAST.2CTA [UR16], [UR14], UR5, desc[UR32] ;  /* 0x000020100e0073b4 */ /* 0x000fe20008211805 */
[----:B------:R1:W-:Y:S02]  /*2a60*/  UTMALDG.3D.MULTICAST.2CTA [UR8], [UR22], UR4, desc[UR32] ;  /* 0x00002008160073b4 */ /* 0x0003e40008211804 */
[----:B-1----:R-:W-:Y:S01]  /*2a70*/  UMOV UR4, UR7 ;  /* 0x0000000700047c82 */ /* 0x002fe20008000000 */
[----:B---3--:R-:W-:Y:S05]  /*2a80*/  BRA.U UP0, `(.L_x_39) ;  /* 0xfffffffd003c7547 */ /* 0x008fea000b83ffff */
.L_x_33:
[C---:B------:R-:W-:Y:S01]  /*2a90*/  LEA R3, R11.reuse, UR6, 0x3 ;  /* 0x000000060b037c11 */ /* 0x040fe2000f8e18ff */
[----:B------:R-:W-:Y:S01]  /*2aa0*/  NOP ;  /* 0x0000000000007918 */ /* 0x000fe20000000000 */
[----:B-1----:R-:W-:Y:S02]  /*2ab0*/  SHF.L.U32 R0, R10, 0x1f, RZ ;  /* 0x0000001f0a007819 */ /* 0x002fe400000006ff */
[----:B------:R-:W-:Y:S02]  /*2ac0*/  LEA R4, R11, UR6, 0x4 ;  /* 0x000000060b047c11 */ /* 0x000fe4000f8e20ff */
[----:B--2-4-:R-:W1:Y:S02]  /*2ad0*/  SYNCS.PHASECHK.TRANS64.TRYWAIT P0, [R3+URZ+0x370], R0 ;  /* 0x00037000030075a7 */ /* 0x014e6400080011ff */
[----:B-1----:R-:W-:Y:S05]  /*2ae0*/  @!P0 BRA `(.L_x_40) ;  /* 0x00000078000c8947 */ /* 0x002fea0003800000 */
.L_x_175:
[----:B------:R-:W2:Y:S01]  /*2af0*/  LDS.128 R4, [R4+0x400] ;  /* 0x0004000004047984 */ /* 0x000ea20000000c00 */
[----:B------:R-:W-:Y:S01]  /*2b00*/  UISETP.GE.AND UP0, UPT, UR42, 0x1, UPT ;  /* 0x000000012a00788c */ /* 0x000fe2000bf06270 */
[----:B------:R-:W-:Y:S01]  /*2b10*/  @!PT LDS RZ, [RZ] ;  /* 0x00000000fffff984 */ /* 0x000fe20000000800 */
[----:B------:R-:W-:Y:S01]  /*2b20*/  @!PT LDS RZ, [RZ] ;  /* 0x00000000fffff984 */ /* 0x000fe20000000800 */
[----:B------:R-:W-:Y:S01]  /*2b30*/  @!PT LDS RZ, [RZ] ;  /* 0x00000000fffff984 */ /* 0x000fe20000000800 */
[----:B------:R-:W-:Y:S01]  /*2b40*/  @!PT LDS RZ, [RZ] ;  /* 0x00000000fffff984 */ /* 0x000fe20000000800 */
[----:B------:R3:W-:Y:S06]  /*2b50*/  MEMBAR.ALL.CTA ;  /* 0x0000000000007992 */ /* 0x0007ec0000008000 */
[----:B---3--:R-:W3:Y:S01]  /*2b60*/  FENCE.VIEW.ASYNC.S ;  /* 0x00000000000073c6 */ /* 0x008ee20000000000 */
[----:B--2---:R-:W-:-:S13]  /*2b70*/  LOP3.LUT P0, RZ, R6, 0x1, RZ, 0xc0, !PT ;  /* 0x0000000106ff7812 */ /* 0x004fda000780c0ff */
[----:B---3--:R-:W-:Y:S01]  /*2b80*/  VOTEU.ANY UP1, P0 ;  /* 0x0000000000ff7886 */ /* 0x008fe20000020100 */
[----:B------:R-:W-:-:S13]  /*2b90*/  PLOP3.LUT P0, PT, PT, PT, UP1, 0x80, 0x8 ;  /* 0x000000000008781c */ /* 0x000fda0003f0f018 */
[----:B-1----:R-:W-:Y:S02]  /*2ba0*/  @P0 LOP3.LUT R0, R5, 0xffff, RZ, 0xc0, !PT ;  /* 0x0000ffff05000812 */ /* 0x002fe400078ec0ff */
[----:B------:R-:W-:Y:S02]  /*2bb0*/  @P0 MOV R2, R4 ;  /* 0x0000000400020202 */ /* 0x000fe40000000f00 */
[----:B------:R-:W-:Y:S01]  /*2bc0*/  @P0 R2UR UR5, R0 ;  /* 0x00000000000502ca */ /* 0x000fe200000e0000 */
[----:B------:R-:W-:Y:S01]  /*2bd0*/  VIADD R0, R3, 0x380 ;  /* 0x0000038003007836 */ /* 0x000fe20000000000 */
[----:B------:R-:W-:Y:S02]  /*2be0*/  @P0 SHF.R.U32.HI R4, RZ, 0x10, R5 ;  /* 0x00000010ff040819 */ /* 0x000fe40000011605 */
[----:B------:R-:W-:Y:S02]  /*2bf0*/  @P0 R2UR UR8, R2 ;  /* 0x00000000020802ca */ /* 0x000fe400000e0000 */
[----:B------:R-:W-:-:S02]  /*2c00*/  PRMT R0, RZ, 0x654, R0 ;  /* 0x00000654ff007816 */ /* 0x000fc40000000000 */
[----:B------:R-:W-:Y:S02]  /*2c10*/  @P0 R2UR UR4, R4 ;  /* 0x00000000040402ca */ /* 0x000fe400000e0000 */
[----:B------:R1:W-:Y:S03]  /*2c20*/  SYNCS.ARRIVE.TRANS64.RED.A1T0 RZ, [R0+URZ], RZ ;  /* 0x000000ff00ff79a7 */ /* 0x0003e600081004ff */
[----:B------:R-:W-:-:S04]  /*2c30*/  @UP1 UMOV UR37, UR5 ;  /* 0x0000000500251c82 */ /* 0x000fc80008000000 */
[----:B------:R-:W-:-:S04]  /*2c40*/  @UP1 UMOV UR38, UR8 ;  /* 0x0000000800261c82 */ /* 0x000fc80008000000 */
[----:B------:R-:W-:Y:S01]  /*2c50*/  @UP1 UMOV UR36, UR4 ;  /* 0x0000000400241c82 */ /* 0x000fe20008000000 */
[----:B------:R-:W-:Y:S05]  /*2c60*/  BRA.U !UP0, `(.L_x_41) ;  /* 0x0000000108d47547 */ /* 0x000fea000b800000 */
[----:B------:R-:W2:Y:S01]  /*2c70*/  LDCU.128 UR12, c[0x0][0xb10] ;  /* 0x00016200ff0c77ac */ /* 0x000ea20008000c00 */
[----:B------:R-:W3:Y:S01]  /*2c80*/  LDCU UR28, c[0x0][0xb20] ;  /* 0x00016400ff1c77ac */ /* 0x000ee20008000800 */
[----:B------:R-:W4:Y:S01]  /*2c90*/  LDCU UR20, c[0x0][0xb0c] ;  /* 0x00016180ff1477ac */ /* 0x000f220008000800 */
[----:B------:R-:W1:Y:S01]  /*2ca0*/  LDCU.64 UR10, c[0x0][0xb28] ;  /* 0x00016500ff0a77ac */ /* 0x000e620008000a00 */
[----:B------:R-:W-:Y:S02]  /*2cb0*/  UISETP.NE.AND UP3, UPT, UR42, 0x1, UPT ;  /* 0x000000012a00788c */ /* 0x000fe4000bf65270 */
[----:B--2---:R-:W-:Y:S02]  /*2cc0*/  UIMAD.WIDE.U32 UR8, UR39, UR15, URZ ;  /* 0x0000000f270872a5 */ /* 0x004fe4000f8e00ff */
[----:B------:R-:W-:Y:S02]  /*2cd0*/  UIMAD.WIDE.U32 UR4, UR40, UR12, URZ ;  /* 0x0000000c280472a5 */ /* 0x000fe4000f8e00ff */
[----:B------:R-:W-:-:S02]  /*2ce0*/  UISETP.NE.AND UP0, UPT, UR14, 0x1, UPT ;  /* 0x000000010e00788c */ /* 0x000fc4000bf05270 */
[----:B------:R-:W-:Y:S01]  /*2cf0*/  UIMAD.WIDE.U32 UR22, UR37, UR15, URZ ;  /* 0x0000000f251672a5 */ /* 0x000fe2000f8e00ff */
[----:B------:R-:W-:Y:S02]  /*2d00*/  UMOV UR8, UR9 ;  /* 0x0000000900087c82 */ /* 0x000fe40008000000 */
[----:B------:R-:W-:Y:S01]  /*2d10*/  UMOV UR4, UR5 ;  /* 0x0000000500047c82 */ /* 0x000fe20008000000 */
[----:B---3--:R-:W-:Y:S02]  /*2d20*/  USHF.R.U32.HI UR8, URZ, UR28, UR8 ;  /* 0x0000001cff087299 */ /* 0x008fe40008011608 */
[----:B----4-:R-:W-:Y:S02]  /*2d30*/  UISETP.NE.AND UP2, UPT, UR20, 0x1, UPT ;  /* 0x000000011400788c */ /* 0x010fe4000bf45270 */
[----:B------:R-:W-:Y:S02]  /*2d40*/  USHF.R.U32.HI UR4, URZ, UR13, UR4 ;  /* 0x0000000dff047299 */ /* 0x000fe40008011604 */
[----:B------:R-:W-:-:S02]  /*2d50*/  USEL UR5, UR39, UR8, !UP0 ;  /* 0x0000000827057287 */ /* 0x000fc4000c000000 */
[----:B------:R-:W-:Y:S02]  /*2d60*/  USEL UR8, UR40, UR4, !UP2 ;  /* 0x0000000428087287 */ /* 0x000fe4000d000000 */
[----:B-1----:R-:W-:Y:S01]  /*2d70*/  UIMAD.WIDE.U32 UR16, UR5, UR10, URZ ;  /* 0x0000000a051072a5 */ /* 0x002fe2000f8e00ff */
[----:B------:R-:W-:Y:S01]  /*2d80*/  UMOV UR4, UR23 ;  /* 0x0000001700047c82 */ /* 0x000fe20008000000 */
[----:B------:R-:W-:Y:S02]  /*2d90*/  UIMAD.WIDE.U32 UR18, UR38, UR12, URZ ;  /* 0x0000000c261272a5 */ /* 0x000fe4000f8e00ff */
[----:B------:R-:W-:-:S03]  /*2da0*/  UIMAD.WIDE.U32 UR22, UR8, UR10, URZ ;  /* 0x0000000a081672a5 */ /* 0x000fc6000f8e00ff */
[----:B------:R-:W-:Y:S01]  /*2db0*/  UMOV UR16, UR17 ;  /* 0x0000001100107c82 */ /* 0x000fe20008000000 */
[----:B------:R-:W-:Y:S02]  /*2dc0*/  USHF.R.U32.HI UR4, URZ, UR28, UR4 ;  /* 0x0000001cff047299 */ /* 0x000fe40008011604 */
[----:B------:R-:W-:Y:S01]  /*2dd0*/  @UP3 USHF.R.U32.HI UR5, URZ, UR11, UR16 ;  /* 0x0000000bff053299 */ /* 0x000fe20008011610 */
[----:B------:R-:W-:Y:S01]  /*2de0*/  UMOV UR18, UR19 ;  /* 0x0000001300127c82 */ /* 0x000fe20008000000 */
[----:B------:R-:W-:Y:S01]  /*2df0*/  UMOV UR22, UR23 ;  /* 0x0000001700167c82 */ /* 0x000fe20008000000 */
[----:B------:R-:W-:Y:S02]  /*2e00*/  USHF.R.U32.HI UR13, URZ, UR13, UR18 ;  /* 0x0000000dff0d7299 */ /* 0x000fe40008011612 */
[----:B------:R-:W-:Y:S02]  /*2e10*/  USEL UR4, UR37, UR4, !UP0 ;  /* 0x0000000425047287 */ /* 0x000fe4000c000000 */
[----:B------:R-:W-:-:S02]  /*2e20*/  @UP3 USHF.R.U32.HI UR8, URZ, UR11, UR22 ;  /* 0x0000000bff083299 */ /* 0x000fc40008011616 */
[----:B------:R-:W-:Y:S02]  /*2e30*/  UIMAD UR9, UR42, UR5, URZ ;  /* 0x000000052a0972a4 */ /* 0x000fe4000f8e02ff */
[----:B------:R-:W-:Y:S02]  /*2e40*/  USEL UR5, UR38, UR13, !UP2 ;  /* 0x0000000d26057287 */ /* 0x000fe4000d000000 */
[----:B------:R-:W-:Y:S02]  /*2e50*/  UIMAD UR12, UR42, UR8, URZ ;  /* 0x000000082a0c72a4 */ /* 0x000fe4000f8e02ff */
[----:B------:R-:W-:Y:S02]  /*2e60*/  UISETP.GE.AND UP0, UPT, UR4, UR9, UPT ;  /* 0x000000090400728c */ /* 0x000fe4000bf06270 */
[----:B------:R-:W-:Y:S02]  /*2e70*/  UIMAD.WIDE.U32 UR16, UR4, UR10, URZ ;  /* 0x0000000a041072a5 */ /* 0x000fe4000f8e00ff */
[----:B------:R-:W-:-:S02]  /*2e80*/  UISETP.GE.OR UP0, UPT, UR5, UR12, UP0 ;  /* 0x0000000c0500728c */ /* 0x000fc40008706670 */
        /* <DEDUP_REMOVED lines=19> */
.L_x_41:
[----:B------:R-:W2:Y:S02]  /*2fc0*/  LDCU UR4, c[0x0][0xb30] ;  /* 0x00016600ff0477ac */ /* 0x000ea40008000800 */
[----:B--2---:R-:W-:-:S09]  /*2fd0*/  UISETP.NE.AND UP0, UPT, UR4, 0x1, UPT ;  /* 0x000000010400788c */ /* 0x004fd2000bf05270 */
[----:B------:R-:W-:Y:S05]  /*2fe0*/  BRA.U UP0, `(.L_x_42) ;  /* 0x0000000100447547 */ /* 0x000fea000b800000 */
[----:B------:R-:W2:Y:S01]  /*2ff0*/  LDCU.128 UR12, c[0x0][0xb10] ;  /* 0x00016200ff0c77ac */ /* 0x000ea20008000c00 */
[----:B------:R-:W3:Y:S01]  /*3000*/  LDCU UR10, c[0x0][0xb0c] ;  /* 0x00016180ff0a77ac */ /* 0x000ee20008000800 */
[----:B------:R-:W4:Y:S01]  /*3010*/  LDCU UR11, c[0x0][0xb20] ;  /* 0x00016400ff0b77ac */ /* 0x000f220008000800 */
[----:B--2---:R-:W-:Y:S02]  /*3020*/  UIMAD.WIDE.U32 UR8, UR38, UR12, URZ ;  /* 0x0000000c260872a5 */ /* 0x004fe4000f8e00ff */
[----:B------:R-:W-:Y:S02]  /*3030*/  UIMAD.WIDE.U32 UR4, UR37, UR15, URZ ;  /* 0x0000000f250472a5 */ /* 0x000fe4000f8e00ff */
[----:B---3--:R-:W-:Y:S02]  /*3040*/  UISETP.NE.AND UP2, UPT, UR10, 0x1, UPT ;  /* 0x000000010a00788c */ /* 0x008fe4000bf45270 */
[----:B------:R-:W-:Y:S01]  /*3050*/  UISETP.NE.AND UP0, UPT, UR14, 0x1, UPT ;  /* 0x000000010e00788c */ /* 0x000fe2000bf05270 */
[----:B------:R-:W-:-:S02]  /*3060*/  UMOV UR8, UR9 ;  /* 0x0000000900087c82 */ /* 0x000fc40008000000 */
[----:B------:R-:W-:Y:S01]  /*3070*/  UMOV UR4, UR5 ;  /* 0x0000000500047c82 */ /* 0x000fe20008000000 */
[----:B------:R-:W-:Y:S02]  /*3080*/  USHF.R.U32.HI UR13, URZ, UR13, UR8 ;  /* 0x0000000dff0d7299 */ /* 0x000fe40008011608 */
[----:B----4-:R-:W-:Y:S02]  /*3090*/  USHF.R.U32.HI UR4, URZ, UR11, UR4 ;  /* 0x0000000bff047299 */ /* 0x010fe40008011604 */
[----:B------:R-:W-:Y:S02]  /*30a0*/  USEL UR5, UR38, UR13, !UP2 ;  /* 0x0000000d26057287 */ /* 0x000fe4000d000000 */
[----:B------:R-:W-:-:S04]  /*30b0*/  USEL UR4, UR37, UR4, !UP0 ;  /* 0x0000000425047287 */ /* 0x000fc8000c000000 */
[----:B------:R-:W-:Y:S02]  /*30c0*/  UIADD3 UR8, UPT, UPT, UR5, -UR4, URZ ;  /* 0x8000000405087290 */ /* 0x000fe4000fffe0ff */
[----:B------:R-:W-:Y:S02]  /*30d0*/  UIADD3 UR4, UPT, UPT, -UR5, UR4, URZ ;  /* 0x0000000405047290 */ /* 0x000fe4000fffe1ff */
[----:B------:R-:W-:Y:S02]  /*30e0*/  UIMAD UR37, UR8, UR14, UR37 ;  /* 0x0000000e082572a4 */ /* 0x000fe4000f8e0225 */
[----:B------:R-:W-:-:S12]  /*30f0*/  UIMAD UR38, UR4, UR10, UR38 ;  /* 0x0000000a042672a4 */ /* 0x000fd8000f8e0226 */
.L_x_42:
[----:B------:R-:W-:Y:S01]  /*3100*/  VIADD R11, R11, 0x1 ;  /* 0x000000010b0b7836 */ /* 0x000fe20000000000 */
[----:B------:R-:W-:Y:S01]  /*3110*/  PLOP3.LUT P1, PT, PT, PT, PT, 0x80, 0x8 ;  /* 0x000000000008781c */ /* 0x000fe20003f2f070 */
[----:B------:R-:W-:Y:S02]  /*3120*/  UIADD3 UR20, UPT, UPT, UR38, UR61, URZ ;  /* 0x0000003d26147290 */ /* 0x000fe4000fffe0ff */
[----:B------:R-:W-:Y:S01]  /*3130*/  UIADD3 UR28, UPT, UPT, UR37, UR62, URZ ;  /* 0x0000003e251c7290 */ /* 0x000fe2000fffe0ff */
[----:B------:R-:W-:-:S04]  /*3140*/  ISETP.NE.AND P0, PT, R11, 0x2, PT ;  /* 0x000000020b00780c */ /* 0x000fc80003f05270 */
[----:B-1----:R-:W-:Y:S02]  /*3150*/  SEL R0, RZ, 0x1, P0 ;  /* 0x00000001ff007807 */ /* 0x002fe40000000000 */
[----:B------:R-:W-:Y:S02]  /*3160*/  SEL R11, R11, RZ, P0 ;  /* 0x000000ff0b0b7207 */ /* 0x000fe40000000000 */
[----:B------:R-:W-:Y:S01]  /*3170*/  LOP3.LUT R10, R10, R0, RZ, 0x3c, !PT ;  /* 0x000000000a0a7212 */ /* 0x000fe200078e3cff */
[----:B------:R-:W-:Y:S06]  /*3180*/  BRA.U UP1, `(.L_x_43) ;  /* 0xfffffff1011c7547 */ /* 0x000fec000b83ffff */
[----:B------:R-:W-:Y:S01]  /*3190*/  UIADD3 UR8, UPT, UPT, UR6, 0x1a0, URZ ;  /* 0x000001a006087890 */ /* 0x000fe2000fffe0ff */
[----:B------:R-:W-:-:S03]  /*31a0*/  SHF.L.U32 R2, R12, 0x1f, RZ ;  /* 0x0000001f0c027819 */ /* 0x000fc600000006ff */
[----:B------:R-:W-:-:S09]  /*31b0*/  ULEA UR4, UR7, UR8, 0x3 ;  /* 0x0000000807047291 */ /* 0x000fd2000f8e18ff */
[----:B------:R-:W1:Y:S02]  /*31c0*/  SYNCS.PHASECHK.TRANS64.TRYWAIT P0, [UR4], R2 ;  /* 0x00000002ff0075a7 */ /* 0x000e640008001104 */
[----:B-1----:R-:W-:Y:S05]  /*31d0*/  @!P0 BRA `(.L_x_44) ;  /* 0x0000007000648947 */ /* 0x002fea0003800000 */
.L_x_177:
[----:B------:R-:W-:-:S04]  /*31e0*/  UIADD3 UR4, UPT, UPT, UR7, 0x1, URZ ;  /* 0x0000000107047890 */ /* 0x000fc8000fffe0ff */
[----:B------:R-:W-:-:S04]  /*31f0*/  UISETP.NE.AND UP0, UPT, UR4, 0x34, UPT ;  /* 0x000000340400788c */ /* 0x000fc8000bf05270 */
[----:B------:R-:W-:Y:S02]  /*3200*/  USEL UR6, URZ, 0x1, UP0 ;  /* 0x00000001ff067887 */ /* 0x000fe40008000000 */
[----:B------:R-:W-:-:S04]  /*3210*/  USEL UR4, UR4, URZ, UP0 ;  /* 0x000000ff04047287 */ /* 0x000fc80008000000 */
[----:B------:R-:W-:Y:S01]  /*3220*/  ULEA UR5, UR4, UR8, 0x3 ;  /* 0x0000000804057291 */ /* 0x000fe2000f8e18ff */
[----:B-1----:R-:W-:-:S04]  /*3230*/  LOP3.LUT R2, R12, UR6, RZ, 0x3c, !PT ;  /* 0x000000060c027c12 */ /* 0x002fc8000f8e3cff */
[----:B------:R-:W-:-:S04]  /*3240*/  SHF.L.U32 R3, R2, 0x1f, RZ ;  /* 0x0000001f02037819 */ /* 0x000fc800000006ff */
[----:B------:R-:W1:Y:S02]  /*3250*/  SYNCS.PHASECHK.TRANS64.TRYWAIT P0, [UR5], R3 ;  /* 0x00000003ff0075a7 */ /* 0x000e640008001105 */
[----:B-1----:R-:W-:Y:S05]  /*3260*/  @!P0 BRA `(.L_x_45) ;  /* 0x0000007000588947 */ /* 0x002fea0003800000 */
.L_x_179:
[----:B------:R-:W-:-:S04]  /*3270*/  UIADD3 UR4, UPT, UPT, UR4, 0x1, URZ ;  /* 0x0000000104047890 */ /* 0x000fc8000fffe0ff */
[----:B------:R-:W-:-:S04]  /*3280*/  UISETP.NE.AND UP0, UPT, UR4, 0x34, UPT ;  /* 0x000000340400788c */ /* 0x000fc8000bf05270 */
[----:B------:R-:W-:Y:S02]  /*3290*/  USEL UR6, URZ, 0x1, UP0 ;  /* 0x00000001ff067887 */ /* 0x000fe40008000000 */
[----:B------:R-:W-:-:S04]  /*32a0*/  USEL UR4, UR4, URZ, UP0 ;  /* 0x000000ff04047287 */ /* 0x000fc80008000000 */
[----:B------:R-:W-:Y:S01]  /*32b0*/  ULEA UR5, UR4, UR8, 0x3 ;  /* 0x0000000804057291 */ /* 0x000fe2000f8e18ff */
[----:B------:R-:W-:-:S04]  /*32c0*/  LOP3.LUT R2, R2, UR6, RZ, 0x3c, !PT ;  /* 0x0000000602027c12 */ /* 0x000fc8000f8e3cff */
[----:B-1----:R-:W-:-:S04]  /*32d0*/  SHF.L.U32 R3, R2, 0x1f, RZ ;  /* 0x0000001f02037819 */ /* 0x002fc800000006ff */
[----:B------:R-:W1:Y:S02]  /*32e0*/  SYNCS.PHASECHK.TRANS64.TRYWAIT P0, [UR5], R3 ;  /* 0x00000003ff0075a7 */ /* 0x000e640008001105 */
[----:B-1----:R-:W-:Y:S05]  /*32f0*/  @!P0 BRA `(.L_x_46) ;  /* 0x00000070004c8947 */ /* 0x002fea0003800000 */
.L_x_181:
        /* <DEDUP_REMOVED lines=9> */
.L_x_183:
        /* <DEDUP_REMOVED lines=9> */
.L_x_185:
        /* <DEDUP_REMOVED lines=9> */
.L_x_187:
        /* <DEDUP_REMOVED lines=9> */
.L_x_189:
        /* <DEDUP_REMOVED lines=9> */
.L_x_191:
        /* <DEDUP_REMOVED lines=9> */
.L_x_193:
        /* <DEDUP_REMOVED lines=9> */
.L_x_195:
        /* <DEDUP_REMOVED lines=9> */
.L_x_197:
        /* <DEDUP_REMOVED lines=9> */
.L_x_199:
        /* <DEDUP_REMOVED lines=9> */
.L_x_201:
        /* <DEDUP_REMOVED lines=9> */
.L_x_203:
        /* <DEDUP_REMOVED lines=9> */
.L_x_205:
        /* <DEDUP_REMOVED lines=9> */
.L_x_207:
        /* <DEDUP_REMOVED lines=9> */
.L_x_209:
        /* <DEDUP_REMOVED lines=9> */
.L_x_211:
        /* <DEDUP_REMOVED lines=9> */
.L_x_213:
        /* <DEDUP_REMOVED lines=9> */
.L_x_215:
        /* <DEDUP_REMOVED lines=9> */
.L_x_217:
        /* <DEDUP_REMOVED lines=9> */
.L_x_219:
        /* <DEDUP_REMOVED lines=9> */
.L_x_221:
        /* <DEDUP_REMOVED lines=9> */
.L_x_223:
        /* <DEDUP_REMOVED lines=9> */
.L_x_225:
        /* <DEDUP_REMOVED lines=9> */
.L_x_227:
        /* <DEDUP_REMOVED lines=9> */
.L_x_229:
        /* <DEDUP_REMOVED lines=9> */
.L_x_231:
        /* <DEDUP_REMOVED lines=9> */
.L_x_233:
        /* <DEDUP_REMOVED lines=9> */
.L_x_235:
        /* <DEDUP_REMOVED lines=9> */
.L_x_237:
        /* <DEDUP_REMOVED lines=9> */
.L_x_239:
        /* <DEDUP_REMOVED lines=9> */
.L_x_241:
        /* <DEDUP_REMOVED lines=9> */
.L_x_243:
        /* <DEDUP_REMOVED lines=9> */
.L_x_245:
        /* <DEDUP_REMOVED lines=9> */
.L_x_247:
        /* <DEDUP_REMOVED lines=9> */
.L_x_249:
        /* <DEDUP_REMOVED lines=9> */
.L_x_251:
        /* <DEDUP_REMOVED lines=9> */
.L_x_253:
        /* <DEDUP_REMOVED lines=9> */
.L_x_255:
        /* <DEDUP_REMOVED lines=9> */
.L_x_257:
        /* <DEDUP_REMOVED lines=9> */
.L_x_259:
        /* <DEDUP_REMOVED lines=9> */
.L_x_261:
        /* <DEDUP_REMOVED lines=9> */
.L_x_263:
        /* <DEDUP_REMOVED lines=9> */
.L_x_265:
        /* <DEDUP_REMOVED lines=9> */
.L_x_267:
        /* <DEDUP_REMOVED lines=9> */
.L_x_269:
        /* <DEDUP_REMOVED lines=9> */
.L_x_271:
        /* <DEDUP_REMOVED lines=9> */
.L_x_273:
        /* <DEDUP_REMOVED lines=9> */
.L_x_275:
        /* <DEDUP_REMOVED lines=9> */
.L_x_277:
[----:B------:R-:W-:-:S04]  /*4e00*/  UIADD3 UR4, UPT, UPT, UR4, 0x1, URZ ;  /* 0x0000000104047890 */ /* 0x000fc8000fffe0ff */
[----:B------:R-:W-:-:S04]  /*4e10*/  UISETP.NE.AND UP0, UPT, UR4, 0x34, UPT ;  /* 0x000000340400788c */ /* 0x000fc8000bf05270 */
[----:B------:R-:W-:Y:S02]  /*4e20*/  USEL UR5, URZ, 0x1, UP0 ;  /* 0x00000001ff057887 */ /* 0x000fe40008000000 */
[----:B------:R-:W-:-:S04]  /*4e30*/  USEL UR4, UR4, URZ, UP0 ;  /* 0x000000ff04047287 */ /* 0x000fc80008000000 */
[----:B------:R-:W-:Y:S01]  /*4e40*/  ULEA UR4, UR4, UR8, 0x3 ;  /* 0x0000000804047291 */ /* 0x000fe2000f8e18ff */
[----:B------:R-:W-:-:S04]  /*4e50*/  LOP3.LUT R2, R2, UR5, RZ, 0x3c, !PT ;  /* 0x0000000502027c12 */ /* 0x000fc8000f8e3cff */
[----:B------:R-:W-:Y:S01]  /*4e60*/  SHF.L.U32 R2, R2, 0x1f, RZ ;  /* 0x0000001f02027819 */ /* 0x000fe200000006ff */
[----:B-1----:R-:W-:-:S07]  /*4e70*/  IMAD.U32 R0, RZ, RZ, UR4 ;  /* 0x00000004ff007e24 */ /* 0x002fce000f8e00ff */
.L_x_95:
[----:B-1----:R1:W2:Y:S02]  /*4e80*/  SYNCS.PHASECHK.TRANS64.TRYWAIT P0, [R0+URZ], R2 ;  /* 0x00000002000075a7 */ /* 0x0022a400080011ff */
[----:B--2---:R-:W-:Y:S05]  /*4e90*/  @!P0 NANOSLEEP.SYNCS 0x989680 ;  /* 0x009896800000895d */ /* 0x004fea0003900000 */
[----:B------:R-:W2:Y:S02]  /*4ea0*/  @!P0 SYNCS.PHASECHK.TRANS64 P0, [R0+URZ], R2 ;  /* 0x00000002000085a7 */ /* 0x000ea400080010ff */
[----:B--2---:R-:W-:Y:S05]  /*4eb0*/  @P0 EXIT ;  /* 0x000000000000094d */ /* 0x004fea0003800000 */
[----:B------:R-:W-:Y:S05]  /*4ec0*/  BRA `(.L_x_95) ;  /* 0xfffffffc00ec7947 */ /* 0x000fea000383ffff */
.L_x_23:
[----:B------:R-:W-:-:S04]  /*4ed0*/  UISETP.NE.AND UP0, UPT, UR45, URZ, UPT ;  /* 0x000000ff2d00728c */ /* 0x000fc8000bf05270 */
[----:B------:R-:W-:-:S09]  /*4ee0*/  UISETP.NE.OR UP0, UPT, UR25, 0x1, UP0 ;  /* 0x000000011900788c */ /* 0x000fd20008705670 */
[----:B------:R-:W-:Y:S05]  /*4ef0*/  BRA.U UP0, `(.L_x_96) ;  /* 0x0000000500487547 */ /* 0x000fea000b800000 */
[----:B------:R-:W-:Y:S01]  /*4f00*/  ISETP.GE.U32.AND P2, PT, R0, 0x10, PT ;  /* 0x000000100000780c */ /* 0x000fe20003f46070 */
[----:B------:R-:W-:Y:S01]  /*4f10*/  IMAD.MOV.U32 R12, RZ, RZ, 0x1 ;  /* 0x00000001ff0c7424 */ /* 0x000fe200078e00ff */
[----:B------:R-:W-:Y:S02]  /*4f20*/  CS2R R10, SRZ ;  /* 0x00000000000a7805 */ /* 0x000fe4000001ff00 */
[----:B------:R-:W-:Y:S01]  /*4f30*/  CS2R R8, SRZ ;  /* 0x0000000000087805 */ /* 0x000fe2000001ff00 */
[----:B------:R-:W-:Y:S01]  /*4f40*/  UMOV UR6, 0x400 ;  /* 0x0000040000067882 */ /* 0x000fe20000000000 */
[----:B------:R-:W-:Y:S01]  /*4f50*/  UMOV UR5, URZ ;  /* 0x000000ff00057c82 */ /* 0x000fe20008000000 */
[----:B------:R-:W-:-:S12]  /*4f60*/  ULEA UR6, UR45, UR6, 0x18 ;  /* 0x000000062d067291 */ /* 0x000fd8000f8ec0ff */
.L_x_100:
[----:B------:R-:W-:Y:S02]  /*4f70*/  LEA R2, R8, UR6, 0x3 ;  /* 0x0000000608027c11 */ /* 0x000fe4000f8e18ff */
[----:B------:R-:W-:-:S03]  /*4f80*/  SHF.L.U32 R4, R9, 0x1f, RZ ;  /* 0x0000001f09047819 */ /* 0x000fc600000006ff */
[----:B------:R-:W-:Y:S01]  /*4f90*/  VIADD R5, R2, 0x3e0 ;  /* 0x000003e002057836 */ /* 0x000fe20000000000 */
[----:B------:R-:W1:Y:S02]  /*4fa0*/  SYNCS.PHASECHK.TRANS64.TRYWAIT P0, [R2+URZ+0x3d0], R4 ;  /* 0x0003d004020075a7 */ /* 0x000e6400080011ff */
[----:B-1----:R-:W-:Y:S05]  /*4fb0*/  @!P0 BRA `(.L_x_97) ;  /* 0x0000006400b48947 */ /* 0x002fea0003800000 */
.L_x_278:
[----:B------:R-:W-:Y:S01]  /*4fc0*/  ULEA UR4, UR5, UR6, 0x3 ;  /* 0x0000000605047291 */ /* 0x000fe2000f8e18ff */
[----:B-1----:R-:W-:Y:S01]  /*4fd0*/  PRMT R2, RZ, 0x654, R5 ;  /* 0x00000654ff027816 */ /* 0x002fe20000000005 */
[----:B------:R-:W-:Y:S01]  /*4fe0*/  @!P2 IMAD.MOV.U32 R4, RZ, RZ, 0x10 ;  /* 0x00000010ff04a424 */ /* 0x000fe200078e00ff */
[----:B------:R-:W-:Y:S01]  /*4ff0*/  SHF.L.U32 R5, R12, 0x1f, RZ ;  /* 0x0000001f0c057819 */ /* 0x000fe200000006ff */
[----:B------:R-:W-:Y:S01]  /*5000*/  UIADD3 UR7, UPT, UPT, UR4, 0x370, URZ ;  /* 0x0000037004077890 */ /* 0x000fe2000fffe0ff */
[----:B------:R1:W-:Y:S05]  /*5010*/  SYNCS.ARRIVE.TRANS64.RED.A1T0 RZ, [R2+URZ], RZ ;  /* 0x000000ff02ff79a7 */ /* 0x0003ea00081004ff */
[----:B------:R-:W-:Y:S01]  /*5020*/  IMAD.U32 R6, RZ, RZ, UR7 ;  /* 0x00000007ff067e24 */ /* 0x000fe2000f8e00ff */
[----:B------:R-:W2:Y:S04]  /*5030*/  SYNCS.PHASECHK.TRANS64.TRYWAIT P0, [UR4+0x380], R5 ;  /* 0x00038005ff0075a7 */ /* 0x000ea80008001104 */
[----:B------:R-:W-:Y:S01]  /*5040*/  PRMT R6, R0, 0x654, R6 ;  /* 0x0000065400067816 */ /* 0x000fe20000000006 */
[----:B-12---:R-:W-:Y:S06]  /*5050*/  @!P0 BRA `(.L_x_98) ;  /* 0x0000006400a08947 */ /* 0x006fec0003800000 */
.L_x_280:
[----:B------:R-:W-:Y:S01]  /*5060*/  ULEA UR8, UR5, UR6, 0x4 ;  /* 0x0000000605087291 */ /* 0x000fe2000f8e20ff */
[----:B------:R-:W-:Y:S01]  /*5070*/  SEL R3, R6, R3, !P2 ;  /* 0x0000000306037207 */ /* 0x000fe20005000000 */
[----:B------:R-:W-:Y:S01]  /*5080*/  UIADD3 UR9, UPT, UPT, UR4, 0x370, URZ ;  /* 0x0000037004097890 */ /* 0x000fe2000fffe0ff */
[----:B-1----:R-:W-:Y:S01]  /*5090*/  LEA R2, R11, UR6, 0x3 ;  /* 0x000000060b027c11 */ /* 0x002fe2000f8e18ff */
[----:B------:R-:W-:Y:S01]  /*50a0*/  UIADD3 UR8, UPT, UPT, UR8, 0x400, URZ ;  /* 0x0000040008087890 */ /* 0x000fe2000fffe0ff */
[----:B------:R1:W-:Y:S01]  /*50b0*/  @!P2 SYNCS.ARRIVE.TRANS64.RED RZ, [R3+URZ], R4 ;  /* 0x0000000403ffa9a7 */ /* 0x0003e200080004ff */
[----:B------:R-:W-:Y:S01]  /*50c0*/  UIADD3 UR4, UPT, UPT, UR5, 0x1, URZ ;  /* 0x0000000105047890 */ /* 0x000fe2000fffe0ff */
[----:B------:R-:W-:-:S03]  /*50d0*/  VIADD R8, R8, 0x1 ;  /* 0x0000000108087836 */ /* 0x000fc60000000000 */
[----:B------:R-:W-:Y:S02]  /*50e0*/  UISETP.NE.AND UP0, UPT, UR4, 0x2, UPT ;  /* 0x000000020400788c */ /* 0x000fe4000bf05270 */
[----:B------:R-:W-:Y:S01]  /*50f0*/  ISETP.NE.AND P0, PT, R8, 0x2, PT ;  /* 0x000000020800780c */ /* 0x000fe20003f05270 */
[----:B------:R-:W-:Y:S06]  /*5100*/  UGETNEXTWORKID.BROADCAST [UR8], [UR9] ;  /* 0x00000000080073ca */ /* 0x000fec0008000100 */
[----:B------:R-:W-:Y:S02]  /*5110*/  USEL UR7, URZ, 0x1, UP0 ;  /* 0x00000001ff077887 */ /* 0x000fe40008000000 */
[----:B------:R-:W-:-:S04]  /*5120*/  USEL UR5, UR4, URZ, UP0 ;  /* 0x000000ff04057287 */ /* 0x000fc80008000000 */
[----:B------:R-:W-:Y:S02]  /*5130*/  LOP3.LUT R12, R12, UR7, RZ, 0x3c, !PT ;  /* 0x000000070c0c7c12 */ /* 0x000fe4000f8e3cff */
[----:B-1----:R-:W-:-:S04]  /*5140*/  SHF.L.U32 R4, R10, 0x1f, RZ ;  /* 0x0000001f0a047819 */ /* 0x002fc800000006ff */
[----:B------:R-:W1:Y:S02]  /*5150*/  SYNCS.PHASECHK.TRANS64.TRYWAIT P1, [R2+URZ+0x370], R4 ;  /* 0x00037004020075a7 */ /* 0x000e6400080211ff */
[----:B-1----:R-:W-:Y:S05]  /*5160*/  @!P1 BRA `(.L_x_99) ;  /* 0x0000006400749947 */ /* 0x002fea0003800000 */
.L_x_281:
[C---:B-1----:R-:W-:Y:S01]  /*5170*/  LEA R4, R11.reuse, UR6, 0x4 ;  /* 0x000000060b047c11 */ /* 0x042fe2000f8e20ff */
[----:B------:R-:W-:Y:S01]  /*5180*/  VIADD R2, R2, 0x380 ;  /* 0x0000038002027836 */ /* 0x000fe20000000000 */
[----:B------:R-:W-:Y:S01]  /*5190*/  SEL R8, R8, RZ, P0 ;  /* 0x000000ff08087207 */ /* 0x000fe20000000000 */
[----:B------:R-:W-:-:S03]  /*51a0*/  VIADD R11, R11, 0x1 ;  /* 0x000000010b0b7836 */ /* 0x000fc60000000000 */
[----:B------:R-:W1:Y:S01]  /*51b0*/  LDS.128 R4, [R4+0x400] ;  /* 0x0004000004047984 */ /* 0x000e620000000c00 */
[----:B------:R-:W-:Y:S02]  /*51c0*/  PRMT R2, RZ, 0x654, R2 ;  /* 0x00000654ff027816 */ /* 0x000fe40000000002 */
[C---:B------:R-:W-:Y:S01]  /*51d0*/  ISETP.NE.AND P1, PT, R11.reuse, 0x2, PT ;  /* 0x000000020b00780c */ /* 0x040fe20003f25270 */
[----:B------:R-:W-:Y:S01]  /*51e0*/  @!PT LDS RZ, [RZ] ;  /* 0x00000000fffff984 */ /* 0x000fe20000000800 */
[----:B------:R-:W-:Y:S01]  /*51f0*/  @!PT LDS RZ, [RZ] ;  /* 0x00000000fffff984 */ /* 0x000fe20000000800 */
[----:B------:R-:W-:Y:S01]  /*5200*/  @!PT LDS RZ, [RZ] ;  /* 0x00000000fffff984 */ /* 0x000fe20000000800 */
[----:B------:R-:W-:Y:S01]  /*5210*/  @!PT LDS RZ, [RZ] ;  /* 0x00000000fffff984 */ /* 0x000fe20000000800 */
[----:B------:R2:W-:Y:S06]  /*5220*/  MEMBAR.ALL.CTA ;  /* 0x0000000000007992 */ /* 0x0005ec0000008000 */
[----:B--2---:R-:W2:Y:S01]  /*5230*/  FENCE.VIEW.ASYNC.S ;  /* 0x00000000000073c6 */ /* 0x004ea20000000000 */
[----:B------:R-:W-:Y:S01]  /*5240*/  SEL R11, R11, RZ, P1 ;  /* 0x000000ff0b0b7207 */ /* 0x000fe20000800000 */
[----:B--2---:R2:W-:Y:S01]  /*5250*/  SYNCS.ARRIVE.TRANS64.RED.A1T0 RZ, [R2+URZ], RZ ;  /* 0x000000ff02ff79a7 */ /* 0x0045e200081004ff */
[----:B-1----:R-:W-:-:S02]  /*5260*/  LOP3.LUT P3, RZ, R6, 0x1, RZ, 0xc0, !PT ;  /* 0x0000000106ff7812 */ /* 0x002fc4000786c0ff */
[----:B------:R-:W-:-:S04]  /*5270*/  SEL R4, RZ, 0x1, P1 ;  /* 0x00000001ff047807 */ /* 0x000fc80000800000 */
[----:B------:R-:W-:Y:S02]  /*5280*/  LOP3.LUT R10, R10, R4, RZ, 0x3c, !PT ;  /* 0x000000040a0a7212 */ /* 0x000fe400078e3cff */
[----:B--2---:R-:W-:-:S04]  /*5290*/  SEL R2, RZ, 0x1, P0 ;  /* 0x00000001ff027807 */ /* 0x004fc80000000000 */
[----:B------:R-:W-:Y:S01]  /*52a0*/  LOP3.LUT R9, R9, R2, RZ, 0x3c, !PT ;  /* 0x0000000209097212 */ /* 0x000fe200078e3cff */
[----:B------:R-:W-:Y:S06]  /*52b0*/  @P3 BRA `(.L_x_100) ;  /* 0xfffffffc002c3947 */ /* 0x000fec000383ffff */
[----:B------:R-:W-:Y:S01]  /*52c0*/  ULEA UR4, UR5, UR6, 0x3 ;  /* 0x0000000605047291 */ /* 0x000fe2000f8e18ff */
[----:B------:R-:W-:-:S08]  /*52d0*/  SHF.L.U32 R2, R12, 0x1f, RZ ;  /* 0x0000001f0c027819 */ /* 0x000fd000000006ff */
[----:B------:R-:W1:Y:S02]  /*52e0*/  SYNCS.PHASECHK.TRANS64 P0, [UR4+0x380], R2 ;  /* 0x00038002ff0075a7 */ /* 0x000e640008001004 */
[----:B-1----:R-:W-:Y:S05]  /*52f0*/  @P0 BRA `(.L_x_101) ;  /* 0x0000000000080947 */ /* 0x002fea0003800000 */
[----:B------:R-:W1:Y:S02]  /*5300*/  SYNCS.PHASECHK.TRANS64.TRYWAIT P0, [UR4+0x380], R2 ;  /* 0x00038002ff0075a7 */ /* 0x000e640008001104 */
[----:B-1----:R-:W-:Y:S05]  /*5310*/  @!P0 BRA `(.L_x_102) ;  /* 0x00000064001c8947 */ /* 0x002fea0003800000 */
.L_x_101:
[----:B------:R-:W-:-:S04]  /*5320*/  UIADD3 UR7, UPT, UPT, UR5, 0x1, URZ ;  /* 0x0000000105077890 */ /* 0x000fc8000fffe0ff */
[----:B------:R-:W-:-:S04]  /*5330*/  UISETP.NE.AND UP0, UPT, UR7, 0x2, UPT ;  /* 0x000000020700788c */ /* 0x000fc8000bf05270 */
[----:B------:R-:W-:Y:S02]  /*5340*/  USEL UR8, URZ, 0x1, UP0 ;  /* 0x00000001ff087887 */ /* 0x000fe40008000000 */
[----:B------:R-:W-:-:S04]  /*5350*/  USEL UR7, UR7, URZ, UP0 ;  /* 0x000000ff07077287 */ /* 0x000fc80008000000 */
[----:B------:R-:W-:Y:S01]  /*5360*/  ULEA UR7, UR7, UR6, 0x3 ;  /* 0x0000000607077291 */ /* 0x000fe2000f8e18ff */
[----:B-1----:R-:W-:-:S04]  /*5370*/  LOP3.LUT R2, R12, UR8, RZ, 0x3c, !PT ;  /* 0x000000080c027c12 */ /* 0x002fc8000f8e3cff */
[----:B------:R-:W-:-:S04]  /*5380*/  SHF.L.U32 R0, R2, 0x1f, RZ ;  /* 0x0000001f02007819 */ /* 0x000fc800000006ff */
[----:B------:R-:W1:Y:S02]  /*5390*/  SYNCS.PHASECHK.TRANS64 P0, [UR7+0x380], R0 ;  /* 0x00038000ff0075a7 */ /* 0x000e640008001007 */
[----:B-1----:R-:W-:Y:S05]  /*53a0*/  @P0 EXIT ;  /* 0x000000000000094d */ /* 0x002fea0003800000 */
[----:B------:R-:W-:Y:S02]  /*53b0*/  SHF.L.U32 R2, R2, 0x1f, RZ ;  /* 0x0000001f02027819 */ /* 0x000fe400000006ff */
[----:B------:R-:W-:-:S07]  /*53c0*/  MOV R0, UR7 ;  /* 0x0000000700007c02 */ /* 0x000fce0008000f00 */
.L_x_103:
[----:B-1----:R1:W2:Y:S02]  /*53d0*/  SYNCS.PHASECHK.TRANS64.TRYWAIT P0, [R0+URZ+0x380], R2 ;  /* 0x00038002000075a7 */ /* 0x0022a400080011ff */
[----:B--2---:R-:W-:Y:S05]  /*53e0*/  @!P0 NANOSLEEP.SYNCS 0x989680 ;  /* 0x009896800000895d */ /* 0x004fea0003900000 */
[----:B------:R-:W2:Y:S02]  /*53f0*/  @!P0 SYNCS.PHASECHK.TRANS64 P0, [R0+URZ+0x380], R2 ;  /* 0x00038002000085a7 */ /* 0x000ea400080010ff */
[----:B--2---:R-:W-:Y:S05]  /*5400*/  @P0 EXIT ;  /* 0x000000000000094d */ /* 0x004fea0003800000 */
[----:B------:R-:W-:Y:S05]  /*5410*/  BRA `(.L_x_103) ;  /* 0xfffffffc00ec7947 */ /* 0x000fea000383ffff */
.L_x_96:
[----:B------:R-:W-:Y:S05]  /*5420*/  BRA.U UP4, `(.L_x_104) ;  /* 0x0000001104847547 */ /* 0x000fea000b800000 */
[----:B------:R-:W-:Y:S01]  /*5430*/  UMOV UR4, 0x40 ;  /* 0x0000004000047882 */ /* 0x000fe20000000000 */
[----:B------:R-:W-:Y:S01]  /*5440*/  NOP ;  /* 0x0000000000007918 */ /* 0x000fe20000000000 */
[----:B------:R-:W-:Y:S01]  /*5450*/  ULEA UR5, UR45, UR4, 0x18 ;  /* 0x000000042d057291 */ /* 0x000fe2000f8ec0ff */
[----:B------:R-:W-:Y:S02]  /*5460*/  UMOV UR6, 0x400 ;  /* 0x0000040000067882 */ /* 0x000fe40000000000 */
[----:B------:R-:W-:-:S06]  /*5470*/  ULEA UR6, UR45, UR6, 0x18 ;  /* 0x000000062d067291 */ /* 0x000fcc000f8ec0ff */
[----:B------:R-:W1:Y:S02]  /*5480*/  LDS.U8 R0, [UR5+0x1c] ;  /* 0x00001c05ff007984 */ /* 0x000e640008000000 */
[----:B-1----:R-:W-:-:S13]  /*5490*/  ISETP.NE.AND P0, PT, R0, RZ, PT ;  /* 0x000000ff0000720c */ /* 0x002fda0003f05270 */
[----:B------:R-:W-:Y:S05]  /*54a0*/  @P0 BRA `(.L_x_105) ;  /* 0x0000000400080947 */ /* 0x000fea0003800000 */
[----:B------:R-:W-:Y:S02]  /*54b0*/  UISETP.NE.U32.AND UP1, UPT, UR29, 0x1, UPT ;  /* 0x000000011d00788c */ /* 0x000fe4000bf25070 */
[----:B------:R-:W-:-:S07]  /*54c0*/  UIADD3 UR7, UPT, UPT, UR5, 0x8, URZ ;  /* 0x0000000805077890 */ /* 0x000fce000fffe0ff */
[----:B------:R-:W-:Y:S05]  /*54d0*/  BRA.U !UP1, `(.L_x_106) ;  /* 0x00000001099c7547 */ /* 0x000fea000b800000 */
[----:B------:R-:W-:Y:S01]  /*54e0*/  ELECT P0, URZ, PT ;  /* 0x0000000000ff782f */ /* 0x000fe20003800000 */
[----:B------:R-:W-:-:S12]  /*54f0*/  BSSY B0, `(.L_x_106) ;  /* 0x0000025000007945 */ /* 0x000fd80003800000 */
[----:B------:R-:W-:Y:S05]  /*5500*/  @!P0 BRA `(.L_x_107) ;  /* 0x00000000008c8947 */ /* 0x000fea0003800000 */
[----:B------:R-:W-:-:S05]  /*5510*/  UMOV UR4, 0x10 ;  /* 0x0000001000047882 */ /* 0x000fca0000000000 */
[----:B------:R-:W-:Y:S04]  /*5520*/  DEPBAR.LE SB1, 0x36 ;  /* 0x00009d800000791a */ /* 0x000fe80000000000 */
[----:B------:R-:W1:Y:S02]  /*5530*/  UTCATOMSWS.2CTA.FIND_AND_SET.ALIGN UP0, UR4, UR4 ;  /* 0x00000004000475e3 */ /* 0x000e640008200800 */
[----:B-1----:R-:W-:Y:S01]  /*5540*/  MOV R10, UR4 ;  /* 0x00000004000a7c02 */ /* 0x002fe20008000f00 */
[----:B------:R-:W-:Y:S06]  /*5550*/  BRA.U UP0, `(.L_x_108) ;  /* 0x0000000100187547 */ /* 0x000fec000b800000 */
.L_x_109:
[----:B------:R-:W-:Y:S05]  /*5560*/  NANOSLEEP 0x64 ;  /* 0x000000640000795d */ /* 0x000fea0003800000 */
[----:B------:R-:W-:-:S05]  /*5570*/  UMOV UR4, 0x10 ;  /* 0x0000001000047882 */ /* 0x000fca0000000000 */
[----:B------:R-:W-:Y:S04]  /*5580*/  DEPBAR.LE SB1, 0x36 ;  /* 0x00009d800000791a */ /* 0x000fe80000000000 */
[----:B------:R-:W1:Y:S02]  /*5590*/  UTCATOMSWS.2CTA.FIND_AND_SET.ALIGN UP0, UR4, UR4 ;  /* 0x00000004000475e3 */ /* 0x000e640008200800 */
[----:B-1----:R-:W-:Y:S01]  /*55a0*/  MOV R10, UR4 ;  /* 0x00000004000a7c02 */ /* 0x002fe20008000f00 */
[----:B------:R-:W-:Y:S05]  /*55b0*/  BRA.U !UP0, `(.L_x_109) ;  /* 0xfffffffd08e87547 */ /* 0x000fea000b83ffff */
.L_x_108:
[----:B------:R-:W1:Y:S01]  /*55c0*/  LDS R6, [UR5+0x10] ;  /* 0x00001005ff067984 */ /* 0x000e620008000800 */
[----:B------:R-:W-:Y:S01]  /*55d0*/  IMAD.U32 R0, RZ, RZ, UR6 ;  /* 0x00000006ff007e24 */ /* 0x000fe2000f8e00ff */
[----:B------:R-:W-:-:S03]  /*55e0*/  MOV R4, UR30 ;  /* 0x0000001e00047c02 */ /* 0x000fc60008000f00 */
[----:B------:R-:W-:Y:S01]  /*55f0*/  VIADD R0, R0, 0x420 ;  /* 0x0000042000007836 */ /* 0x000fe20000000000 */
[----:B-1----:R-:W-:-:S04]  /*5600*/  SHF.L.U32 R6, R6, 0x1f, RZ ;  /* 0x0000001f06067819 */ /* 0x002fc800000006ff */
[----:B------:R-:W1:Y:S02]  /*5610*/  SYNCS.PHASECHK.TRANS64.TRYWAIT P0, [UR5+0x8], R6 ;  /* 0x00000806ff0075a7 */ /* 0x000e640008001105 */
[----:B-1----:R-:W-:Y:S05]  /*5620*/  @P0 BRA `(.L_x_110) ;  /* 0x0000000000080947 */ /* 0x002fea0003800000 */
[----:B------:R-:W1:Y:S02]  /*5630*/  SYNCS.PHASECHK.TRANS64.TRYWAIT P0, [UR5+0x8], R6 ;  /* 0x00000806ff0075a7 */ /* 0x000e640008001105 */
[----:B-1----:R-:W-:Y:S05]  /*5640*/  @!P0 BRA `(.L_x_111) ;  /* 0x0000006000688947 */ /* 0x002fea0003800000 */
.L_x_110:
[----:B------:R-:W-:Y:S01]  /*5650*/  PRMT R4, R4, 0x654, R0 ;  /* 0x0000065404047816 */ /* 0x000fe20000000000 */
[----:B------:R-:W-:Y:S01]  /*5660*/  HFMA2 R0, -RZ, RZ, 0, 5.9604644775390625e-08 ;  /* 0x00000001ff007431 */ /* 0x000fe200000001ff */
[----:B------:R-:W-:Y:S01]  /*5670*/  UPRMT UR4, UR30, 0x654, UR7 ;  /* 0x000006541e047896 */ /* 0x000fe20008000007 */
[----:B------:R-:W-:Y:S02]  /*5680*/  IMAD.MOV.U32 R8, RZ, RZ, 0xffff ;  /* 0x0000ffffff087424 */ /* 0x000fe400078e00ff */
[----:B-1----:R-:W-:Y:S02]  /*5690*/  IMAD.MOV.U32 R6, RZ, RZ, 0x4 ;  /* 0x00000004ff067424 */ /* 0x002fe400078e00ff */
[----:B------:R-:W-:Y:S01]  /*56a0*/  IMAD.SHL.U32 R9, R10, 0x20, RZ ;  /* 0x000000200a097824 */ /* 0x000fe200078e00ff */
[----:B------:R-:W-:Y:S02]  /*56b0*/  MOV R5, UR4 ;  /* 0x0000000400057c02 */ /* 0x000fe40008000f00 */
[-C--:B------:R-:W-:Y:S01]  /*56c0*/  SHF.L.U32 R8, R8, R10.reuse, RZ ;  /* 0x0000000a08087219 */ /* 0x080fe200000006ff */
[----:B------:R1:W-:Y:S01]  /*56d0*/  SYNCS.ARRIVE.TRANS64.RED RZ, [UR4], R6 ;  /* 0x00000006ffff79a7 */ /* 0x0003e20008000404 */
[----:B------:R-:W-:Y:S01]  /*56e0*/  SHF.L.U32 R7, R0, R10, RZ ;  /* 0x0000000a00077219 */ /* 0x000fe200000006ff */
[----:B------:R1:W-:Y:S04]  /*56f0*/  STS [UR6+0x420], R9 ;  /* 0x00042009ff007988 */ /* 0x0003e80008000806 */
[----:B------:R1:W-:Y:S04]  /*5700*/  STAS [R4.64], R10 ;  /* 0x0000000a04007dbd */ /* 0x0003e8000c0008ff */
[----:B------:R1:W-:Y:S04]  /*5710*/  ATOMS.OR RZ, [UR5+0x14], R8 ;  /* 0x00001408ffff798c */ /* 0x0003e8000b000005 */
[----:B------:R1:W-:Y:S04]  /*5720*/  ATOMS.OR RZ, [UR5+0x18], R7 ;  /* 0x00001807ffff798c */ /* 0x0003e8000b000005 */
[----:B------:R1:W-:Y:S02]  /*5730*/  ATOMS.XOR RZ, [UR5+0x10], R0 ;  /* 0x00001000ffff798c */ /* 0x0003e4000b800005 */
.L_x_107:
[----:B------:R-:W-:Y:S05]  /*5740*/  BSYNC B0 ;  /* 0x0000000000007941 */ /* 0x000fea0003800000 */
.L_x_106:
[----:B------:R-:W-:Y:S05]  /*5750*/  BRA.U UP1, `(.L_x_112) ;  /* 0x00000001016c7547 */ /* 0x000fea000b800000 */
[----:B------:R-:W-:-:S03]  /*5760*/  UMOV UR4, 0xffffffff ;  /* 0xffffffff00047882 */ /* 0x000fc60000000000 */
[----:B------:R-:W-:Y:S05]  /*5770*/  BRA.DIV UR4, `(.L_x_113) ;  /* 0x0000006204347947 */ /* 0x000fea000b800000 */
[----:B------:R-:W-:-:S13]  /*5780*/  ELECT P6, URZ, PT ;  /* 0x0000000000ff782f */ /* 0x000fda00038c0000 */
.L_x_285:
[----:B------:R-:W-:Y:S05]  /*5790*/  @!P6 BRA `(.L_x_112) ;  /* 0x00000000005ce947 */ /* 0x000fea0003800000 */
[----:B-1----:R-:W1:Y:S02]  /*57a0*/  LDS R4, [UR5+0x10] ;  /* 0x00001005ff047984 */ /* 0x002e640008000800 */
[----:B-1----:R-:W-:-:S04]  /*57b0*/  SHF.L.U32 R4, R4, 0x1f, RZ ;  /* 0x0000001f04047819 */ /* 0x002fc800000006ff */
[----:B------:R-:W1:Y:S02]  /*57c0*/  SYNCS.PHASECHK.TRANS64.TRYWAIT P0, [UR5+0x8], R4 ;  /* 0x00000804ff0075a7 */ /* 0x000e640008001105 */
[----:B-1----:R-:W-:Y:S05]  /*57d0*/  @P0 BRA `(.L_x_114) ;  /* 0x0000000000080947 */ /* 0x002fea0003800000 */
[----:B------:R-:W1:Y:S02]  /*57e0*/  SYNCS.PHASECHK.TRANS64.TRYWAIT P0, [UR5+0x8], R4 ;  /* 0x00000804ff0075a7 */ /* 0x000e640008001105 */
[----:B-1----:R-:W-:Y:S05]  /*57f0*/  @!P0 BRA `(.L_x_115) ;  /* 0x0000006000348947 */ /* 0x002fea0003800000 */
.L_x_114:
[----:B------:R-:W2:Y:S01]  /*5800*/  LDS R6, [UR6+0x420] ;  /* 0x00042006ff067984 */ /* 0x000ea20008000800 */
[----:B-1----:R-:W-:Y:S02]  /*5810*/  HFMA2 R0, -RZ, RZ, 0, 5.9604644775390625e-08 ;  /* 0x00000001ff007431 */ /* 0x002fe400000001ff */
[----:B------:R-:W-:Y:S01]  /*5820*/  IMAD.MOV.U32 R4, RZ, RZ, 0xffff ;  /* 0x0000ffffff047424 */ /* 0x000fe200078e00ff */
[----:B------:R-:W-:Y:S01]  /*5830*/  UPRMT UR4, UR30, 0x654, UR7 ;  /* 0x000006541e047896 */ /* 0x000fe20008000007 */
[----:B--2---:R-:W-:-:S03]  /*5840*/  IMAD.SHL.U32 R5, R6, 0x20, RZ ;  /* 0x0000002006057824 */ /* 0x004fc600078e00ff */
[-C--:B------:R-:W-:Y:S02]  /*5850*/  SHF.L.U32 R4, R4, R6.reuse, RZ ;  /* 0x0000000604047219 */ /* 0x080fe400000006ff */
[----:B------:R-:W-:Y:S01]  /*5860*/  SHF.L.U32 R6, R0, R6, RZ ;  /* 0x0000000600067219 */ /* 0x000fe200000006ff */
[----:B------:R2:W-:Y:S04]  /*5870*/  STS [UR6+0x420], R5 ;  /* 0x00042005ff007988 */ /* 0x0005e80008000806 */
[----:B------:R2:W-:Y:S04]  /*5880*/  ATOMS.OR RZ, [UR5+0x14], R4 ;  /* 0x00001404ffff798c */ /* 0x0005e8000b000005 */
[----:B------:R2:W-:Y:S01]  /*5890*/  ATOMS.OR RZ, [UR5+0x18], R6 ;  /* 0x00001806ffff798c */ /* 0x0005e2000b000005 */
[----:B------:R-:W-:Y:S03]  /*58a0*/  SYNCS.ARRIVE.TRANS64.RED.A1T0 RZ, [UR4], RZ ;  /* 0x000000ffffff79a7 */ /* 0x000fe60008100404 */
[----:B------:R2:W-:Y:S01]  /*58b0*/  ATOMS.XOR RZ, [UR5+0x10], R0 ;  /* 0x00001000ffff798c */ /* 0x0005e2000b800005 */
[----:B------:R-:W-:Y:S05]  /*58c0*/  BRA `(.L_x_112) ;  /* 0x0000000000107947 */ /* 0x000fea0003800000 */
.L_x_105:
[----:B------:R-:W-:Y:S02]  /*58d0*/  MOV R0, 0xffffffff ;  /* 0xffffffff00007802 */ /* 0x000fe40000000f00 */
[----:B------:R-:W-:-:S03]  /*58e0*/  MOV R4, 0x5910 ;  /* 0x0000591000047802 */ /* 0x000fc60000000f00 */
[----:B------:R1:W-:Y:S04]  /*58f0*/  STS [UR6+0x420], R0 ;  /* 0x00042000ff007988 */ /* 0x0003e80008000806 */
[----:B-1---5:R-:W-:Y:S05]  /*5900*/  CALL.REL.NOINC `($__internal_1_$__cuda_sm10x_tcgen05_guardrail_trap_phase_invalid_during_alloc) ;  /* 0x00000064007c7944 */ /* 0x022fea0003c00000 */
.L_x_112:
[----:B------:R-:W-:Y:S05]  /*5910*/  WARPSYNC.ALL ;  /* 0x0000000000007948 */ /* 0x000fea0003800000 */
[----:B------:R-:W3:Y:S01]  /*5920*/  S2UR UR4, SR_CgaCtaId ;  /* 0x00000000000479c3 */ /* 0x000ee20000008800 */
[----:B------:R-:W-:Y:S01]  /*5930*/  UMOV UR13, 0x400 ;  /* 0x00000400000d7882 */ /* 0x000fe20000000000 */
[----:B------:R-:W-:-:S06]  /*5940*/  NOP ;  /* 0x0000000000007918 */ /* 0x000fcc0000000000 */
[----:B------:R-:W-:Y:S06]  /*5950*/  BAR.ARV 0x6, 0xa0 ;  /* 0x0182800000007b1d */ /* 0x000fec0000002000 */
[----:B------:R-:W4:Y:S01]  /*5960*/  LDCU UR6, c[0x0][0x38c] ;  /* 0x00007180ff0677ac */ /* 0x000f220008000800 */
[----:B------:R-:W-:Y:S01]  /*5970*/  LOP3.LUT R3, R3, 0xffff, RZ, 0xc0, !PT ;  /* 0x0000ffff03037812 */ /* 0x000fe200078ec0ff */
[----:B-1----:R-:W-:Y:S01]  /*5980*/  IMAD.MOV.U32 R9, RZ, RZ, 0x1 ;  /* 0x00000001ff097424 */ /* 0x002fe200078e00ff */
[----:B------:R-:W-:Y:S01]  /*5990*/  LOP3.LUT R2, R2, 0xffff, RZ, 0xc0, !PT ;  /* 0x0000ffff02027812 */ /* 0x000fe200078ec0ff */
[----:B------:R-:W-:Y:S01]  /*59a0*/  IMAD.MOV.U32 R8, RZ, RZ, RZ ;  /* 0x000000ffff087224 */ /* 0x000fe200078e00ff */
[----:B------:R-:W-:Y:S01]  /*59b0*/  R2UR UR16, R3 ;  /* 0x00000000031072ca */ /* 0x000fe200000e0000 */
[----:B------:R-:W-:Y:S01]  /*59c0*/  UMOV UR20, URZ ;  /* 0x000000ff00147c82 */ /* 0x000fe20008000000 */
[----:B------:R-:W-:-:S02]  /*59d0*/  R2UR UR24, R2 ;  /* 0x00000000021872ca */ /* 0x000fc400000e0000 */
[----:B------:R-:W-:Y:S01]  /*59e0*/  CS2R R2, SRZ ;  /* 0x0000000000027805 */ /* 0x000fe2000001ff00 */
[----:B------:R-:W-:Y:S01]  /*59f0*/  UMOV UR10, URZ ;  /* 0x000000ff000a7c82 */ /* 0x000fe20008000000 */
[----:B---3--:R-:W-:Y:S02]  /*5a00*/  ULEA UR13, UR4, UR13, 0x18 ;  /* 0x0000000d040d7291 */ /* 0x008fe4000f8ec0ff */
[----:B------:R-:W-:Y:S02]  /*5a10*/  UISETP.NE.AND UP3, UPT, UR29, URZ, UPT ;  /* 0x000000ff1d00728c */ /* 0x000fe4000bf65270 */
[----:B------:R-:W-:Y:S02]  /*5a20*/  UIADD3 UR5, UPT, UPT, UR13, 0x4600, URZ ;  /* 0x000046000d057890 */ /* 0x000fe4000fffe0ff */
[----:B------:R-:W-:Y:S02]  /*5a30*/  UIADD3 UR4, UPT, UPT, UR13, 0x1e600, URZ ;  /* 0x0001e6000d047890 */ /* 0x000fe4000fffe0ff */
[----:B----4-:R-:W-:Y:S01]  /*5a40*/  UIADD3 UR6, UPT, UPT, UR6, 0x1f, URZ ;  /* 0x0000001f06067890 */ /* 0x010fe2000fffe0ff */
[----:B--2---:R-:W1:Y:S01]  /*5a50*/  LDS R0, [UR13+0x420] ;  /* 0x0004200dff007984 */ /* 0x004e620008000800 */
[----:B------:R-:W-:-:S02]  /*5a60*/  USHF.R.U32.HI UR5, URZ, 0x4, UR5 ;  /* 0x00000004ff057899 */ /* 0x000fc40008011605 */
[----:B------:R-:W-:Y:S02]  /*5a70*/  USHF.R.S32.HI UR21, URZ, 0x1f, UR6 ;  /* 0x0000001fff157899 */ /* 0x000fe40008011406 */
[----:B------:R-:W-:Y:S02]  /*5a80*/  USHF.R.U32.HI UR4, URZ, 0x4, UR4 ;  /* 0x00000004ff047899 */ /* 0x000fe40008011604 */
[----:B------:R-:W-:Y:S02]  /*5a90*/  ULEA.HI UR21, UR21, UR6, URZ, 0x5 ;  /* 0x0000000615157291 */ /* 0x000fe4000f8f28ff */
[----:B------:R-:W-:Y:S02]  /*5aa0*/  ULOP3.LUT UR5, UR5, 0x3fff, URZ, 0xc0, !UPT ;  /* 0x00003fff05057892 */ /* 0x000fe4000f8ec0ff */
[----:B------:R-:W-:Y:S02]  /*5ab0*/  USHF.R.S32.HI UR21, URZ, 0x5, UR21 ;  /* 0x00000005ff157899 */ /* 0x000fe40008011415 */
[----:B------:R-:W-:-:S02]  /*5ac0*/  ULOP3.LUT UR18, UR4, 0x3fff, URZ, 0xc0, !UPT ;  /* 0x00003fff04127892 */ /* 0x000fc4000f8ec0ff */
[----:B------:R-:W-:Y:S02]  /*5ad0*/  UISETP.LT.AND UP0, UPT, UR21, 0x1, UPT ;  /* 0x000000011500788c */ /* 0x000fe4000bf01270 */
[----:B------:R-:W-:Y:S02]  /*5ae0*/  ULOP3.LUT UR17, UR5, 0x10000, URZ, 0xfc, !UPT ;  /* 0x0001000005117892 */ /* 0x000fe4000f8efcff */
[----:B------:R-:W-:Y:S02]  /*5af0*/  ULOP3.LUT UR18, UR18, 0x10000, URZ, 0xfc, !UPT ;  /* 0x0001000012127892 */ /* 0x000fe4000f8efcff */
[----:B------:R-:W-:Y:S01]  /*5b00*/  USEL UR25, UR21, 0x1, !UP0 ;  /* 0x0000000115197887 */ /* 0x000fe2000c000000 */
[----:B------:R-:W-:Y:S01]  /*5b10*/  UMOV UR11, URZ ;  /* 0x000000ff000b7c82 */ /* 0x000fe20008000000 */
[----:B------:R-:W-:Y:S01]  /*5b20*/  UMOV UR22, 0x0 ;  /* 0x0000000000167882 */ /* 0x000fe20000000000 */
[----:B------:R-:W-:Y:S01]  /*5b30*/  UMOV UR23, 0x82004a0 ;  /* 0x082004a000177882 */ /* 0x000fe20000000000 */
[----:B-1----:R-:W-:-:S15]  /*5b40*/  R2UR UR26, R0 ;  /* 0x00000000001a72ca */ /* 0x002fde00000e0000 */
.L_x_123:
[C---:B------:R-:W-:Y:S02]  /*5b50*/  LEA R0, R8.reuse, UR13, 0x3 ;  /* 0x0000000d08007c11 */ /* 0x040fe4000f8e18ff */
[----:B------:R-:W-:Y:S02]  /*5b60*/  SHF.L.U32 R4, R3, 0x1f, RZ ;  /* 0x0000001f03047819 */ /* 0x000fe400000006ff */
[----:B------:R-:W-:Y:S02]  /*5b70*/  LEA R5, R8, UR13, 0x4 ;  /* 0x0000000d08057c11 */ /* 0x000fe4000f8e20ff */
[----:B------:R-:W1:Y:S02]  /*5b80*/  SYNCS.PHASECHK.TRANS64.TRYWAIT P0, [R0+URZ+0x370], R4 ;  /* 0x00037004000075a7 */ /* 0x000e6400080011ff */
[----:B-1-3--:R-:W-:Y:S05]  /*5b90*/  @!P0 BRA `(.L_x_116) ;  /* 0x0000005c00648947 */ /* 0x00afea0003800000 */
.L_x_286:
[----:B-1----:R-:W1:Y:S01]  /*5ba0*/  LDS.128 R4, [R5+0x400] ;  /* 0x0004000005047984 */ /* 0x002e620000000c00 */
[----:B------:R-:W-:Y:S02]  /*5bb0*/  VIADD R0, R0, 0x380 ;  /* 0x0000038000007836 */ /* 0x000fe40000000000 */
[----:B------:R-:W-:Y:S01]  /*5bc0*/  VIADD R8, R8, 0x1 ;  /* 0x0000000108087836 */ /* 0x000fe20000000000 */
[----:B------:R-:W-:Y:S01]  /*5bd0*/  @!PT LDS RZ, [RZ] ;  /* 0x00000000fffff984 */ /* 0x000fe20000000800 */
[----:B------:R-:W-:Y:S01]  /*5be0*/  @!PT LDS RZ, [RZ] ;  /* 0x00000000fffff984 */ /* 0x000fe20000000800 */
[----:B------:R-:W-:Y:S01]  /*5bf0*/  @!PT LDS RZ, [RZ] ;  /* 0x00000000fffff984 */ /* 0x000fe20000000800 */
[----:B------:R-:W-:Y:S01]  /*5c00*/  @!PT LDS RZ, [RZ] ;  /* 0x00000000fffff984 */ /* 0x000fe20000000800 */
[----:B------:R2:W-:Y:S06]  /*5c10*/  MEMBAR.ALL.CTA ;  /* 0x0000000000007992 */ /* 0x0005ec0000008000 */
[----:B--2---:R-:W2:Y:S01]  /*5c20*/  FENCE.VIEW.ASYNC.S ;  /* 0x00000000000073c6 */ /* 0x004ea20000000000 */
[----:B------:R-:W-:-:S04]  /*5c30*/  PRMT R0, RZ, 0x654, R0 ;  /* 0x00000654ff007816 */ /* 0x000fc80000000000 */
[----:B--2---:R2:W-:Y:S01]  /*5c40*/  SYNCS.ARRIVE.TRANS64.RED.A1T0 RZ, [R0+URZ], RZ ;  /* 0x000000ff00ff79a7 */ /* 0x0045e200081004ff */
[----:B-1----:R-:W-:Y:S01]  /*5c50*/  LOP3.LUT P1, RZ, R6, 0x1, RZ, 0xc0, !PT ;  /* 0x0000000106ff7812 */ /* 0x002fe2000782c0ff */
[----:B--2---:R-:W-:-:S12]  /*5c60*/  BRA.U UP3, `(.L_x_117) ;  /* 0x0000000103cc7547 */ /* 0x004fd8000b800000 */
[----:B------:R-:W1:Y:S01]  /*5c70*/  LDCU UR4, c[0x0][0x38c] ;  /* 0x00007180ff0477ac */ /* 0x000e620008000800 */
[----:B------:R-:W-:Y:S02]  /*5c80*/  PLOP3.LUT P2, PT, PT, PT, PT, 0x80, 0x8 ;  /* 0x000000000008781c */ /* 0x000fe40003f4f070 */
[----:B------:R-:W-:Y:S01]  /*5c90*/  SHF.L.U32 R4, R9, 0x1f, RZ ;  /* 0x0000001f09047819 */ /* 0x000fe200000006ff */
[----:B------:R-:W-:Y:S02]  /*5ca0*/  ULEA UR19, UR20, UR13, 0x3 ;  /* 0x0000000d14137291 */ /* 0x000fe4000f8e18ff */
[----:B-1----:R-:W-:-:S06]  /*5cb0*/  UISETP.GE.AND UP0, UPT, UR4, 0x1, UPT ;  /* 0x000000010400788c */ /* 0x002fcc000bf06270 */
[----:B------:R-:W-:-:S05]  /*5cc0*/  PLOP3.LUT P0, PT, PT, PT, UP0, 0x80, 0x8 ;  /* 0x000000000008781c */ /* 0x000fca0003f0f008 */
[----:B------:R-:W-:-:S08]  /*5cd0*/  @UP0 ULEA UR4, UR10, UR13, 0x3 ;  /* 0x0000000d0a040291 */ /* 0x000fd0000f8e18ff */
[----:B------:R-:W-:-:S04]  /*5ce0*/  @P0 SHF.L.U32 R0, R2, 0x1f, RZ ;  /* 0x0000001f02000819 */ /* 0x000fc800000006ff */
[----:B------:R1:W2:Y:S01]  /*5cf0*/  @P0 SYNCS.PHASECHK.TRANS64.TRYWAIT P2, [UR4], R0 ;  /* 0x00000000ff0005a7 */ /* 0x0002a20008041104 */
[----:B------:R-:W3:Y:S02]  /*5d00*/  SYNCS.PHASECHK.TRANS64.TRYWAIT P0, [UR19+0x3b0], R4 ;  /* 0x0003b004ff0075a7 */ /* 0x000ee40008001113 */
[----:B-123--:R-:W-:Y:S05]  /*5d10*/  @!P0 BRA `(.L_x_118) ;  /* 0x0000005c00188947 */ /* 0x00efea0003800000 */
.L_x_288:
[----:B------:R-:W-:Y:S01]  /*5d20*/  UMOV UR14, UR11 ;  /* 0x0000000b000e7c82 */ /* 0x000fe20008000000 */
[----:B------:R-:W-:Y:S05]  /*5d30*/  BRA.U !UP0, `(.L_x_119) ;  /* 0x0000000108887547 */ /* 0x000fea000b800000 */
[----:B------:R-:W-:Y:S02]  /*5d40*/  UIADD3 UR14, UPT, UPT, UR25, UR11, URZ ;  /* 0x0000000b190e7290 */ /* 0x000fe4000fffe0ff */
[----:B------:R-:W-:Y:S02]  /*5d50*/  ULEA UR15, UR20, UR26, 0x6 ;  /* 0x0000001a140f7291 */ /* 0x000fe4000f8e30ff */
[----:B------:R-:W-:Y:S01]  /*5d60*/  UPLOP3.LUT UP2, UPT, UPT, UPT, UPT, 0x40, 0x4 ;  /* 0x000000000004789c */ /* 0x000fe20003f4e870 */
[----:B------:R-:W-:Y:S01]  /*5d70*/  UMOV UR12, UR21 ;  /* 0x00000015000c7c82 */ /* 0x000fe20008000000 */
[----:B------:R-:W-:-:S09]  /*5d80*/  UMOV UR5, UR10 ;  /* 0x0000000a00057c82 */ /* 0x000fd20008000000 */
.L_x_122:
[----:B--2---:R-:W-:Y:S01]  /*5d90*/  ULEA UR6, UR5, UR13, 0x3 ;  /* 0x0000000d05067291 */ /* 0x004fe2000f8e18ff */
[----:B---3--:R-:W-:Y:S11]  /*5da0*/  @P2 BRA `(.L_x_120) ;  /* 0x00000000000c2947 */ /* 0x008ff60003800000 */
[----:B-1----:R-:W-:Y:S04]  /*5db0*/  SHF.L.U32 R4, R2, 0x1f, RZ ;  /* 0x0000001f02047819 */ /* 0x002fe800000006ff */
[----:B------:R-:W1:Y:S02]  /*5dc0*/  SYNCS.PHASECHK.TRANS64.TRYWAIT P0, [UR6], R4 ;  /* 0x00000004ff0075a7 */ /* 0x000e640008001106 */
[----:B-1----:R-:W-:Y:S05]  /*5dd0*/  @!P0 BRA `(.L_x_121) ;  /* 0x0000005c00008947 */ /* 0x002fea0003800000 */
.L_x_120:
[----:B------:R-:W-:Y:S01]  /*5de0*/  UISETP.NE.AND UP0, UPT, UR12, 0x1, UPT ;  /* 0x000000010c00788c */ /* 0x000fe2000bf05270 */
[----:B------:R-:W-:Y:S01]  /*5df0*/  PLOP3.LUT P2, PT, PT, PT, PT, 0x80, 0x8 ;  /* 0x000000000008781c */ /* 0x000fe20003f4f070 */
[----:B------:R-:W-:Y:S02]  /*5e00*/  UIADD3 UR4, UPT, UPT, UR5, 0x1, URZ ;  /* 0x0000000105047890 */ /* 0x000fe4000fffe0ff */
[----:B------:R-:W-:Y:S02]  /*5e10*/  ULEA UR8, UR5, UR18, 0x7 ;  /* 0x0000001205087291 */ /* 0x000fe4000f8e38ff */
[----:B------:R-:W-:Y:S01]  /*5e20*/  UISETP.NE.AND UP1, UPT, UR4, 0x34, UPT ;  /* 0x000000340400788c */ /* 0x000fe2000bf25270 */
[----:B------:R-:W-:Y:S01]  /*5e30*/  PLOP3.LUT P0, PT, PT, PT, UP0, 0x80, 0x8 ;  /* 0x000000000008781c */ /* 0x000fe20003f0f008 */
[----:B------:R-:W-:Y:S02]  /*5e40*/  UIADD3 UR11, UPT, UPT, UR11, 0x1, URZ ;  /* 0x000000010b0b7890 */ /* 0x000fe4000fffe0ff */
[----:B------:R-:W-:Y:S02]  /*5e50*/  USEL UR7, URZ, 0x1, UP1 ;  /* 0x00000001ff077887 */ /* 0x000fe40008800000 */
[----:B------:R-:W-:Y:S01]  /*5e60*/  USEL UR10, UR4, URZ, UP1 ;  /* 0x000000ff040a7287 */ /* 0x000fe20008800000 */
[----:B------:R-:W-:Y:S01]  /*5e70*/  UMOV UR9, 0xc0004010 ;  /* 0xc000401000097882 */ /* 0x000fe20000000000 */
[----:B------:R-:W-:Y:S02]  /*5e80*/  UIADD3 UR12, UPT, UPT, UR12, -0x1, URZ ;  /* 0xffffffff0c0c7890 */ /* 0x000fe4000fffe0ff */
[----:B------:R-:W-:Y:S01]  /*5e90*/  LOP3.LUT R2, R2, UR7, RZ, 0x3c, !PT ;  /* 0x0000000702027c12 */ /* 0x000fe2000f8e3cff */
[----:B------:R-:W-:Y:S01]  /*5ea0*/  @UP0 ULEA UR4, UR10, UR13, 0x3 ;  /* 0x0000000d0a040291 */ /* 0x000fe2000f8e18ff */
[----:B------:R-:W-:Y:S02]  /*5eb0*/  UMOV UR7, 0xc0004010 ;  /* 0xc000401000077882 */ /* 0x000fe40000000000 */
[----:B-1----:R-:W-:Y:S01]  /*5ec0*/  @P0 SHF.L.U32 R0, R2, 0x1f, RZ ;  /* 0x0000001f02000819 */ /* 0x002fe200000006ff */
[----:B------:R-:W-:Y:S05]  /*5ed0*/  UISETP.NE.AND UP0, UPT, UR11, UR14, UPT ;  /* 0x0000000e0b00728c */ /* 0x000fea000bf05270 */
[----:B------:R2:W3:Y:S01]  /*5ee0*/  @P0 SYNCS.PHASECHK.TRANS64.TRYWAIT P2, [UR4], R0 ;  /* 0x00000000ff0005a7 */ /* 0x0004e20008041104 */
[----:B------:R-:W-:Y:S02]  /*5ef0*/  UIADD3 UR4, UPT, UPT, UR6, 0x1a0, URZ ;  /* 0x000001a006047890 */ /* 0x000fe4000fffe0ff */
[----:B------:R-:W-:Y:S03]  /*5f00*/  ULEA UR6, UR5, UR17, 0x7 ;  /* 0x0000001105067291 */ /* 0x000fe6000f8e38ff */
[----:B------:R-:W-:Y:S06]  /*5f10*/  UMOV UR5, UR10 ;  /* 0x0000000a00057c82 */ /* 0x000fec0008000000 */
[----:B------:R2:W-:Y:S01]  /*5f20*/  UTCIMMA.2CTA gdesc[UR6], gdesc[UR8], tmem[UR15], tmem[UR22], idesc[UR23], UP2 ;  /* 0x00ff1608060075ea */ /* 0x0005e2000920010f */
[----:B------:R-:W-:Y:S01]  /*5f30*/  UPLOP3.LUT UP2, UPT, UPT, UPT, UPT, 0x80, 0x8 ;  /* 0x000000000008789c */ /* 0x000fe20003f4f070 */
[----:B------:R2:W-:Y:S01]  /*5f40*/  UTCBAR.2CTA.MULTICAST [UR4], URZ, UR16 ;  /* 0x000000ff040073e9 */ /* 0x0005e20008200810 */
[----:B------:R-:W-:Y:S09]  /*5f50*/  BRA.U UP0, `(.L_x_122) ;  /* 0xfffffffd008c7547 */ /* 0x000ff2000b83ffff */
.L_x_119:
[----:B--2---:R-:W-:Y:S01]  /*5f60*/  UIADD3 UR4, UPT, UPT, UR19, 0x390, URZ ;  /* 0x0000039013047890 */ /* 0x004fe2000fffe0ff */
[----:B------:R-:W-:-:S08]  /*5f70*/  UMOV UR11, UR14 ;  /* 0x0000000e000b7c82 */ /* 0x000fd00008000000 */
[----:B------:R2:W-:Y:S01]  /*5f80*/  UTCBAR.2CTA.MULTICAST [UR4], URZ, UR24 ;  /* 0x000000ff040073e9 */ /* 0x0005e20008200818 */
[----:B------:R-:W-:Y:S02]  /*5f90*/  NOP ;  /* 0x0000000000007918 */ /* 0x000fe40000000000 */
.L_x_117:
[----:B--2---:R-:W-:Y:S01]  /*5fa0*/  UIADD3 UR4, UPT, UPT, UR20, 0x1, URZ ;  /* 0x0000000114047890 */ /* 0x004fe2000fffe0ff */
[----:B------:R-:W-:-:S03]  /*5fb0*/  ISETP.NE.AND P0, PT, R8, 0x2, PT ;  /* 0x000000020800780c */ /* 0x000fc60003f05270 */
[----:B------:R-:W-:Y:S01]  /*5fc0*/  UISETP.NE.AND UP0, UPT, UR4, 0x4, UPT ;  /* 0x000000040400788c */ /* 0x000fe2000bf05270 */
[----:B-1----:R-:W-:Y:S02]  /*5fd0*/  SEL R0, RZ, 0x1, P0 ;  /* 0x00000001ff007807 */ /* 0x002fe40000000000 */
[----:B------:R-:W-:Y:S01]  /*5fe0*/  SEL R8, R8, RZ, P0 ;  /* 0x000000ff08087207 */ /* 0x000fe20000000000 */
[----:B------:R-:W-:Y:S01]  /*5ff0*/  USEL UR5, URZ, 0x1, UP0 ;  /* 0x00000001ff057887 */ /* 0x000fe20008000000 */
[----:B------:R-:W-:Y:S01]  /*6000*/  LOP3.LUT R3, R3, R0, RZ, 0x3c, !PT ;  /* 0x0000000003037212 */ /* 0x000fe200078e3cff */
[----:B------:R-:W-:-:S04]  /*6010*/  USEL UR20, UR4, URZ, UP0 ;  /* 0x000000ff04147287 */ /* 0x000fc80008000000 */
[----:B------:R-:W-:Y:S01]  /*6020*/  LOP3.LUT R9, R9, UR5, RZ, 0x3c, !PT ;  /* 0x0000000509097c12 */ /* 0x000fe2000f8e3cff */
[----:B------:R-:W-:Y:S07]  /*6030*/  @P1 BRA `(.L_x_123) ;  /* 0xfffffff800c41947 */ /* 0x000fee000383ffff */
[----:B------:R-:W1:Y:S01]  /*6040*/  S2UR UR8, SR_CgaCtaId ;  /* 0x00000000000879c3 */ /* 0x000e620000008800 */
[----:B------:R-:W-:Y:S01]  /*6050*/  ELECT P0, URZ, PT ;  /* 0x0000000000ff782f */ /* 0x000fe20003800000 */
[----:B------:R-:W-:Y:S01]  /*6060*/  HFMA2 R0, -RZ, RZ, 0, 5.9604644775390625e-08 ;  /* 0x00000001ff007431 */ /* 0x000fe200000001ff */
[----:B------:R-:W-:-:S05]  /*6070*/  UMOV UR4, 0x40 ;  /* 0x0000004000047882 */ /* 0x000fca0000000000 */
[----:B------:R-:W-:Y:S01]  /*6080*/  UVIRTCOUNT.DEALLOC.SMPOOL 0x80 ;  /* 0x000000800000784c */ /* 0x000fe20000000000 */
[----:B------:R-:W-:Y:S02]  /*6090*/  UISETP.NE.AND UP1, UPT, UR29, URZ, UPT ;  /* 0x000000ff1d00728c */ /* 0x000fe4000bf25270 */
[----:B-1----:R-:W-:-:S09]  /*60a0*/  ULEA UR8, UR8, UR4, 0x18 ;  /* 0x0000000408087291 */ /* 0x002fd2000f8ec0ff */
[----:B------:R1:W-:Y:S01]  /*60b0*/  @P0 STS.U8 [UR8+0x1c], R0 ;  /* 0x00001c00ff000988 */ /* 0x0003e20008000008 */
[----:B------:R-:W-:Y:S05]  /*60c0*/  BRA.U UP1, `(.L_x_124) ;  /* 0x0000000101a07547 */ /* 0x000fea000b800000 */
[----:B------:R-:W-:Y:S01]  /*60d0*/  UIADD3 UR7, UPT, UPT, UR13, 0x3b0, URZ ;  /* 0x000003b00d077890 */ /* 0x000fe2000fffe0ff */
[----:B------:R-:W-:-:S03]  /*60e0*/  SHF.L.U32 R2, R9, 0x1f, RZ ;  /* 0x0000001f09027819 */ /* 0x000fc600000006ff */
[----:B------:R-:W-:-:S09]  /*60f0*/  ULEA UR4, UR20, UR7, 0x3 ;  /* 0x0000000714047291 */ /* 0x000fd2000f8e18ff */
[----:B------:R-:W2:Y:S02]  /*6100*/  SYNCS.PHASECHK.TRANS64.TRYWAIT P0, [UR4], R2 ;  /* 0x00000002ff0075a7 */ /* 0x000ea40008001104 */
[----:B--2---:R-:W-:Y:S05]  /*6110*/  @!P0 BRA `(.L_x_125) ;  /* 0x0000005800488947 */ /* 0x004fea0003800000 */
.L_x_291:
        /* <DEDUP_REMOVED lines=9> */
.L_x_293:
        /* <DEDUP_REMOVED lines=9> */
.L_x_295:
[----:B------:R-:W-:-:S04]  /*6240*/  UIADD3 UR4, UPT, UPT, UR4, 0x1, URZ ;  /* 0x0000000104047890 */ /* 0x000fc8000fffe0ff */
[----:B------:R-:W-:-:S04]  /*6250*/  UISETP.NE.AND UP0, UPT, UR4, 0x4, UPT ;  /* 0x000000040400788c */ /* 0x000fc8000bf05270 */
[----:B------:R-:W-:Y:S02]  /*6260*/  USEL UR5, URZ, 0x1, UP0 ;  /* 0x00000001ff057887 */ /* 0x000fe40008000000 */
[----:B------:R-:W-:-:S04]  /*6270*/  USEL UR4, UR4, URZ, UP0 ;  /* 0x000000ff04047287 */ /* 0x000fc80008000000 */
[----:B------:R-:W-:Y:S01]  /*6280*/  ULEA UR4, UR4, UR7, 0x3 ;  /* 0x0000000704047291 */ /* 0x000fe2000f8e18ff */
[----:B------:R-:W-:-:S04]  /*6290*/  LOP3.LUT R2, R2, UR5, RZ, 0x3c, !PT ;  /* 0x0000000502027c12 */ /* 0x000fc8000f8e3cff */
[----:B------:R-:W-:Y:S01]  /*62a0*/  SHF.L.U32 R2, R2, 0x1f, RZ ;  /* 0x0000001f02027819 */ /* 0x000fe200000006ff */
[----:B-1----:R-:W-:-:S04]  /*62b0*/  IMAD.U32 R0, RZ, RZ, UR4 ;  /* 0x00000004ff007e24 */ /* 0x002fc8000f8e00ff */
[----:B------:R1:W2:Y:S03]  /*62c0*/  SYNCS.PHASECHK.TRANS64.TRYWAIT P0, [R0+URZ], R2 ;  /* 0x00000002000075a7 */ /* 0x0002a600080011ff */
[----:B--2---:R-:W-:Y:S05]  /*62d0*/  @!P0 NANOSLEEP.SYNCS 0x989680 ;  /* 0x009896800000895d */ /* 0x004fea0003900000 */
[----:B------:R-:W2:Y:S02]  /*62e0*/  @!P0 SYNCS.PHASECHK.TRANS64 P0, [R0+URZ], R2 ;  /* 0x00000002000085a7 */ /* 0x000ea400080010ff */
[----:B--2---:R-:W-:Y:S05]  /*62f0*/  @P0 BRA `(.L_x_128) ;  /* 0x0000000000200947 */ /* 0x004fea0003800000 */
.L_x_129:
[----:B--2---:R2:W4:Y:S02]  /*6300*/  SYNCS.PHASECHK.TRANS64.TRYWAIT P0, [R0+URZ], R2 ;  /* 0x00000002000075a7 */ /* 0x00452400080011ff */
[----:B----4-:R-:W-:Y:S05]  /*6310*/  @!P0 NANOSLEEP.SYNCS 0x989680 ;  /* 0x009896800000895d */ /* 0x010fea0003900000 */
[----:B------:R-:W4:Y:S02]  /*6320*/  @!P0 SYNCS.PHASECHK.TRANS64 P0, [R0+URZ], R2 ;  /* 0x00000002000085a7 */ /* 0x000f2400080010ff */
[----:B----4-:R-:W-:Y:S05]  /*6330*/  @!P0 BRA `(.L_x_129) ;  /* 0xfffffffc00f08947 */ /* 0x010fea000383ffff */
[----:B------:R-:W-:Y:S05]  /*6340*/  BRA `(.L_x_128) ;  /* 0x00000000000c7947 */ /* 0x000fea0003800000 */
.L_x_124:
[----:B------:R-:W-:-:S04]  /*6350*/  UIADD3 UR4, UPT, UPT, UR13, 0x3f0, URZ ;  /* 0x000003f00d047890 */ /* 0x000fc8000fffe0ff */
[----:B------:R-:W-:-:S09]  /*6360*/  UPRMT UR4, UR30, 0x654, UR4 ;  /* 0x000006541e047896 */ /* 0x000fd20008000004 */
[----:B------:R-:W-:Y:S03]  /*6370*/  SYNCS.ARRIVE.TRANS64.RED.A1T0 RZ, [UR4], RZ ;  /* 0x000000ffffff79a7 */ /* 0x000fe60008100404 */
.L_x_128:
[----:B-12---:R-:W-:Y:S01]  /*6380*/  SHF.L.U32 R2, RZ, 0x1f, RZ ;  /* 0x0000001fff027819 */ /* 0x006fe200000006ff */
[----:B------:R-:W-:Y:S01]  /*6390*/  UIADD3 UR4, UPT, UPT, UR13, 0x3f0, URZ ;  /* 0x000003f00d047890 */ /* 0x000fe2000fffe0ff */
[----:B------:R-:W-:Y:S02]  /*63a0*/  PLOP3.LUT P0, PT, PT, PT, UP1, 0x80, 0x8 ;  /* 0x000000000008781c */ /* 0x000fe40003f0f018 */
[----:B------:R-:W1:Y:S02]  /*63b0*/  SYNCS.PHASECHK.TRANS64.TRYWAIT P1, [UR13+0x3f0], R2 ;  /* 0x0003f002ff0075a7 */ /* 0x000e64000802110d */
[----:B-1----:R-:W-:Y:S09]  /*63c0*/  @!P1 BRA `(.L_x_130) ;  /* 0x0000005400e49947 */ /* 0x002ff20003800000 */
.L_x_297:
[----:B------:R-:W-:Y:S01]  /*63d0*/  @!UP1 UPRMT UR4, UR30, 0x654, UR4 ;  /* 0x000006541e049896 */ /* 0x000fe20008000004 */
[----:B------:R-:W-:Y:S01]  /*63e0*/  UMOV UR5, 0xffff ;  /* 0x0000ffff00057882 */ /* 0x000fe20000000000 */
[----:B------:R-:W-:-:S07]  /*63f0*/  UMOV UR6, 0x1 ;  /* 0x0000000100067882 */ /* 0x000fce0000000000 */
[----:B------:R-:W-:Y:S01]  /*6400*/  @!P0 SYNCS.ARRIVE.TRANS64.RED.A1T0 RZ, [UR4], RZ ;  /* 0x000000ffffff89a7 */ /* 0x000fe20008100404 */
[----:B------:R-:W-:Y:S01]  /*6410*/  NOP ;  /* 0x0000000000007918 */ /* 0x000fe20000000000 */
[----:B-1----:R-:W1:Y:S01]  /*6420*/  LDS R0, [UR8+0x14] ;  /* 0x00001408ff007984 */ /* 0x002e620008000800 */
[----:B------:R-:W-:-:S04]  /*6430*/  ULOP3.LUT UR4, UR26, 0xffff, URZ, 0xc0, !UPT ;  /* 0x0000ffff1a047892 */ /* 0x000fc8000f8ec0ff */
[----:B------:R-:W-:-:S04]  /*6440*/  USHF.R.U32.HI UR4, URZ, 0x5, UR4 ;  /* 0x00000005ff047899 */ /* 0x000fc80008011604 */
[----:B------:R-:W-:Y:S02]  /*6450*/  USHF.L.U32 UR5, UR5, UR4, URZ ;  /* 0x0000000405057299 */ /* 0x000fe400080006ff */
[----:B------:R-:W-:-:S04]  /*6460*/  USHF.L.U32 UR4, UR6, UR4, URZ ;  /* 0x0000000406047299 */ /* 0x000fc800080006ff */
[----:B-1----:R-:W-:-:S04]  /*6470*/  LOP3.LUT R0, R0, UR5, RZ, 0xc0, !PT ;  /* 0x0000000500007c12 */ /* 0x002fc8000f8ec0ff */
[----:B------:R-:W-:-:S13]  /*6480*/  ISETP.NE.AND P0, PT, R0, UR5, PT ;  /* 0x0000000500007c0c */ /* 0x000fda000bf05270 */
[----:B------:R-:W-:Y:S05]  /*6490*/  @P0 BRA `(.L_x_131) ;  /* 0x0000000000580947 */ /* 0x000fea0003800000 */
[----:B------:R-:W1:Y:S02]  /*64a0*/  LDS R0, [UR8+0x18] ;  /* 0x00001808ff007984 */ /* 0x000e640008000800 */
[----:B-1----:R-:W-:-:S04]  /*64b0*/  LOP3.LUT R0, R0, UR4, RZ, 0xc0, !PT ;  /* 0x0000000400007c12 */ /* 0x002fc8000f8ec0ff */
[----:B------:R-:W-:-:S13]  /*64c0*/  ISETP.NE.AND P0, PT, R0, UR4, PT ;  /* 0x0000000400007c0c */ /* 0x000fda000bf05270 */
[----:B------:R-:W-:Y:S05]  /*64d0*/  @P0 BRA `(.L_x_132) ;  /* 0x00000000003c0947 */ /* 0x000fea0003800000 */
[----:B------:R-:W1:Y:S01]  /*64e0*/  S2R R2, SR_LANEID ;  /* 0x0000000000027919 */ /* 0x000e620000000000 */
[----:B------:R-:W-:-:S06]  /*64f0*/  ULOP3.LUT UR5, URZ, UR5, URZ, 0x33, !UPT ;  /* 0x00000005ff057292 */ /* 0x000fcc000f8e33ff */
[----:B------:R-:W-:-:S04]  /*6500*/  IMAD.U32 R0, RZ, RZ, UR5 ;  /* 0x00000005ff007e24 */ /* 0x000fc8000f8e00ff */
[----:B------:R2:W4:Y:S02]  /*6510*/  REDUX UR7, R0 ;  /* 0x00000000000773c4 */ /* 0x0005240000000000 */
[----:B------:R1:W-:Y:S01]  /*6520*/  UTCATOMSWS.AND URZ, UR5 ;  /* 0x0000000500ff79e3 */ /* 0x0003e20008000000 */
[----:B--2---:R-:W-:Y:S01]  /*6530*/  LOP3.LUT R0, RZ, UR4, RZ, 0x33, !PT ;  /* 0x00000004ff007c12 */ /* 0x004fe2000f8e33ff */
[----:B------:R-:W-:Y:S02]  /*6540*/  VOTEU.ANY UR4, UPT, PT ;  /* 0x0000000000047886 */ /* 0x000fe400038e0100 */
[----:B------:R-:W-:Y:S02]  /*6550*/  UFLO.U32 UR4, UR4 ;  /* 0x00000004000472bd */ /* 0x000fe400080e0000 */
[----:B------:R-:W2:Y:S04]  /*6560*/  REDUX UR6, R0 ;  /* 0x00000000000673c4 */ /* 0x000ea80000000000 */
[----:B-1----:R-:W-:-:S02]  /*6570*/  ISETP.EQ.U32.AND P0, PT, R2, UR4, PT ;  /* 0x0000000402007c0c */ /* 0x002fc4000bf02070 */
[----:B----4-:R-:W-:-:S11]  /*6580*/  MOV R2, UR7 ;  /* 0x0000000700027c02 */ /* 0x010fd60008000f00 */
[----:B------:R1:W-:Y:S01]  /*6590*/  @P0 ATOMS.AND RZ, [UR8+0x14], R2 ;  /* 0x00001402ffff098c */ /* 0x0003e2000a800008 */
[----:B--2---:R-:W-:-:S05]  /*65a0*/  IMAD.U32 R0, RZ, RZ, UR6 ;  /* 0x00000006ff007e24 */ /* 0x004fca000f8e00ff */
[----:B------:R1:W-:Y:S01]  /*65b0*/  @P0 ATOMS.AND RZ, [UR8+0x18], R0 ;  /* 0x00001800ffff098c */ /* 0x0003e2000a800008 */
[----:B------:R-:W-:Y:S05]  /*65c0*/  BRA `(.L_x_133) ;  /* 0x0000000000147947 */ /* 0x000fea0003800000 */
.L_x_132:
[----:B------:R-:W-:Y:S02]  /*65d0*/  MOV R2, 0x65f0 ;  /* 0x000065f000027802 */ /* 0x000fe40000000f00 */
[----:B---3-5:R-:W-:Y:S05]  /*65e0*/  CALL.REL.NOINC `($__internal_0_$__cuda_sm10x_tcgen05_guardrail_trap_col_being_dealloced_not_returned_by_alloc) ;  /* 0x0000005800387944 */ /* 0x028fea0003c00000 */
[----:B------:R-:W-:Y:S05]  /*65f0*/  BRA `(.L_x_133) ;  /* 0x0000000000087947 */ /* 0x000fea0003800000 */
.L_x_131:
[----:B------:R-:W-:Y:S02]  /*6600*/  MOV R2, 0x6620 ;  /* 0x0000662000027802 */ /* 0x000fe40000000f00 */
[----:B---3-5:R-:W-:Y:S05]  /*6610*/  CALL.REL.NOINC `($__internal_2_$__cuda_sm10x_tcgen05_guardrail_trap_unallocated_columns_being_dealloced) ;  /* 0x0000005800447944 */ /* 0x028fea0003c00000 */
.L_x_133:
[----:B------:R-:W-:Y:S01]  /*6620*/  NOP ;  /* 0x0000000000007918 */ /* 0x000fe20000000000 */
[----:B------:R-:W-:Y:S05]  /*6630*/  EXIT ;  /* 0x000000000000794d */ /* 0x000fea0003800000 */
.L_x_104:
[----:B------:R-:W-:-:S09]  /*6640*/  UISETP.NE.OR UP0, UPT, UR25, 0x3, !UP3 ;  /* 0x000000031900788c */ /* 0x000fd2000df05670 */
[----:B------:R-:W-:Y:S05]  /*6650*/  BRA.U UP0, `(.L_x_134) ;  /* 0x0000000d00b47547 */ /* 0x000fea000b800000 */
[----:B------:R-:W1:Y:S01]  /*6660*/  LDCU UR31, c[0x0][0x370] ;  /* 0x00006e00ff1f77ac */ /* 0x000e620008000800 */
[----:B------:R-:W2:Y:S01]  /*6670*/  LDC.64 R16, c[0x0][0x348] ;  /* 0x0000d200ff107b82 */ /* 0x000ea20000000a00 */
[----:B------:R-:W-:Y:S02]  /*6680*/  HFMA2 R13, -RZ, RZ, 0, 0 ;  /* 0x00000000ff0d7431 */ /* 0x000fe400000001ff */
[----:B------:R-:W-:Y:S01]  /*6690*/  IMAD.MOV.U32 R15, RZ, RZ, 0x1 ;  /* 0x00000001ff0f7424 */ /* 0x000fe200078e00ff */
[----:B------:R-:W1:Y:S01]  /*66a0*/  LDCU.128 UR32, c[0x0][0xb10] ;  /* 0x00016200ff2077ac */ /* 0x000e620008000c00 */
[----:B------:R-:W-:Y:S01]  /*66b0*/  IMAD.MOV.U32 R14, RZ, RZ, RZ ;  /* 0x000000ffff0e7224 */ /* 0x000fe200078e00ff */
[----:B------:R-:W-:Y:S01]  /*66c0*/  MOV R7, 0x1000 ;  /* 0x0000100000077802 */ /* 0x000fe20000000f00 */
[----:B------:R-:W3:Y:S01]  /*66d0*/  LDCU UR30, c[0x0][0x374] ;  /* 0x00006e80ff1e77ac */ /* 0x000ee20008000800 */
[----:B------:R-:W4:Y:S01]  /*66e0*/  LDC.64 R2, c[0x0][0x888] ;  /* 0x00022200ff027b82 */ /* 0x000f220000000a00 */
[----:B------:R-:W3:Y:S01]  /*66f0*/  LDCU UR15, c[0x0][0xb0c] ;  /* 0x00016180ff0f77ac */ /* 0x000ee20008000800 */
[----:B------:R-:W2:Y:S06]  /*6700*/  LDCU UR40, c[0x0][0xb20] ;  /* 0x00016400ff2877ac */ /* 0x000eac0008000800 */
[----:B------:R-:W4:Y:S01]  /*6710*/  LDC.64 R4, c[0x0][0x890] ;  /* 0x00022400ff047b82 */ /* 0x000f220000000a00 */
[----:B------:R-:W2:Y:S01]  /*6720*/  LDCU UR4, c[0x0][0xb30] ;  /* 0x00016600ff0477ac */ /* 0x000ea20008000800 */
[----:B------:R-:W-:Y:S01]  /*6730*/  UMOV UR21, 0x400 ;  /* 0x0000040000157882 */ /* 0x000fe20000000000 */
[----:B-1----:R-:W-:-:S02]  /*6740*/  UIMAD.WIDE.U32 UR6, UR31, UR32, URZ ;  /* 0x000000201f0672a5 */ /* 0x002fc4000f8e00ff */
[----:B---3--:R-:W-:Y:S02]  /*6750*/  UIMAD.WIDE.U32 UR8, UR30, UR35, URZ ;  /* 0x000000231e0872a5 */ /* 0x008fe4000f8e00ff */
[----:B------:R-:W-:Y:S02]  /*6760*/  ULEA UR21, UR45, UR21, 0x18 ;  /* 0x000000152d157291 */ /* 0x000fe4000f8ec0ff */
[----:B------:R-:W-:Y:S02]  /*6770*/  UPLOP3.LUT UP3, UPT, UPT, UPT, UPT, 0x40, 0x4 ;  /* 0x000000000004789c */ /* 0x000fe40003f6e870 */
[----:B------:R-:W-:Y:S01]  /*6780*/  UIADD3 UR37, UPT, UPT, UR21, 0x348, URZ ;  /* 0x0000034815257890 */ /* 0x000fe2000fffe0ff */
[----:B------:R-:W-:Y:S01]  /*6790*/  UMOV UR6, UR7 ;  /* 0x0000000700067c82 */ /* 0x000fe20008000000 */
[----:B------:R-:W-:Y:S01]  /*67a0*/  UMOV UR38, UR9 ;  /* 0x0000000900267c82 */ /* 0x000fe20008000000 */
[----:B------:R-:W-:Y:S02]  /*67b0*/  UISETP.GE.AND UP0, UPT, UR42, 0x1, UPT ;  /* 0x000000012a00788c */ /* 0x000fe4000bf06270 */
[----:B------:R-:W-:Y:S01]  /*67c0*/  UISETP.NE.AND UP4, UPT, UR42, 0x1, UPT ;  /* 0x000000012a00788c */ /* 0x000fe2000bf85270 */
[----:B------:R-:W1:Y:S01]  /*67d0*/  LDCU.64 UR22, c[0x0][0xb28] ;  /* 0x00016500ff1677ac */ /* 0x000e620008000a00 */
[----:B------:R-:W-:-:S02]  /*67e0*/  UISETP.NE.AND UP6, UPT, UR15, 0x1, UPT ;  /* 0x000000010f00788c */ /* 0x000fc4000bfc5270 */
[----:B------:R-:W-:Y:S02]  /*67f0*/  UISETP.NE.AND UP5, UPT, UR34, 0x1, UPT ;  /* 0x000000012200788c */ /* 0x000fe4000bfa5270 */
[----:B------:R-:W-:Y:S02]  /*6800*/  UIADD3 UR25, UPT, UPT, UR21, 0x340, URZ ;  /* 0x0000034015197890 */ /* 0x000fe4000fffe0ff */
[----:B------:R-:W-:Y:S02]  /*6810*/  UPRMT UR37, UR45, 0x654, UR37 ;  /* 0x000006542d257896 */ /* 0x000fe40008000025 */
[----:B------:R-:W-:Y:S02]  /*6820*/  USHF.R.U32.HI UR39, URZ, UR33, UR6 ;  /* 0x00000021ff277299 */ /* 0x000fe40008011606 */
[----:B--2---:R-:W-:Y:S02]  /*6830*/  USHF.R.U32.HI UR38, URZ, UR40, UR38 ;  /* 0x00000028ff267299 */ /* 0x004fe40008011626 */
[----:B------:R-:W-:-:S11]  /*6840*/  UISETP.NE.AND UP2, UPT, UR4, 0x1, UPT ;  /* 0x000000010400788c */ /* 0x000fd6000bf45270 */
.L_x_143:
[C---:B------:R-:W-:Y:S02]  /*6850*/  LEA R12, R14.reuse, UR21, 0x3 ;  /* 0x000000150e0c7c11 */ /* 0x040fe4000f8e18ff */
[----:B------:R-:W-:Y:S02]  /*6860*/  SHF.L.U32 R0, R13, 0x1f, RZ ;  /* 0x0000001f0d007819 */ /* 0x000fe400000006ff */
[----:B------:R-:W-:Y:S02]  /*6870*/  LEA R8, R14, UR21, 0x4 ;  /* 0x000000150e087c11 */ /* 0x000fe4000f8e20ff */
[----:B--2---:R-:W2:Y:S02]  /*6880*/  SYNCS.PHASECHK.TRANS64.TRYWAIT P0, [R12+URZ+0x370], R0 ;  /* 0x000370000c0075a7 */ /* 0x004ea400080011ff */
[----:B--2---:R-:W-:Y:S05]  /*6890*/  @!P0 BRA `(.L_x_135) ;  /* 0x0000005000c88947 */ /* 0x004fea0003800000 */
.L_x_298:
[----:B------:R-:W3:Y:S01]  /*68a0*/  LDS.128 R8, [R8+0x400] ;  /* 0x0004000008087984 */ /* 0x000ee20000000c00 */
[----:B------:R-:W-:Y:S01]  /*68b0*/  UISETP.GE.AND UP0, UPT, UR42, 0x1, UPT ;  /* 0x000000012a00788c */ /* 0x000fe2000bf06270 */
[----:B------:R-:W-:Y:S01]  /*68c0*/  @!PT LDS RZ, [RZ] ;  /* 0x00000000fffff984 */ /* 0x000fe20000000800 */
[----:B------:R-:W-:Y:S01]  /*68d0*/  @!PT LDS RZ, [RZ] ;  /* 0x00000000fffff984 */ /* 0x000fe20000000800 */
[----:B------:R-:W-:Y:S01]  /*68e0*/  @!PT LDS RZ, [RZ] ;  /* 0x00000000fffff984 */ /* 0x000fe20000000800 */
[----:B------:R-:W-:Y:S01]  /*68f0*/  @!PT LDS RZ, [RZ] ;  /* 0x00000000fffff984 */ /* 0x000fe20000000800 */
[----:B------:R1:W-:Y:S06]  /*6900*/  MEMBAR.ALL.CTA ;  /* 0x0000000000007992 */ /* 0x0003ec0000008000 */
[----:B-1----:R-:W1:Y:S01]  /*6910*/  FENCE.VIEW.ASYNC.S ;  /* 0x00000000000073c6 */ /* 0x002e620000000000 */
[----:B---3--:R-:W-:Y:S11]  /*6920*/  LOP3.LUT P0, RZ, R10, 0x1, RZ, 0xc0, !PT ;  /* 0x000000010aff7812 */ /* 0x008ff6000780c0ff */
[----:B------:R-:W-:Y:S02]  /*6930*/  @!UPT UIADD3 URZ, UPT, UPT, URZ, URZ, URZ ;  /* 0x000000fffffff290 */ /* 0x000fe4000fffe0ff */
[----:B-1----:R-:W-:Y:S01]  /*6940*/  VOTEU.ANY UP1, P0 ;  /* 0x0000000000ff7886 */ /* 0x002fe20000020100 */
[----:B------:R-:W-:Y:S11]  /*6950*/  PLOP3.LUT P0, PT, PT, PT, UP1, 0x80, 0x8 ;  /* 0x000000000008781c */ /* 0x000ff60003f0f018 */
[----:B------:R-:W-:Y:S02]  /*6960*/  @!UPT UIADD3 URZ, UPT, UPT, URZ, URZ, URZ ;  /* 0x000000fffffff290 */ /* 0x000fe4000fffe0ff */
[----:B--2---:R-:W-:Y:S02]  /*6970*/  @P0 SHF.R.U32.HI R0, RZ, 0x10, R9 ;  /* 0x00000010ff000819 */ /* 0x004fe40000011609 */
[----:B------:R-:W-:Y:S02]  /*6980*/  @P0 MOV R6, R8 ;  /* 0x0000000800060202 */ /* 0x000fe40000000f00 */
[----:B------:R-:W-:Y:S01]  /*6990*/  @P0 R2UR UR4, R0 ;  /* 0x00000000000402ca */ /* 0x000fe200000e0000 */
[----:B------:R-:W-:Y:S01]  /*69a0*/  VIADD R0, R12, 0x380 ;  /* 0x000003800c007836 */ /* 0x000fe20000000000 */
[----:B------:R-:W-:Y:S02]  /*69b0*/  @P0 LOP3.LUT R8, R9, 0xffff, RZ, 0xc0, !PT ;  /* 0x0000ffff09080812 */ /* 0x000fe400078ec0ff */
[----:B------:R-:W-:Y:S02]  /*69c0*/  @P0 R2UR UR6, R6 ;  /* 0x00000000060602ca */ /* 0x000fe400000e0000 */
[----:B------:R-:W-:Y:S02]  /*69d0*/  PRMT R0, RZ, 0x654, R0 ;  /* 0x00000654ff007816 */ /* 0x000fe40000000000 */
[----:B------:R-:W-:Y:S02]  /*69e0*/  @P0 R2UR UR5, R8 ;  /* 0x00000000080502ca */ /* 0x000fe400000e0000 */
[----:B------:R1:W-:Y:S03]  /*69f0*/  SYNCS.ARRIVE.TRANS64.RED.A1T0 RZ, [R0+URZ], RZ ;  /* 0x000000ff00ff79a7 */ /* 0x0003e600081004ff */
[----:B------:R-:W-:Y:S04]  /*6a00*/  @UP1 UMOV UR29, UR4 ;  /* 0x00000004001d1c82 */ /* 0x000fe80008000000 */
[----:B------:R-:W-:Y:S04]  /*6a10*/  @UP1 UMOV UR14, UR6 ;  /* 0x00000006000e1c82 */ /* 0x000fe80008000000 */
[----:B------:R-:W-:Y:S01]  /*6a20*/  @UP1 UMOV UR13, UR5 ;  /* 0x00000005000d1c82 */ /* 0x000fe20008000000 */
[----:B------:R-:W-:Y:S05]  /*6a30*/  BRA.U !UP0, `(.L_x_136) ;  /* 0x0000000108a47547 */ /* 0x000fea000b800000 */
[----:B------:R-:W-:Y:S02]  /*6a40*/  UIMAD.WIDE.U32 UR8, UR13, UR35, URZ ;  /* 0x000000230d0872a5 */ /* 0x000fe4000f8e00ff */
[----:B------:R-:W-:Y:S02]  /*6a50*/  UIMAD.WIDE.U32 UR10, UR14, UR32, URZ ;  /* 0x000000200e0a72a5 */ /* 0x000fe4000f8e00ff */
[----:B------:R-:W-:Y:S02]  /*6a60*/  USEL UR4, UR30, UR38, !UP5 ;  /* 0x000000261e047287 */ /* 0x000fe4000e800000 */
[----:B------:R-:W-:Y:S02]  /*6a70*/  USEL UR7, UR31, UR39, !UP6 ;  /* 0x000000271f077287 */ /* 0x000fe4000f000000 */
[----:B------:R-:W-:Y:S02]  /*6a80*/  UIMAD.WIDE.U32 UR16, UR4, UR22, URZ ;  /* 0x00000016041072a5 */ /* 0x000fe4000f8e00ff */
[----:B------:R-:W-:Y:S01]  /*6a90*/  UIMAD.WIDE.U32 UR18, UR7, UR22, URZ ;  /* 0x00000016071272a5 */ /* 0x000fe2000f8e00ff */
[----:B------:R-:W-:Y:S02]  /*6aa0*/  UMOV UR5, UR9 ;  /* 0x0000000900057c82 */ /* 0x000fe40008000000 */
[----:B------:R-:W-:Y:S03]  /*6ab0*/  USHF.R.U32.HI UR6, URZ, UR40, UR5 ;  /* 0x00000028ff067299 */ /* 0x000fe60008011605 */
[----:B------:R-:W-:Y:S01]  /*6ac0*/  UMOV UR5, UR11 ;  /* 0x0000000b00057c82 */ /* 0x000fe20008000000 */
[----:B------:R-:W-:Y:S02]  /*6ad0*/  USEL UR6, UR13, UR6, !UP5 ;  /* 0x000000060d067287 */ /* 0x000fe4000e800000 */
[----:B------:R-:W-:Y:S02]  /*6ae0*/  USHF.R.U32.HI UR8, URZ, UR33, UR5 ;  /* 0x00000021ff087299 */ /* 0x000fe40008011605 */
[----:B------:R-:W-:Y:S01]  /*6af0*/  UIMAD.WIDE.U32 UR10, UR6, UR22, URZ ;  /* 0x00000016060a72a5 */ /* 0x000fe2000f8e00ff */
[----:B------:R-:W-:Y:S02]  /*6b00*/  UMOV UR5, UR17 ;  /* 0x0000001100057c82 */ /* 0x000fe40008000000 */
[----:B------:R-:W-:Y:S03]  /*6b10*/  @UP4 USHF.R.U32.HI UR4, URZ, UR23, UR5 ;  /* 0x00000017ff044299 */ /* 0x000fe60008011605 */
[----:B------:R-:W-:Y:S01]  /*6b20*/  UMOV UR5, UR19 ;  /* 0x0000001300057c82 */ /* 0x000fe20008000000 */
[----:B------:R-:W-:Y:S02]  /*6b30*/  UIMAD UR4, UR42, UR4, URZ ;  /* 0x000000042a0472a4 */ /* 0x000fe4000f8e02ff */
[----:B------:R-:W-:Y:S02]  /*6b40*/  @UP4 USHF.R.U32.HI UR7, URZ, UR23, UR5 ;  /* 0x00000017ff074299 */ /* 0x000fe40008011605 */
[----:B------:R-:W-:Y:S02]  /*6b50*/  USEL UR5, UR14, UR8, !UP6 ;  /* 0x000000080e057287 */ /* 0x000fe4000f000000 */
[----:B------:R-:W-:Y:S02]  /*6b60*/  UIMAD UR8, UR42, UR7, URZ ;  /* 0x000000072a0872a4 */ /* 0x000fe4000f8e02ff */
[----:B------:R-:W-:Y:S03]  /*6b70*/  UISETP.GE.AND UP0, UPT, UR6, UR4, UPT ;  /* 0x000000040600728c */ /* 0x000fe6000bf06270 */
[----:B------:R-:W-:Y:S01]  /*6b80*/  UMOV UR4, UR11 ;  /* 0x0000000b00047c82 */ /* 0x000fe20008000000 */
[----:B------:R-:W-:Y:S02]  /*6b90*/  UISETP.GE.OR UP0, UPT, UR5, UR8, UP0 ;  /* 0x000000080500728c */ /* 0x000fe40008706670 */
[----:B------:R-:W-:Y:S02]  /*6ba0*/  USHF.R.U32.HI UR4, URZ, UR23, UR4 ;  /* 0x00000017ff047299 */ /* 0x000fe40008011604 */
[----:B------:R-:W-:Y:S02]  /*6bb0*/  UIMAD.WIDE.U32 UR8, UR5, UR22, URZ ;  /* 0x00000016050872a5 */ /* 0x000fe4000f8e00ff */
[----:B------:R-:W-:Y:S04]  /*6bc0*/  USEL UR10, UR6, UR4, !UP4 ;  /* 0x00000004060a7287 */ /* 0x000fe8000e000000 */
[----:B------:R-:W-:Y:S01]  /*6bd0*/  UIADD3 UR11, UPT, UPT, -UR10, URZ, URZ ;  /* 0x000000ff0a0b7290 */ /* 0x000fe2000fffe1ff */
[----:B------:R-:W-:Y:S02]  /*6be0*/  @!UP0 UMOV UR4, UR9 ;  /* 0x0000000900048c82 */ /* 0x000fe40008000000 */
[----:B------:R-:W-:Y:S02]  /*6bf0*/  @!UP0 USHF.R.U32.HI UR4, URZ, UR23, UR4 ;  /* 0x00000017ff048299 */ /* 0x000fe40008011604 */
[----:B------:R-:W-:Y:S02]  /*6c00*/  UIMAD UR8, UR42, UR11, UR6 ;  /* 0x0000000b2a0872a4 */ /* 0x000fe4000f8e0206 */
[----:B------:R-:W-:Y:S04]  /*6c10*/  @!UP0 USEL UR4, UR5, UR4, !UP4 ;  /* 0x0000000405048287 */ /* 0x000fe8000e000000 */
[----:B------:R-:W-:Y:S02]  /*6c20*/  @!UP0 UIMAD UR8, UR7, UR8, UR4 ;  /* 0x00000008070882a4 */ /* 0x000fe4000f8e0204 */
[----:B------:R-:W-:Y:S02]  /*6c30*/  @!UP0 UIADD3 UR9, UPT, UPT, UR10, -UR4, URZ ;  /* 0x800000040a098290 */ /* 0x000fe4000fffe0ff */
[----:B------:R-:W-:Y:S02]  /*6c40*/  UIADD3 UR4, UPT, UPT, -UR5, URZ, URZ ;  /* 0x000000ff05047290 */ /* 0x000fe4000fffe1ff */
[----:B------:R-:W-:Y:S02]  /*6c50*/  UIADD3 UR7, UPT, UPT, -UR6, URZ, URZ ;  /* 0x000000ff06077290 */ /* 0x000fe4000fffe1ff */
[----:B------:R-:W-:Y:S02]  /*6c60*/  @!UP0 UIMAD UR6, UR9, UR42, UR5 ;  /* 0x0000002a090682a4 */ /* 0x000fe4000f8e0205 */
[----:B------:R-:W-:Y:S02]  /*6c70*/  UIMAD UR14, UR15, UR4, UR14 ;  /* 0x000000040f0e72a4 */ /* 0x000fe4000f8e020e */
[----:B------:R-:W-:Y:S01]  /*6c80*/  UIMAD UR4, UR34, UR7, UR13 ;  /* 0x00000007220472a4 */ /* 0x000fe2000f8e020d */
[----:B------:R-:W-:Y:S02]  /*6c90*/  @!UP0 UMOV UR5, UR8 ;  /* 0x0000000800058c82 */ /* 0x000fe40008000000 */
[----:B------:R-:W-:Y:S02]  /*6ca0*/  UIMAD UR14, UR5, UR15, UR14 ;  /* 0x0000000f050e72a4 */ /* 0x000fe4000f8e020e */
[----:B------:R-:W-:Y:S11]  /*6cb0*/  UIMAD UR13, UR6, UR34, UR4 ;  /* 0x00000022060d72a4 */ /* 0x000ff6000f8e0204 */
[----:B------:R-:W-:Y:S01]  /*6cc0*/  @!UPT UIADD3 URZ, UPT, UPT, URZ, URZ, URZ ;  /* 0x000000fffffff290 */ /* 0x000fe2000fffe0ff */
.L_x_136:
[----:B------:R-:W2:Y:S01]  /*6cd0*/  @!UP2 LDCU.128 UR8, c[0x0][0xb10] ;  /* 0x00016200ff08a7ac */ /* 0x000ea20008000c00 */
[C---:B----4-:R-:W-:Y:S02]  /*6ce0*/  ISETP.NE.U32.AND P1, PT, R4.reuse, RZ, PT ;  /* 0x000000ff0400720c */ /* 0x050fe40003f25070 */
[----:B------:R-:W-:Y:S02]  /*6cf0*/  ISETP.NE.U32.AND P0, PT, R4, RZ, PT ;  /* 0x000000ff0400720c */ /* 0x000fe40003f05070 */
[C---:B------:R-:W-:Y:S02]  /*6d00*/  ISETP.NE.AND.EX P1, PT, R5.reuse, RZ, PT, P1 ;  /* 0x000000ff0500720c */ /* 0x040fe40003f25310 */
[----:B------:R-:W-:Y:S01]  /*6d10*/  ISETP.NE.AND.EX P0, PT, R5, RZ, PT, P0 ;  /* 0x000000ff0500720c */ /* 0x000fe20003f05300 */
[----:B------:R-:W3:Y:S01]  /*6d20*/  @!UP2 LDCU UR5, c[0x0][0xb0c] ;  /* 0x00016180ff05a7ac */ /* 0x000ee20008000800 */
[----:B------:R-:W-:Y:S01]  /*6d30*/  SHF.L.U32 R9, R15, 0x1f, RZ ;  /* 0x0000001f0f097819 */ /* 0x000fe200000006ff */
[----:B------:R-:W-:Y:S02]  /*6d40*/  USHF.L.U32 UR26, UR28, 0x7, URZ ;  /* 0x000000071c1a7899 */ /* 0x000fe400080006ff */
[----:B------:R-:W-:Y:S02]  /*6d50*/  USHF.L.U32 UR27, UR20, 0x6, URZ ;  /* 0x00000006141b7899 */ /* 0x000fe400080006ff */
[----:B--2---:R-:W-:Y:S07]  /*6d60*/  UIMAD.WIDE.U32 UR6, UR14, UR8, URZ ;  /* 0x000000080e0672a5 */ /* 0x004fee000f8e00ff */
[----:B------:R-:W-:Y:S01]  /*6d70*/  @!UP2 UMOV UR4, UR7 ;  /* 0x000000070004ac82 */ /* 0x000fe20008000000 */
[----:B---3--:R-:W-:Y:S02]  /*6d80*/  @!UP2 UISETP.NE.AND UP0, UPT, UR5, 0x1, UPT ;  /* 0x000000010500a88c */ /* 0x008fe4000bf05270 */
[----:B------:R-:W-:Y:S02]  /*6d90*/  @!UP2 USHF.R.U32.HI UR4, URZ, UR9, UR4 ;  /* 0x00000009ff04a299 */ /* 0x000fe40008011604 */
[----:B------:R-:W-:Y:S02]  /*6da0*/  UIMAD.WIDE.U32 UR6, UR13, UR11, URZ ;  /* 0x0000000b0d0672a5 */ /* 0x000fe4000f8e00ff */
[----:B------:R-:W-:Y:S02]  /*6db0*/  @!UP2 USEL UR8, UR14, UR4, !UP0 ;  /* 0x000000040e08a287 */ /* 0x000fe4000c000000 */
[----:B------:R-:W-:Y:S03]  /*6dc0*/  @!UP2 UISETP.NE.AND UP0, UPT, UR10, 0x1, UPT ;  /* 0x000000010a00a88c */ /* 0x000fe6000bf05270 */
[----:B------:R-:W-:Y:S02]  /*6dd0*/  @!UP2 UMOV UR6, UR7 ;  /* 0x000000070006ac82 */ /* 0x000fe40008000000 */
[----:B------:R-:W2:Y:S02]  /*6de0*/  @!UP2 LDCU UR4, c[0x0][0xb20] ;  /* 0x00016400ff04a7ac */ /* 0x000ea40008000800 */
[----:B--2---:R-:W-:Y:S04]  /*6df0*/  @!UP2 USHF.R.U32.HI UR6, URZ, UR4, UR6 ;  /* 0x00000004ff06a299 */ /* 0x004fe80008011606 */
[----:B------:R-:W-:Y:S04]  /*6e00*/  @!UP2 USEL UR6, UR13, UR6, !UP0 ;  /* 0x000000060d06a287 */ /* 0x000fe8000c000000 */
[----:B------:R-:W-:Y:S02]  /*6e10*/  @!UP2 UIADD3 UR4, UPT, UPT, -UR8, UR6, URZ ;  /* 0x000000060804a290 */ /* 0x000fe4000fffe1ff */
[----:B------:R-:W-:Y:S02]  /*6e20*/  @!UP2 UIADD3 UR6, UPT, UPT, UR8, -UR6, URZ ;  /* 0x800000060806a290 */ /* 0x000fe4000fffe0ff */
[----:B------:R-:W-:Y:S02]  /*6e30*/  @!UP2 UIMAD UR14, UR4, UR5, UR14 ;  /* 0x00000005040ea2a4 */ /* 0x000fe4000f8e020e */
[----:B------:R-:W-:Y:S01]  /*6e40*/  @!UP2 UIMAD UR13, UR6, UR10, UR13 ;  /* 0x0000000a060da2a4 */ /* 0x000fe2000f8e020d */
[----:B------:R-:W-:Y:S11]  /*6e50*/  BRA.U UP3, `(.L_x_137) ;  /* 0x0000000103107547 */ /* 0x000ff6000b800000 */
[----:B------:R-:W-:Y:S04]  /*6e60*/  MOV R6, UR44 ;  /* 0x0000002c00067c02 */ /* 0x000fe80008000f00 */
[----:B------:R-:W-:Y:S04]  /*6e70*/  SHF.L.U32 R6, R6, 0x1f, RZ ;  /* 0x0000001f06067819 */ /* 0x000fe800000006ff */
[----:B------:R-:W2:Y:S02]  /*6e80*/  SYNCS.PHASECHK.TRANS64.TRYWAIT P2, [UR21+0x368], R6 ;  /* 0x00036806ff0075a7 */ /* 0x000ea40008041115 */
[----:B--2---:R-:W-:Y:S05]  /*6e90*/  @!P2 BRA `(.L_x_138) ;  /* 0x0000004c005ca947 */ /* 0x004fea0003800000 */
.L_x_137:
[----:B------:R-:W-:Y:S05]  /*6ea0*/  @!P1 BRA `(.L_x_139) ;  /* 0x0000000000309947 */ /* 0x000fea0003800000 */
[----:B------:R-:W-:Y:S01]  /*6eb0*/  ISETP.NE.U32.AND P1, PT, R2, RZ, PT ;  /* 0x000000ff0200720c */ /* 0x000fe20003f25070 */
[----:B------:R-:W2:Y:S01]  /*6ec0*/  LDCU.64 UR4, c[0x0][0x358] ;  /* 0x00006b00ff0477ac */ /* 0x000ea20008000a00 */
[----:B------:R-:W-:Y:S02]  /*6ed0*/  IMAD.MOV.U32 R80, RZ, RZ, 0x1 ;  /* 0x00000001ff507424 */ /* 0x000fe400078e00ff */
[----:B------:R-:W-:Y:S11]  /*6ee0*/  ISETP.NE.AND.EX P1, PT, R3, RZ, PT, P1 ;  /* 0x000000ff0300720c */ /* 0x000ff60003f25310 */
[----:B------:R-:W-:Y:S02]  /*6ef0*/  @!UPT UIADD3 URZ, UPT, UPT, URZ, URZ, URZ ;  /* 0x000000fffffff290 */ /* 0x000fe4000fffe0ff */
[----:B------:R-:W3:Y:S01]  /*6f00*/  @P1 LDC.64 R10, c[0x0][0x888] ;  /* 0x00022200ff0a1b82 */ /* 0x000ee20000000a00 */
[----:B-1----:R-:W-:Y:S04]  /*6f10*/  @P1 IMAD R0, R4, UR36, RZ ;  /* 0x0000002404001c24 */ /* 0x002fe8000f8e02ff */
[----:B---3--:R-:W-:Y:S04]  /*6f20*/  @P1 IMAD.WIDE R10, R0, 0x4, R10 ;  /* 0x00000004000a1825 */ /* 0x008fe800078e020a */
[----:B------:R-:W-:Y:S01]  /*6f30*/  HFMA2 R0, -RZ, RZ, 0, 5.9604644775390625e-08 ;  /* 0x00000001ff007431 */ /* 0x000fe200000001ff */
[----:B--2--5:R2:W5:Y:S04]  /*6f40*/  @P1 LDG.E R40, desc[UR4][R10.64] ;  /* 0x000000040a281981 */ /* 0x024568000c1e1900 */
[----:B------:R-:W-:Y:S01]  /*6f50*/  @!P1 PRMT R80, R0, 0x7610, R80 ;  /* 0x0000761000509816 */ /* 0x000fe20000000050 */
[----:B--2---:R-:W3:Y:S06]  /*6f60*/  @!P1 LDC R40, c[0x0][0x880] ;  /* 0x00022000ff289b82 */ /* 0x004eec0000000800 */
.L_x_139:
[----:B---3-5:R-:W-:Y:S01]  /*6f70*/  @!P0 ISETP.EQ.AND P1, PT, R40, RZ, PT ;  /* 0x000000ff2800820c */ /* 0x028fe20003f22270 */
[----:B------:R-:W-:Y:S01]  /*6f80*/  @!UPT UIADD3 URZ, UPT, UPT, URZ, URZ, URZ ;  /* 0x000000fffffff290 */ /* 0x000fe2000fffe0ff */
[----:B------:R-:W-:Y:S11]  /*6f90*/  @!P0 BRA `(.L_x_140) ;  /* 0x0000000000188947 */ /* 0x000ff60003800000 */
[----:B------:R-:W-:Y:S02]  /*6fa0*/  LOP3.LUT P0, RZ, R80, 0xff, RZ, 0xc0, !PT ;  /* 0x000000ff50ff7812 */ /* 0x000fe4000780c0ff */
[----:B------:R-:W-:Y:S04]  /*6fb0*/  ISETP.NE.U32.AND P1, PT, R2, RZ, PT ;  /* 0x000000ff0200720c */ /* 0x000fe80003f25070 */
[----:B------:R-:W-:Y:S04]  /*6fc0*/  ISETP.NE.AND.EX P1, PT, R3, RZ, PT, P1 ;  /* 0x000000ff0300720c */ /* 0x000fe80003f25310 */
[----:B------:R-:W-:Y:S03]  /*6fd0*/  PLOP3.LUT P1, PT, P1, PT, PT, 0x8, 0x80 ;  /* 0x000000000080781c */ /* 0x000fe60000f2e170 */
[----:B------:R-:W-:Y:S11]  /*6fe0*/  @P0 ISETP.EQ.AND P1, PT, R40, RZ, PT ;  /* 0x000000ff2800020c */ /* 0x000ff60003f22270 */
[----:B------:R-:W-:Y:S02]  /*6ff0*/  @!UPT UIADD3 URZ, UPT, UPT, URZ, URZ, URZ ;  /* 0x000000fffffff290 */ /* 0x000fe4000fffe0ff */
.L_x_140:
[----:B------:R-:W2:Y:S01]  /*7000*/  SYNCS.PHASECHK.TRANS64.TRYWAIT P2, [UR21+0x350], R9 ;  /* 0x00035009ff0075a7 */ /* 0x000ea20008041115 */
[----:B------:R-:W-:Y:S04]  /*7010*/  ELECT P0, URZ, PT ;  /* 0x0000000000ff782f */ /* 0x000fe80003800000 */
[----:B------:R-:W-:Y:S11]  /*7020*/  PLOP3.LUT P1, PT, P1, P0, PT, 0xf2, 0x2f ;  /* 0x00000000002f781c */ /* 0x000ff60000f21e72 */
[----:B------:R-:W-:Y:S02]  /*7030*/  @!UPT UIADD3 URZ, UPT, UPT, URZ, URZ, URZ ;  /* 0x000000fffffff290 */ /* 0x000fe4000fffe0ff */
[----:B------:R-:W-:Y:S05]  /*7040*/  @!P1 IADD3 R8, P0, PT, R16, 0x580, RZ ;  /* 0x0000058010089810 */ /* 0x000fea0007f1e0ff */
[----:B-1----:R-:W-:Y:S01]  /*7050*/  @!P1 IMAD.X R6, RZ, RZ, R17, P0 ;  /* 0x000000ffff069224 */ /* 0x002fe200000e0611 */
[----:B--2---:R-:W-:Y:S07]  /*7060*/  @!P2 BRA `(.L_x_141) ;  /* 0x0000004c0000a947 */ /* 0x004fee0003800000 */
.L_x_301:
[----:B------:R-:W-:Y:S01]  /*7070*/  @!P1 R2UR UR5, R8 ;  /* 0x00000000080592ca */ /* 0x000fe200000e0000 */
[----:B------:R-:W-:Y:S01]  /*7080*/  VOTEU.ALL UP0, P1 ;  /* 0x0000000000ff7886 */ /* 0x000fe20000800000 */
[----:B------:R-:W-:Y:S01]  /*7090*/  @!P1 R2UR UR4, R6 ;  /* 0x00000000060492ca */ /* 0x000fe200000e0000 */
[----:B------:R-:W-:Y:S01]  /*70a0*/  UMOV UR16, 0x0 ;  /* 0x0000000000107882 */ /* 0x000fe20000000000 */
[----:B------:R-:W-:Y:S01]  /*70b0*/  UMOV UR17, 0x10000000 ;  /* 0x1000000000117882 */ /* 0x000fe20000000000 */
[----:B------:R-:W-:Y:S01]  /*70c0*/  UMOV UR28, UR36 ;  /* 0x00000024001c7c82 */ /* 0x000fe20008000000 */
[----:B------:R-:W-:Y:S01]  /*70d0*/  @!UP0 UIADD3 UR24, UPT, UPT, UR21, 0x500, URZ ;  /* 0x0000050015188890 */ /* 0x000fe2000fffe0ff */
[----:B-1----:R-:W-:Y:S01]  /*70e0*/  @!P1 IMAD.MOV.U32 R0, RZ, RZ, 0x1000 ;  /* 0x00001000ff009424 */ /* 0x002fe200078e00ff */
[----:B------:R-:W-:Y:S01]  /*70f0*/  @!UP0 UIADD3 UR10, UPT, UPT, UR26, 0x40, URZ ;  /* 0x000000401a0a8890 */ /* 0x000fe2000fffe0ff */
[----:B------:R-:W-:Y:S01]  /*7100*/  VIADD R14, R14, 0x1 ;  /* 0x000000010e0e7836 */ /* 0x000fe20000000000 */
[----:B------:R-:W-:Y:S01]  /*7110*/  @!UP0 UIADD3 UR8, UPT, UPT, UR21, 0xd00, URZ ;  /* 0x00000d0015088890 */ /* 0x000fe2000fffe0ff */
[----:B------:R-:W-:Y:S02]  /*7120*/  VOTEU.ALL UP0, P1 ;  /* 0x0000000000ff7886 */ /* 0x000fe40000800000 */
[----:B------:R-:W-:Y:S01]  /*7130*/  IMAD.U32 R10, RZ, RZ, UR5 ;  /* 0x00000005ff0a7e24 */ /* 0x000fe2000f8e00ff */
[----:B------:R-:W-:Y:S01]  /*7140*/  UMOV UR9, UR25 ;  /* 0x0000001900097c82 */ /* 0x000fe20008000000 */
[----:B------:R-:W-:Y:S01]  /*7150*/  IMAD.U32 R11, RZ, RZ, UR4 ;  /* 0x00000004ff0b7e24 */ /* 0x000fe2000f8e00ff */
[----:B------:R-:W-:Y:S01]  /*7160*/  UMOV UR11, UR27 ;  /* 0x0000001b000b7c82 */ /* 0x000fe20008000000 */
[----:B------:R-:W-:Y:S01]  /*7170*/  UMOV UR12, UR36 ;  /* 0x00000024000c7c82 */ /* 0x000fe20008000000 */
[----:B------:R-:W-:Y:S01]  /*7180*/  @!P1 R2UR UR4, R10 ;  /* 0x000000000a0492ca */ /* 0x000fe200000e0000 */
[----:B------:R-:W-:Y:S01]  /*7190*/  UPRMT UR6, UR45, 0x654, UR25 ;  /* 0x000006542d067896 */ /* 0x000fe20008000019 */
[----:B------:R-:W-:Y:S11]  /*71a0*/  @!P1 R2UR UR5, R11 ;  /* 0x000000000b0592ca */ /* 0x000ff600000e0000 */
[----:B------:R-:W-:Y:S02]  /*71b0*/  @!UPT UIADD3 URZ, UPT, UPT, URZ, URZ, URZ ;  /* 0x000000fffffff290 */ /* 0x000fe4000fffe0ff */
[----:B------:R1:W-:Y:S01]  /*71c0*/  @!UP0 UTMALDG.3D [UR24], [UR4], desc[UR16] ;  /* 0x00001018040085b4 */ /* 0x0003e20008011000 */
[----:B------:R-:W-:Y:S05]  /*71d0*/  VOTEU.ALL UP0, P1 ;  /* 0x0000000000ff7886 */ /* 0x000fea0000800000 */
[----:B------:R1:W-:Y:S01]  /*71e0*/  @!UP0 UTMALDG.3D [UR8], [UR4], desc[UR16] ;  /* 0x00001008040085b4 */ /* 0x0003e20008011000 */
[----:B------:R1:W-:Y:S01]  /*71f0*/  @!P1 SYNCS.ARRIVE.TRANS64.RED.A0TR RZ, [UR21+0x340], R0 ;  /* 0x00034000ffff99a7 */ /* 0x0003e20008300415 */
[----:B------:R-:W-:Y:S01]  /*7200*/  SYNCS.ARRIVE.TRANS64.RED.A1T0 RZ, [UR6], RZ ;  /* 0x000000ffffff79a7 */ /* 0x000fe20008100406 */
[----:B------:R-:W2:Y:S02]  /*7210*/  SYNCS.PHASECHK.TRANS64.TRYWAIT P0, [UR21+0x358], R9 ;  /* 0x00035809ff0075a7 */ /* 0x000ea40008001115 */
[----:B-12---:R-:W-:Y:S05]  /*7220*/  @!P0 BRA `(.L_x_142) ;  /* 0x0000004800a88947 */ /* 0x006fea0003800000 */
.L_x_303:
[----:B------:R-:W-:Y:S01]  /*7230*/  UIADD3 UR28, UPT, UPT, UR13, UR62, URZ ;  /* 0x0000003e0d1c7290 */ /* 0x000fe2000fffe0ff */
[----:B------:R-:W-:Y:S01]  /*7240*/  @!P1 IADD3 R6, P0, PT, R16, 0x580, RZ ;  /* 0x0000058010069810 */ /* 0x000fe20007f1e0ff */
[----:B------:R-:W-:Y:S01]  /*7250*/  UPLOP3.LUT UP3, UPT, UPT, UPT, UPT, 0x80, 0x8 ;  /* 0x000000000008789c */ /* 0x000fe20003f6f070 */
[----:B------:R-:W-:Y:S01]  /*7260*/  LOP3.LUT R15, R15, 0x1, RZ, 0x3c, !PT ;  /* 0x000000010f0f7812 */ /* 0x000fe200078e3cff */
[----:B------:R-:W-:Y:S01]  /*7270*/  VOTEU.ALL UP0, P1 ;  /* 0x0000000000ff7886 */ /* 0x000fe20000800000 */
[----:B------:R-:W-:Y:S01]  /*7280*/  @!P1 R2UR UR5, R6 ;  /* 0x00000000060592ca */ /* 0x000fe200000e0000 */
[----:B-1----:R-:W-:Y:S01]  /*7290*/  @!P1 IMAD.X R0, RZ, RZ, R17, P0 ;  /* 0x000000ffff009224 */ /* 0x002fe200000e0611 */
[----:B------:R-:W-:Y:S01]  /*72a0*/  UMOV UR6, 0x0 ;  /* 0x0000000000067882 */ /* 0x000fe20000000000 */
[----:B------:R-:W-:Y:S01]  /*72b0*/  UMOV UR7, 0x10000000 ;  /* 0x1000000000077882 */ /* 0x000fe20000000000 */
[----:B------:R-:W-:Y:S01]  /*72c0*/  @!UP0 UIADD3 UR18, UPT, UPT, UR26, 0x20, URZ ;  /* 0x000000201a128890 */ /* 0x000fe2000fffe0ff */
[----:B------:R-:W-:Y:S01]  /*72d0*/  ISETP.NE.AND P0, PT, R14, 0x2, PT ;  /* 0x000000020e00780c */ /* 0x000fe20003f05270 */
[----:B------:R-:W-:Y:S01]  /*72e0*/  @!UP0 UIADD3 UR16, UPT, UPT, UR21, 0x1500, URZ ;  /* 0x0000150015108890 */ /* 0x000fe2000fffe0ff */
[----:B------:R-:W-:Y:S01]  /*72f0*/  @!P1 R2UR UR4, R0 ;  /* 0x00000000000492ca */ /* 0x000fe200000e0000 */
[----:B------:R-:W-:Y:S01]  /*7300*/  @!UP0 UIADD3 UR17, UPT, UPT, UR21, 0x348, URZ ;  /* 0x0000034815118890 */ /* 0x000fe2000fffe0ff */
[----:B------:R-:W-:Y:S01]  /*7310*/  SEL R0, RZ, 0x1, P0 ;  /* 0x00000001ff007807 */ /* 0x000fe20000000000 */
[----:B------:R-:W-:Y:S01]  /*7320*/  @!UP0 UIADD3 UR10, UPT, UPT, UR26, 0x60, URZ ;  /* 0x000000601a0a8890 */ /* 0x000fe2000fffe0ff */
[----:B------:R-:W-:Y:S01]  /*7330*/  SEL R14, R14, RZ, P0 ;  /* 0x000000ff0e0e7207 */ /* 0x000fe20000000000 */
[----:B------:R-:W-:Y:S01]  /*7340*/  @!UP0 UIADD3 UR8, UPT, UPT, UR21, 0x1d00, URZ ;  /* 0x00001d0015088890 */ /* 0x000fe2000fffe0ff */
[----:B------:R-:W-:Y:S01]  /*7350*/  IMAD.U32 R8, RZ, RZ, UR5 ;  /* 0x00000005ff087e24 */ /* 0x000fe2000f8e00ff */
[----:B------:R-:W-:Y:S01]  /*7360*/  VOTEU.ALL UP0, P1 ;  /* 0x0000000000ff7886 */ /* 0x000fe20000800000 */
[----:B------:R-:W-:Y:S01]  /*7370*/  UMOV UR19, UR27 ;  /* 0x0000001b00137c82 */ /* 0x000fe20008000000 */
[----:B------:R-:W-:Y:S01]  /*7380*/  UMOV UR20, UR36 ;  /* 0x0000002400147c82 */ /* 0x000fe20008000000 */
[----:B------:R-:W-:Y:S01]  /*7390*/  UMOV UR11, UR27 ;  /* 0x0000001b000b7c82 */ /* 0x000fe20008000000 */
[----:B------:R-:W-:Y:S01]  /*73a0*/  UMOV UR12, UR36 ;  /* 0x00000024000c7c82 */ /* 0x000fe20008000000 */
[----:B------:R-:W-:Y:S01]  /*73b0*/  UMOV UR9, UR17 ;  /* 0x0000001100097c82 */ /* 0x000fe20008000000 */
[----:B------:R-:W-:Y:S01]  /*73c0*/  IMAD.U32 R9, RZ, RZ, UR4 ;  /* 0x00000004ff097e24 */ /* 0x000fe2000f8e00ff */
[----:B------:R-:W-:Y:S01]  /*73d0*/  @!P1 R2UR UR4, R8 ;  /* 0x00000000080492ca */ /* 0x000fe200000e0000 */
[----:B------:R-:W-:Y:S01]  /*73e0*/  UMOV UR36, UR29 ;  /* 0x0000001d00247c82 */ /* 0x000fe20008000000 */
[----:B------:R-:W-:Y:S02]  /*73f0*/  LOP3.LUT R13, R13, R0, RZ, 0x3c, !PT ;  /* 0x000000000d0d7212 */ /* 0x000fe400078e3cff */
[----:B------:R-:W-:Y:S11]  /*7400*/  @!P1 R2UR UR5, R9 ;  /* 0x00000000090592ca */ /* 0x000ff600000e0000 */
[----:B------:R-:W-:Y:S02]  /*7410*/  @!UPT UIADD3 URZ, UPT, UPT, URZ, URZ, URZ ;  /* 0x000000fffffff290 */ /* 0x000fe4000fffe0ff */
[----:B------:R1:W-:Y:S01]  /*7420*/  @!UP0 UTMALDG.3D [UR16], [UR4], desc[UR6] ;  /* 0x00000610040085b4 */ /* 0x0003e20008011000 */
[----:B------:R-:W-:Y:S05]  /*7430*/  VOTEU.ALL UP0, P1 ;  /* 0x0000000000ff7886 */ /* 0x000fea0000800000 */
[----:B------:R2:W-:Y:S01]  /*7440*/  @!UP0 UTMALDG.3D [UR8], [UR4], desc[UR6] ;  /* 0x00000608040085b4 */ /* 0x0005e20008011000 */
[----:B------:R2:W-:Y:S01]  /*7450*/  @!P1 SYNCS.ARRIVE.TRANS64.RED.A0TR RZ, [UR21+0x348], R7 ;  /* 0x00034807ffff99a7 */ /* 0x0005e20008300415 */
[----:B------:R-:W-:Y:S01]  /*7460*/  SYNCS.ARRIVE.TRANS64.RED.A1T0 RZ, [UR37], RZ ;  /* 0x000000ffffff79a7 */ /* 0x000fe20008100425 */
[----:B-1----:R-:W-:Y:S01]  /*7470*/  UIADD3 UR20, UPT, UPT, UR14, UR61, URZ ;  /* 0x0000003d0e147290 */ /* 0x002fe2000fffe0ff */
[----:B------:R-:W-:Y:S11]  /*7480*/  BRA.U UP1, `(.L_x_143) ;  /* 0xfffffff101f07547 */ /* 0x000ff6000b83ffff */
[----:B------:R-:W-:-:S04]  /*7490*/  SHF.L.U32 R2, R15, 0x1f, RZ ;  /* 0x0000001f0f027819 */ /* 0x000fc800000006ff */
[----:B------:R-:W1:Y:S02]  /*74a0*/  SYNCS.PHASECHK.TRANS64.TRYWAIT P0, [UR21+0x350], R2 ;  /* 0x00035002ff0075a7 */ /* 0x000e640008001115 */
[----:B-1----:R-:W-:Y:S05]  /*74b0*/  @!P0 BRA `(.L_x_144) ;  /* 0x00000048001c8947 */ /* 0x002fea0003800000 */
.L_x_305:
[----:B-1----:R-:W-:-:S07]  /*74c0*/  MOV R0, UR21 ;  /* 0x0000001500007c02 */ /* 0x002fce0008000f00 */
.L_x_145:
[----:B-1----:R-:W-:-:S04]  /*74d0*/  SHF.L.U32 R2, R15, 0x1f, RZ ;  /* 0x0000001f0f027819 */ /* 0x002fc800000006ff */
[----:B------:R1:W3:Y:S03]  /*74e0*/  SYNCS.PHASECHK.TRANS64.TRYWAIT P0, [R0+URZ+0x358], R2 ;  /* 0x00035802000075a7 */ /* 0x0002e600080011ff */
[----:B---3--:R-:W-:Y:S05]  /*74f0*/  @!P0 NANOSLEEP.SYNCS 0x989680 ;  /* 0x009896800000895d */ /* 0x008fea0003900000 */
[----:B------:R-:W3:Y:S02]  /*7500*/  @!P0 SYNCS.PHASECHK.TRANS64 P0, [R0+URZ+0x358], R2 ;  /* 0x00035802000085a7 */ /* 0x000ee400080010ff */
[----:B--23--:R-:W-:Y:S05]  /*7510*/  @P0 EXIT ;  /* 0x000000000000094d */ /* 0x00cfea0003800000 */
[----:B------:R-:W-:Y:S05]  /*7520*/  BRA `(.L_x_145) ;  /* 0xfffffffc00e87947 */ /* 0x000fea000383ffff */
.L_x_134:
[----:B------:R-:W-:-:S06]  /*7530*/  UISETP.GE.AND UP0, UPT, UR25, 0x4, UPT ;  /* 0x000000041900788c */ /* 0x000fcc000bf06270 */
[----:B------:R-:W-:-:S13]  /*7540*/  PLOP3.LUT P0, PT, PT, PT, UP0, 0x80, 0x8 ;  /* 0x000000000008781c */ /* 0x000fda0003f0f008 */
[----:B------:R-:W-:Y:S05]  /*7550*/  @!P0 EXIT ;  /* 0x000000000000894d */ /* 0x000fea0003800000 */
[----:B------:R-:W-:Y:S01]  /*7560*/  BAR.SYNC.DEFER_BLOCKING 0x6, 0xa0 ;  /* 0x0182800000007b1d */ /* 0x000fe20000010000 */
[----:B------:R-:W-:Y:S01]  /*7570*/  IMAD.SHL.U32 R79, R89, 0x20, RZ ;  /* 0x00000020594f7824 */ /* 0x000fe200078e00ff */
[----:B------:R-:W-:Y:S01]  /*7580*/  CS2R R86, SRZ ;  /* 0x0000000000567805 */ /* 0x000fe2000001ff00 */
[----:B------:R-:W-:Y:S01]  /*7590*/  IMAD.SHL.U32 R5, R81, 0x400, RZ ;  /* 0x0000040051057824 */ /* 0x000fe200078e00ff */
[----:B------:R-:W-:Y:S01]  /*75a0*/  CS2R R84, SRZ ;  /* 0x0000000000547805 */ /* 0x000fe2000001ff00 */
[----:B------:R-:W-:Y:S01]  /*75b0*/  IMAD.U32 R37, R89, 0x10000, RZ ;  /* 0x0001000059257824 */ /* 0x000fe200078e00ff */
[----:B------:R-:W-:Y:S01]  /*75c0*/  UMOV UR44, 0x400 ;  /* 0x00000400002c7882 */ /* 0x000fe20000000000 */
[----:B------:R-:W-:Y:S01]  /*75d0*/  LOP3.LUT R78, R79, 0xb60, RZ, 0xc0, !PT ;  /* 0x00000b604f4e7812 */ /* 0x000fe200078ec0ff */
[----:B------:R-:W-:Y:S01]  /*75e0*/  ULEA UR44, UR45, UR44, 0x18 ;  /* 0x0000002c2d2c7291 */ /* 0x000fe2000f8ec0ff */
[----:B------:R-:W1:Y:S01]  /*75f0*/  LDC.64 R74, c[0x0][0x888] ;  /* 0x00022200ff4a7b82 */ /* 0x000e620000000a00 */
[----:B------:R-:W-:Y:S01]  /*7600*/  IMAD.SHL.U32 R4, R89, 0x4, RZ ;  /* 0x0000000459047824 */ /* 0x000fe200078e00ff */
[----:B------:R-:W-:Y:S01]  /*7610*/  LOP3.LUT R78, R78, 0x400, R5, 0xf8, !PT ;  /* 0x000004004e4e7812 */ /* 0x000fe200078ef805 */
[----:B------:R-:W-:Y:S01]  /*7620*/  IMAD.SHL.U32 R5, R81, 0x200000, RZ ;  /* 0x0020000051057824 */ /* 0x000fe200078e00ff */
[C---:B------:R-:W-:Y:S01]  /*7630*/  LOP3.LUT R6, R79.reuse, 0x80, RZ, 0xc0, !PT ;  /* 0x000000804f067812 */ /* 0x040fe200078ec0ff */
[----:B------:R-:W-:Y:S01]  /*7640*/  UIADD3 UR4, UPT, UPT, UR44, 0x2500, URZ ;  /* 0x000025002c047890 */ /* 0x000fe2000fffe0ff */
[----:B------:R-:W-:Y:S01]  /*7650*/  LOP3.LUT P0, RZ, R79, 0x80, RZ, 0xc0, !PT ;  /* 0x000000804fff7812 */ /* 0x000fe2000780c0ff */
[----:B------:R-:W-:Y:S01]  /*7660*/  IMAD.MOV.U32 R36, RZ, RZ, RZ ;  /* 0x000000ffff247224 */ /* 0x000fe200078e00ff */
[----:B------:R-:W2:Y:S01]  /*7670*/  LDC.64 R76, c[0x0][0x890] ;  /* 0x00022400ff4c7b82 */ /* 0x000ea20000000a00 */
[----:B------:R-:W-:Y:S01]  /*7680*/  LOP3.LUT R5, R5, 0x200000, RZ, 0xc0, !PT ;  /* 0x0020000005057812 */ /* 0x000fe200078ec0ff */
[----:B------:R-:W-:Y:S01]  /*7690*/  IMAD.MOV.U32 R83, RZ, RZ, RZ ;  /* 0x000000ffff537224 */ /* 0x000fe200078e00ff */
[----:B------:R-:W-:Y:S01]  /*76a0*/  LOP3.LUT R4, R6, 0x10, R4, 0xf8, !PT ;  /* 0x0000001006047812 */ /* 0x000fe200078ef804 */
[----:B------:R-:W-:Y:S01]  /*76b0*/  IMAD.U32 R88, RZ, RZ, UR4 ;  /* 0x00000004ff587e24 */ /* 0x000fe2000f8e00ff */
[----:B------:R-:W-:Y:S01]  /*76c0*/  LOP3.LUT R37, R5, 0x400000, R37, 0xf8, !PT ;  /* 0x0040000005257812 */ /* 0x000fe200078ef825 */
[----:B------:R-:W3:Y:S01]  /*76d0*/  LDCU UR58, c[0x0][0x370] ;  /* 0x00006e00ff3a77ac */ /* 0x000ee20008000800 */
[----:B------:R-:W4:Y:S01]  /*76e0*/  LDS R0, [UR44+0x420] ;  /* 0x0004202cff007984 */ /* 0x000f220008000800 */
[----:B------:R-:W1:Y:S01]  /*76f0*/  LDC.64 R72, c[0x0][0x8b0] ;  /* 0x00022c00ff487b82 */ /* 0x000e620000000a00 */
[----:B------:R-:W-:Y:S01]  /*7700*/  LOP3.LUT R78, R78, R4, RZ, 0xfc, !PT ;  /* 0x000000044e4e7212 */ /* 0x000fe200078efcff */
[----:B------:R-:W1:Y:S01]  /*7710*/  LDCU UR43, c[0x0][0xb0c] ;  /* 0x00016180ff2b77ac */ /* 0x000e620008000800 */
[----:B------:R-:W-:Y:S01]  /*7720*/  LOP3.LUT R89, R89, 0x60, RZ, 0xc0, !PT ;  /* 0x0000006059597812 */ /* 0x000fe200078ec0ff */
[----:B------:R-:W1:Y:S04]  /*7730*/  LDCU UR63, c[0x0][0xb20] ;  /* 0x00016400ff3f77ac */ /* 0x000e680008000800 */
[----:B------:R-:W1:Y:S01]  /*7740*/  LDC.64 R70, c[0x0][0x8a8] ;  /* 0x00022a00ff467b82 */ /* 0x000e620000000a00 */
[----:B------:R-:W1:Y:S01]  /*7750*/  LDCU UR39, c[0x0][0xb30] ;  /* 0x00016600ff2777ac */ /* 0x000e620008000800 */
[----:B------:R-:W1:Y:S01]  /*7760*/  LDCU.64 UR56, c[0x0][0x888] ;  /* 0x00011100ff3877ac */ /* 0x000e620008000a00 */
[----:B------:R-:W1:Y:S01]  /*7770*/  LDCU.64 UR40, c[0x0][0xb28] ;  /* 0x00016500ff2877ac */ /* 0x000e620008000a00 */
[----:B------:R-:W1:Y:S01]  /*7780*/  LDCU.128 UR52, c[0x0][0xb10] ;  /* 0x00016200ff3477ac */ /* 0x000e620008000c00 */
[----:B------:R-:W1:Y:S01]  /*7790*/  LDCU UR47, c[0x0][0x374] ;  /* 0x00006e80ff2f77ac */ /* 0x000e620008000800 */
[----:B------:R-:W-:Y:S01]  /*77a0*/  UIADD3 UR60, UPT, UPT, UR44, 0x500, URZ ;  /* 0x000005002c3c7890 */ /* 0x000fe2000fffe0ff */
[----:B----4-:R-:W-:Y:S01]  /*77b0*/  IMAD.IADD R37, R0, 0x1, R37 ;  /* 0x0000000100257824 */ /* 0x010fe200078e0225 */
[----:B--23--:R-:W-:-:S10]  /*77c0*/  P2R R0, PR, RZ, 0x1 ;  /* 0x00000001ff007803 */ /* 0x00cfd40000000000 */
.L_x_171:
[C---:B------:R-:W-:Y:S02]  /*77d0*/  LEA R3, R83.reuse, UR44, 0x3 ;  /* 0x0000002c53037c11 */ /* 0x040fe4000f8e18ff */
[----:B------:R-:W-:Y:S02]  /*77e0*/  SHF.L.U32 R0, R86, 0x1f, RZ ;  /* 0x0000001f56007819 */ /* 0x000fe400000006ff */
[----:B------:R-:W-:Y:S02]  /*77f0*/  LEA R4, R83, UR44, 0x4 ;  /* 0x0000002c53047c11 */ /* 0x000fe4000f8e20ff */
[----:B------:R-:W2:Y:S02]  /*7800*/  SYNCS.PHASECHK.TRANS64.TRYWAIT P0, [R3+URZ+0x370], R0 ;  /* 0x00037000030075a7 */ /* 0x000ea400080011ff */
[----:B-12---:R-:W-:Y:S05]  /*7810*/  @!P0 BRA `(.L_x_146) ;  /* 0x00000044005c8947 */ /* 0x006fea0003800000 */
.L_x_306:
[----:B------:R-:W3:Y:S01]  /*7820*/  LDS.128 R4, [R4+0x400] ;  /* 0x0004000004047984 */ /* 0x000ee20000000c00 */
[----:B------:R-:W-:Y:S01]  /*7830*/  UISETP.GE.AND UP0, UPT, UR42, 0x1, UPT ;  /* 0x000000012a00788c */ /* 0x000fe2000bf06270 */
[----:B------:R-:W-:Y:S01]  /*7840*/  @!PT LDS RZ, [RZ] ;  /* 0x00000000fffff984 */ /* 0x000fe20000000800 */
[----:B------:R-:W-:Y:S01]  /*7850*/  @!PT LDS RZ, [RZ] ;  /* 0x00000000fffff984 */ /* 0x000fe20000000800 */
[----:B------:R-:W-:Y:S01]  /*7860*/  @!PT LDS RZ, [RZ] ;  /* 0x00000000fffff984 */ /* 0x000fe20000000800 */
[----:B------:R-:W-:Y:S01]  /*7870*/  @!PT LDS RZ, [RZ] ;  /* 0x00000000fffff984 */ /* 0x000fe20000000800 */
[----:B------:R4:W-:Y:S06]  /*7880*/  MEMBAR.ALL.CTA ;  /* 0x0000000000007992 */ /* 0x0009ec0000008000 */
[----:B----4-:R-:W4:Y:S01]  /*7890*/  FENCE.VIEW.ASYNC.S ;  /* 0x00000000000073c6 */ /* 0x010f220000000000 */
[----:B---3--:R-:W-:Y:S11]  /*78a0*/  LOP3.LUT P0, RZ, R6, 0x1, RZ, 0xc0, !PT ;  /* 0x0000000106ff7812 */ /* 0x008ff6000780c0ff */
[----:B------:R-:W-:Y:S02]  /*78b0*/  @!UPT UIADD3 URZ, UPT, UPT, URZ, URZ, URZ ;  /* 0x000000fffffff290 */ /* 0x000fe4000fffe0ff */
[----:B----4-:R-:W-:Y:S01]  /*78c0*/  VOTEU.ANY UP1, P0 ;  /* 0x0000000000ff7886 */ /* 0x010fe20000020100 */
[----:B------:R-:W-:Y:S01]  /*78d0*/  PLOP3.LUT P0, PT, PT, PT, UP1, 0x80, 0x8 ;  /* 0x000000000008781c */ /* 0x000fe20003f0f018 */
[----:B------:R-:W-:Y:S11]  /*78e0*/  UP2UR UR46, UPR, URZ, 0x2 ;  /* 0x00000002ff2e7883 */ /* 0x000ff60008000000 */
[----:B------:R-:W-:Y:S01]  /*78f0*/  @!UPT UIADD3 URZ, UPT, UPT, URZ, URZ, URZ ;  /* 0x000000fffffff290 */ /* 0x000fe2000fffe0ff */
        /* <DEDUP_REMOVED lines=13> */
[----:B-1----:R-:W-:Y:S02]  /*79d0*/  UIMAD.WIDE.U32 UR4, UR47, UR55, URZ ;  /* 0x000000372f0472a5 */ /* 0x002fe4000f8e00ff */
[----:B------:R-:W-:Y:S02]  /*79e0*/  UIMAD.WIDE.U32 UR6, UR58, UR52, URZ ;  /* 0x000000343a0672a5 */ /* 0x000fe4000f8e00ff */
[----:B------:R-:W-:Y:S02]  /*79f0*/  UISETP.NE.AND UP0, UPT, UR54, 0x1, UPT ;  /* 0x000000013600788c */ /* 0x000fe4000bf05270 */
[----:B------:R-:W-:Y:S02]  /*7a00*/  UIMAD.WIDE.U32 UR8, UR37, UR55, URZ ;  /* 0x00000037250872a5 */ /* 0x000fe4000f8e00ff */
[----:B------:R-:W-:Y:S02]  /*7a10*/  UIMAD.WIDE.U32 UR10, UR38, UR52, URZ ;  /* 0x00000034260a72a5 */ /* 0x000fe4000f8e00ff */
[----:B------:R-:W-:Y:S02]  /*7a20*/  UISETP.NE.AND UP1, UPT, UR43, 0x1, UPT ;  /* 0x000000012b00788c */ /* 0x000fe4000bf25270 */
[----:B------:R-:W-:Y:S01]  /*7a30*/  UISETP.NE.AND UP2, UPT, UR42, 0x1, UPT ;  /* 0x000000012a00788c */ /* 0x000fe2000bf45270 */
[----:B------:R-:W-:Y:S02]  /*7a40*/  UMOV UR4, UR5 ;  /* 0x0000000500047c82 */ /* 0x000fe40008000000 */
[----:B------:R-:W-:Y:S03]  /*7a50*/  USHF.R.U32.HI UR5, URZ, UR63, UR4 ;  /* 0x0000003fff057299 */ /* 0x000fe60008011604 */
[----:B------:R-:W-:Y:S02]  /*7a60*/  UMOV UR4, UR7 ;  /* 0x0000000700047c82 */ /* 0x000fe40008000000 */
[----:B------:R-:W-:Y:S02]  /*7a70*/  USHF.R.U32.HI UR7, URZ, UR53, UR4 ;  /* 0x00000035ff077299 */ /* 0x000fe40008011604 */
[----:B------:R-:W-:Y:S02]  /*7a80*/  USEL UR4, UR47, UR5, !UP0 ;  /* 0x000000052f047287 */ /* 0x000fe4000c000000 */
[----:B------:R-:W-:Y:S01]  /*7a90*/  USEL UR7, UR58, UR7, !UP1 ;  /* 0x000000073a077287 */ /* 0x000fe2000c800000 */
[----:B------:R-:W-:Y:S01]  /*7aa0*/  UMOV UR5, UR9 ;  /* 0x0000000900057c82 */ /* 0x000fe20008000000 */
[----:B------:R-:W-:Y:S02]  /*7ab0*/  UIMAD.WIDE.U32 UR8, UR4, UR40, URZ ;  /* 0x00000028040872a5 */ /* 0x000fe4000f8e00ff */
[----:B------:R-:W-:Y:S03]  /*7ac0*/  USHF.R.U32.HI UR6, URZ, UR63, UR5 ;  /* 0x0000003fff067299 */ /* 0x000fe60008011605 */
[----:B------:R-:W-:Y:S01]  /*7ad0*/  UMOV UR5, UR11 ;  /* 0x0000000b00057c82 */ /* 0x000fe20008000000 */
[----:B------:R-:W-:Y:S02]  /*7ae0*/  UIMAD.WIDE.U32 UR10, UR7, UR40, URZ ;  /* 0x00000028070a72a5 */ /* 0x000fe4000f8e00ff */
[----:B------:R-:W-:Y:S02]  /*7af0*/  USHF.R.U32.HI UR12, URZ, UR53, UR5 ;  /* 0x00000035ff0c7299 */ /* 0x000fe40008011605 */
[----:B------:R-:W-:Y:S01]  /*7b00*/  USEL UR6, UR37, UR6, !UP0 ;  /* 0x0000000625067287 */ /* 0x000fe2000c000000 */
[----:B------:R-:W-:Y:S02]  /*7b10*/  UMOV UR5, UR9 ;  /* 0x0000000900057c82 */ /* 0x000fe40008000000 */
[----:B------:R-:W-:Y:S01]  /*7b20*/  UMOV UR10, UR11 ;  /* 0x0000000b000a7c82 */ /* 0x000fe20008000000 */
[----:B------:R-:W-:Y:S02]  /*7b30*/  @UP2 USHF.R.U32.HI UR4, URZ, UR41, UR5 ;  /* 0x00000029ff042299 */ /* 0x000fe40008011605 */
[----:B------:R-:W-:Y:S02]  /*7b40*/  @UP2 USHF.R.U32.HI UR7, URZ, UR41, UR10 ;  /* 0x00000029ff072299 */ /* 0x000fe4000801160a */
[----:B------:R-:W-:Y:S02]  /*7b50*/  UIMAD UR4, UR42, UR4, URZ ;  /* 0x000000042a0472a4 */ /* 0x000fe4000f8e02ff */
[----:B------:R-:W-:Y:S02]  /*7b60*/  UIMAD.WIDE.U32 UR10, UR6, UR40, URZ ;  /* 0x00000028060a72a5 */ /* 0x000fe4000f8e00ff */
[----:B------:R-:W-:Y:S02]  /*7b70*/  USEL UR5, UR38, UR12, !UP1 ;  /* 0x0000000c26057287 */ /* 0x000fe4000c800000 */
[----:B------:R-:W-:Y:S02]  /*7b80*/  UIMAD UR8, UR42, UR7, URZ ;  /* 0x000000072a0872a4 */ /* 0x000fe4000f8e02ff */
[----:B------:R-:W-:Y:S03]  /*7b90*/  UISETP.GE.AND UP0, UPT, UR6, UR4, UPT ;  /* 0x000000040600728c */ /* 0x000fe6000bf06270 */
[----:B------:R-:W-:Y:S01]  /*7ba0*/  UMOV UR4, UR11 ;  /* 0x0000000b00047c82 */ /* 0x000fe20008000000 */
[----:B------:R-:W-:Y:S02]  /*7bb0*/  UISETP.GE.OR UP0, UPT, UR5, UR8, UP0 ;  /* 0x000000080500728c */ /* 0x000fe40008706670 */
[----:B------:R-:W-:Y:S02]  /*7bc0*/  USHF.R.U32.HI UR4, URZ, UR41, UR4 ;  /* 0x00000029ff047299 */ /* 0x000fe40008011604 */
[----:B------:R-:W-:Y:S02]  /*7bd0*/  UIMAD.WIDE.U32 UR8, UR5, UR40, URZ ;  /* 0x00000028050872a5 */ /* 0x000fe4000f8e00ff */
[----:B------:R-:W-:Y:S02]  /*7be0*/  USEL UR11, UR6, UR4, !UP2 ;  /* 0x00000004060b7287 */ /* 0x000fe4000d000000 */
[----:B------:R-:W-:Y:S02]  /*7bf0*/  UIADD3 UR8, UPT, UPT, -UR5, URZ, URZ ;  /* 0x000000ff05087290 */ /* 0x000fe4000fffe1ff */
[----:B------:R-:W-:Y:S01]  /*7c00*/  UIADD3 UR10, UPT, UPT, -UR11, URZ, URZ ;  /* 0x000000ff0b0a7290 */ /* 0x000fe2000fffe1ff */
[----:B------:R-:W-:Y:S01]  /*7c10*/  @!UP0 UMOV UR4, UR9 ;  /* 0x0000000900048c82 */ /* 0x000fe20008000000 */
[----:B------:R-:W-:Y:S02]  /*7c20*/  UIADD3 UR9, UPT, UPT, -UR6, URZ, URZ ;  /* 0x000000ff06097290 */ /* 0x000fe4000fffe1ff */
[----:B------:R-:W-:Y:S02]  /*7c30*/  @!UP0 USHF.R.U32.HI UR4, URZ, UR41, UR4 ;  /* 0x00000029ff048299 */ /* 0x000fe40008011604 */
[----:B------:R-:W-:Y:S02]  /*7c40*/  UIMAD UR10, UR42, UR10, UR6 ;  /* 0x0000000a2a0a72a4 */ /* 0x000fe4000f8e0206 */
[----:B------:R-:W-:Y:S04]  /*7c50*/  @!UP0 USEL UR4, UR5, UR4, !UP2 ;  /* 0x0000000405048287 */ /* 0x000fe8000d000000 */
[----:B------:R-:W-:Y:S02]  /*7c60*/  @!UP0 UIMAD UR10, UR7, UR10, UR4 ;  /* 0x0000000a070a82a4 */ /* 0x000fe4000f8e0204 */
[----:B------:R-:W-:Y:S02]  /*7c70*/  @!UP0 UIADD3 UR11, UPT, UPT, UR11, -UR4, URZ ;  /* 0x800000040b0b8290 */ /* 0x000fe4000fffe0ff */
[----:B------:R-:W-:Y:S02]  /*7c80*/  UIMAD UR7, UR43, UR8, UR38 ;  /* 0x000000082b0772a4 */ /* 0x000fe4000f8e0226 */
[----:B------:R-:W-:Y:S02]  /*7c90*/  @!UP0 UIMAD UR6, UR11, UR42, UR5 ;  /* 0x0000002a0b0682a4 */ /* 0x000fe4000f8e0205 */
[----:B------:R-:W-:Y:S01]  /*7ca0*/  UIMAD UR4, UR54, UR9, UR37 ;  /* 0x00000009360472a4 */ /* 0x000fe2000f8e0225 */
[----:B------:R-:W-:Y:S02]  /*7cb0*/  @!UP0 UMOV UR5, UR10 ;  /* 0x0000000a00058c82 */ /* 0x000fe40008000000 */
[----:B------:R-:W-:Y:S02]  /*7cc0*/  UIMAD UR38, UR5, UR43, UR7 ;  /* 0x0000002b052672a4 */ /* 0x000fe4000f8e0207 */
[----:B------:R-:W-:Y:S11]  /*7cd0*/  UIMAD UR37, UR6, UR54, UR4 ;  /* 0x00000036062572a4 */ /* 0x000ff6000f8e0204 */
[----:B------:R-:W-:Y:S01]  /*7ce0*/  @!UPT UIADD3 URZ, UPT, UPT, URZ, URZ, URZ ;  /* 0x000000fffffff290 */ /* 0x000fe2000fffe0ff */
.L_x_147:
[----:B-1----:R-:W-:Y:S01]  /*7cf0*/  UISETP.NE.AND UP0, UPT, UR39, 0x1, UPT ;  /* 0x000000012700788c */ /* 0x002fe2000bf05270 */
[----:B------:R-:W-:Y:S01]  /*7d00*/  IADD3 R83, PT, PT, R83, 0x1, RZ ;  /* 0x0000000153537810 */ /* 0x000fe20007ffe0ff */
[----:B------:R-:W-:Y:S02]  /*7d10*/  USHF.L.U32 UR50, UR20, 0x6, URZ ;  /* 0x0000000614327899 */ /* 0x000fe400080006ff */
[----:B------:R-:W-:Y:S07]  /*7d20*/  USHF.L.U32 UR49, UR28, 0x7, URZ ;  /* 0x000000071c317899 */ /* 0x000fee00080006ff */
[----:B------:R-:W1:Y:S01]  /*7d30*/  @!UP0 LDCU.128 UR12, c[0x0][0xb10] ;  /* 0x00016200ff0c87ac */ /* 0x000e620008000c00 */
[----:B------:R-:W3:Y:S01]  /*7d40*/  @!UP0 LDCU UR5, c[0x0][0xb0c] ;  /* 0x00016180ff0587ac */ /* 0x000ee20008000800 */
[----:B------:R-:W4:Y:S01]  /*7d50*/  @!UP0 LDCU UR10, c[0x0][0xb20] ;  /* 0x00016400ff0a87ac */ /* 0x000f220008000800 */
[----:B-1----:R-:W-:Y:S02]  /*7d60*/  UIMAD.WIDE.U32 UR8, UR38, UR12, URZ ;  /* 0x0000000c260872a5 */ /* 0x002fe4000f8e00ff */
[----:B------:R-:W-:Y:S02]  /*7d70*/  UIMAD.WIDE.U32 UR6, UR37, UR15, URZ ;  /* 0x0000000f250672a5 */ /* 0x000fe4000f8e00ff */
[----:B------:R-:W-:Y:S03]  /*7d80*/  @!UP0 UISETP.NE.AND UP1, UPT, UR14, 0x1, UPT ;  /* 0x000000010e00888c */ /* 0x000fe6000bf25270 */
[----:B------:R-:W-:Y:S01]  /*7d90*/  @!UP0 UMOV UR4, UR9 ;  /* 0x0000000900048c82 */ /* 0x000fe20008000000 */
[----:B---3--:R-:W-:Y:S02]  /*7da0*/  @!UP0 UISETP.NE.AND UP2, UPT, UR5, 0x1, UPT ;  /* 0x000000010500888c */ /* 0x008fe4000bf45270 */
[----:B------:R-:W-:Y:S01]  /*7db0*/  @!UP0 USHF.R.U32.HI UR4, URZ, UR13, UR4 ;  /* 0x0000000dff048299 */ /* 0x000fe20008011604 */
[----:B------:R-:W-:Y:S02]  /*7dc0*/  @!UP0 UMOV UR6, UR7 ;  /* 0x0000000700068c82 */ /* 0x000fe40008000000 */
[----:B----4-:R-:W-:Y:S02]  /*7dd0*/  @!UP0 USHF.R.U32.HI UR6, URZ, UR10, UR6 ;  /* 0x0000000aff068299 */ /* 0x010fe40008011606 */
[----:B------:R-:W-:Y:S02]  /*7de0*/  @!UP0 USEL UR7, UR38, UR4, !UP2 ;  /* 0x0000000426078287 */ /* 0x000fe4000d000000 */
[----:B------:R-:W-:Y:S04]  /*7df0*/  @!UP0 USEL UR6, UR37, UR6, !UP1 ;  /* 0x0000000625068287 */ /* 0x000fe8000c800000 */
[----:B------:R-:W-:Y:S02]  /*7e00*/  @!UP0 UIADD3 UR4, UPT, UPT, -UR7, UR6, URZ ;  /* 0x0000000607048290 */ /* 0x000fe4000fffe1ff */
[----:B------:R-:W-:Y:S02]  /*7e10*/  @!UP0 UIADD3 UR6, UPT, UPT, UR7, -UR6, URZ ;  /* 0x8000000607068290 */ /* 0x000fe4000fffe0ff */
[----:B------:R-:W-:Y:S02]  /*7e20*/  @!UP0 UIMAD UR38, UR4, UR5, UR38 ;  /* 0x00000005042682a4 */ /* 0x000fe4000f8e0226 */
[----:B------:R-:W-:Y:S02]  /*7e30*/  @!UP0 UIMAD UR37, UR6, UR14, UR37 ;  /* 0x0000000e062582a4 */ /* 0x000fe4000f8e0225 */
[----:B------:R-:W-:Y:S09]  /*7e40*/  ULOP3.LUT UP0, URZ, UR60, 0x90, URZ, 0xc0, !UPT ;  /* 0x000000903cff7892 */ /* 0x000ff2000f80c0ff */
[----:B------:R-:W-:Y:S05]  /*7e50*/  BRA.U !UP0, `(.L_x_148) ;  /* 0x0000000108407547 */ /* 0x000fea000b800000 */
[----:B------:R-:W1:Y:S01]  /*7e60*/  LDCU.64 UR8, c[0x4][0x80] ;  /* 0x01001000ff0877ac */ /* 0x000e620008000a00 */
[----:B------:R-:W-:Y:S01]  /*7e70*/  MOV R3, 0x0 ;  /* 0x0000000000037802 */ /* 0x000fe20000000f00 */
[----:B------:R-:W-:Y:S02]  /*7e80*/  HFMA2 R12, -RZ, RZ, 0, 5.9604644775390625e-08 ;  /* 0x00000001ff0c7431 */ /* 0x000fe400000001ff */
[----:B------:R-:W-:Y:S02]  /*7e90*/  IMAD.MOV.U32 R8, RZ, RZ, 0x70 ;  /* 0x00000070ff087424 */ /* 0x000fe400078e00ff */
[----:B------:R-:W-:Y:S01]  /*7ea0*/  IMAD.MOV.U32 R13, RZ, RZ, RZ ;  /* 0x000000ffff0d7224 */ /* 0x000fe200078e00ff */
[----:B------:R-:W3:Y:S01]  /*7eb0*/  LDCU.64 UR6, c[0x4][0x88] ;  /* 0x01001100ff0677ac */ /* 0x000ee20008000a00 */
[----:B------:R-:W4:Y:S01]  /*7ec0*/  LDC.64 R2, c[0x4][R3] ;  /* 0x0100000003027b82 */ /* 0x000f220000000a00 */
[----:B------:R-:W2:Y:S01]  /*7ed0*/  LDCU.64 UR4, c[0x4][0x8] ;  /* 0x01000100ff0477ac */ /* 0x000ea20008000a00 */
[----:B-1----:R-:W-:Y:S01]  /*7ee0*/  MOV R5, UR9 ;  /* 0x0000000900057c02 */ /* 0x002fe20008000f00 */
[----:B------:R-:W-:Y:S01]  /*7ef0*/  IMAD.U32 R4, RZ, RZ, UR8 ;  /* 0x00000008ff047e24 */ /* 0x000fe2000f8e00ff */
[----:B---3--:R-:W-:Y:S01]  /*7f00*/  MOV R7, UR7 ;  /* 0x0000000700077c02 */ /* 0x008fe20008000f00 */
[----:B------:R-:W-:Y:S01]  /*7f10*/  IMAD.U32 R6, RZ, RZ, UR6 ;  /* 0x00000006ff067e24 */ /* 0x000fe2000f8e00ff */
[----:B--2---:R-:W-:Y:S01]  /*7f20*/  MOV R11, UR5 ;  /* 0x00000005000b7c02 */ /* 0x004fe20008000f00 */
[----:B------:R-:W-:Y:S02]  /*7f30*/  IMAD.U32 R10, RZ, RZ, UR4 ;  /* 0x00000004ff0a7e24 */ /* 0x000fe4000f8e00ff */
[----:B------:R-:W-:Y:S07]  /*7f40*/  LEPC R20, `(.L_x_148) ;  /* 0x000000001014794e */ /* 0x000fee0000000000 */
[----:B----45:R-:W-:Y:S05]  /*7f50*/  CALL.ABS.NOINC R2 ;  /* 0x0000000002007343 */ /* 0x030fea0003c00000 */
.L_x_148:
[----:B------:R-:W-:Y:S01]  /*7f60*/  LOP3.LUT P0, RZ, R88, 0x90, RZ, 0xc0, !PT ;  /* 0x0000009058ff7812 */ /* 0x000fe2000780c0ff */
[----:B------:R-:W-:Y:S11]  /*7f70*/  BSSY.RECONVERGENT B6, `(.L_x_149) ;  /* 0x0000013000067945 */ /* 0x000ff60003800200 */
[----:B------:R-:W-:Y:S01]  /*7f80*/  @!UPT UIADD3 URZ, UPT, UPT, URZ, URZ, URZ ;  /* 0x000000fffffff290 */ /* 0x000fe2000fffe0ff */
[----:B------:R-:W-:Y:S05]  /*7f90*/  @!P0 BRA `(.L_x_150) ;  /* 0x0000000000408947 */ /* 0x000fea0003800000 */
        /* <DEDUP_REMOVED lines=16> */
.L_x_150:
[----:B------:R-:W-:Y:S05]  /*80a0*/  BSYNC.RECONVERGENT B6 ;  /* 0x0000000000067941 */ /* 0x000fea0003800200 */
.L_x_149:
[----:B------:R-:W-:Y:S02]  /*80b0*/  ISETP.NE.U32.AND P0, PT, RZ, UR56, PT ;  /* 0x00000038ff007c0c */ /* 0x000fe4000bf05070 */
[C---:B------:R-:W-:Y:S02]  /*80c0*/  ISETP.NE.U32.AND P4, PT, R76.reuse, RZ, PT ;  /* 0x000000ff4c00720c */ /* 0x040fe40003f85070 */
[----:B------:R-:W-:Y:S02]  /*80d0*/  ISETP.NE.U32.AND P1, PT, R76, RZ, PT ;  /* 0x000000ff4c00720c */ /* 0x000fe40003f25070 */
[----:B------:R-:W-:Y:S02]  /*80e0*/  ISETP.NE.AND.EX P0, PT, RZ, UR57, PT, P0 ;  /* 0x00000039ff007c0c */ /* 0x000fe4000bf05300 */
[C---:B------:R-:W-:Y:S02]  /*80f0*/  ISETP.NE.AND.EX P4, PT, R77.reuse, RZ, PT, P4 ;  /* 0x000000ff4d00720c */ /* 0x040fe40003f85340 */
[----:B------:R-:W-:Y:S02]  /*8100*/  ISETP.NE.AND.EX P1, PT, R77, RZ, P0, P1 ;  /* 0x000000ff4d00720c */ /* 0x000fe40000725310 */
[----:B------:R-:W-:Y:S02]  /*8110*/  ISETP.NE.U32.AND P5, PT, R72, RZ, PT ;  /* 0x000000ff4800720c */ /* 0x000fe40003fa5070 */
[----:B------:R-:W-:Y:S02]  /*8120*/  ISETP.NE.U32.AND P2, PT, RZ, UR56, PT ;  /* 0x00000038ff007c0c */ /* 0x000fe4000bf45070 */
[----:B------:R-:W-:Y:S02]  /*8130*/  PLOP3.LUT P0, PT, PT, PT, PT, 0x8, 0x80 ;  /* 0x000000000080781c */ /* 0x000fe40003f0e170 */
[----:B------:R-:W-:Y:S02]  /*8140*/  ISETP.NE.AND.EX P5, PT, R73, RZ, PT, P5 ;  /* 0x000000ff4900720c */ /* 0x000fe40003fa5350 */
[----:B------:R-:W-:Y:S03]  /*8150*/  ISETP.NE.AND.EX P2, PT, RZ, UR57, PT, P2 ;  /* 0x00000039ff007c0c */ /* 0x000fe6000bf45320 */
[----:B------:R-:W-:Y:S01]  /*8160*/  @!P1 PLOP3.LUT P0, PT, P4, PT, PT, 0x80, 0x8 ;  /* 0x000000000008981c */ /* 0x000fe2000270f070 */
[----:B------:R-:W-:Y:S01]  /*8170*/  @!UPT UIADD3 URZ, UPT, UPT, URZ, URZ, URZ ;  /* 0x000000fffffff290 */ /* 0x000fe2000fffe0ff */
[----:B------:R-:W-:Y:S11]  /*8180*/  @!P4 BRA `(.L_x_151) ;  /* 0x000000000030c947 */ /* 0x000ff60003800000 */
[----:B------:R-:W-:Y:S01]  /*8190*/  ISETP.NE.U32.AND P3, PT, R74, RZ, PT ;  /* 0x000000ff4a00720c */ /* 0x000fe20003f65070 */
[----:B------:R-:W1:Y:S01]  /*81a0*/  LDCU.64 UR4, c[0x0][0x358] ;  /* 0x00006b00ff0477ac */ /* 0x000e620008000a00 */
[----:B------:R-:W-:Y:S02]  /*81b0*/  IMAD.MOV.U32 R80, RZ, RZ, 0x1 ;  /* 0x00000001ff507424 */ /* 0x000fe400078e00ff */
[----:B------:R-:W-:Y:S11]  /*81c0*/  ISETP.NE.AND.EX P3, PT, R75, RZ, PT, P3 ;  /* 0x000000ff4b00720c */ /* 0x000ff60003f65330 */
[----:B------:R-:W-:Y:S02]  /*81d0*/  @!UPT UIADD3 URZ, UPT, UPT, URZ, URZ, URZ ;  /* 0x000000fffffff290 */ /* 0x000fe4000fffe0ff */
[----:B------:R-:W3:Y:S01]  /*81e0*/  @P3 LDC.64 R2, c[0x0][0x888] ;  /* 0x00022200ff023b82 */ /* 0x000ee20000000a00 */
[----:B--2---:R-:W-:Y:S04]  /*81f0*/  @P3 IMAD R0, R76, UR36, RZ ;  /* 0x000000244c003c24 */ /* 0x004fe8000f8e02ff */
[----:B---3--:R-:W-:Y:S04]  /*8200*/  @P3 IMAD.WIDE R2, R0, 0x4, R2 ;  /* 0x0000000400023825 */ /* 0x008fe800078e0202 */
[----:B------:R-:W-:Y:S01]  /*8210*/  HFMA2 R0, -RZ, RZ, 0, 5.9604644775390625e-08 ;  /* 0x00000001ff007431 */ /* 0x000fe200000001ff */
[----:B-1---5:R1:W5:Y:S04]  /*8220*/  @P3 LDG.E R40, desc[UR4][R2.64] ;  /* 0x0000000402283981 */ /* 0x022368000c1e1900 */
[----:B------:R-:W-:Y:S01]  /*8230*/  @!P3 PRMT R80, R0, 0x7610, R80 ;  /* 0x000076100050b816 */ /* 0x000fe20000000050 */
[----:B-1----:R-:W3:Y:S06]  /*8240*/  @!P3 LDC R40, c[0x0][0x880] ;  /* 0x00022000ff28bb82 */ /* 0x002eec0000000800 */
.L_x_151:
[----:B------:R-:W-:Y:S05]  /*8250*/  @!P5 BRA `(.L_x_152) ;  /* 0x000000000024d947 */ /* 0x000fea0003800000 */
[----:B------:R-:W-:Y:S01]  /*8260*/  ISETP.NE.U32.AND P3, PT, R70, RZ, PT ;  /* 0x000000ff4600720c */ /* 0x000fe20003f65070 */
[----:B------:R-:W1:Y:S03]  /*8270*/  LDCU.64 UR4, c[0x0][0x358] ;  /* 0x00006b00ff0477ac */ /* 0x000e660008000a00 */
[----:B------:R-:W-:Y:S11]  /*8280*/  ISETP.NE.AND.EX P3, PT, R71, RZ, PT, P3 ;  /* 0x000000ff4700720c */ /* 0x000ff60003f65330 */
[----:B------:R-:W-:Y:S02]  /*8290*/  @!UPT UIADD3 URZ, UPT, UPT, URZ, URZ, URZ ;  /* 0x000000fffffff290 */ /* 0x000fe4000fffe0ff */
[----:B------:R-:W4:Y:S01]  /*82a0*/  @P3 LDC.64 R2, c[0x0][0x8a8] ;  /* 0x00022a00ff023b82 */ /* 0x000f220000000a00 */
[----:B--2---:R-:W-:Y:S04]  /*82b0*/  @P3 IMAD R0, R72, UR36, RZ ;  /* 0x0000002448003c24 */ /* 0x004fe8000f8e02ff */
[----:B----4-:R-:W-:Y:S05]  /*82c0*/  @P3 IMAD.WIDE R2, R0, 0x4, R2 ;  /* 0x0000000400023825 */ /* 0x010fea00078e0202 */
[----:B-1---5:R1:W5:Y:S02]  /*82d0*/  @P3 LDG.E R38, desc[UR4][R2.64] ;  /* 0x0000000402263981 */ /* 0x022364000c1e1900 */
[----:B-1----:R-:W4:Y:S02]  /*82e0*/  @!P3 LDC R38, c[0x0][0x8a0] ;  /* 0x00022800ff26bb82 */ /* 0x002f240000000800 */
.L_x_152:
[----:B---3-5:R-:W-:Y:S01]  /*82f0*/  ISETP.NE.AND P3, PT, R40, RZ, PT ;  /* 0x000000ff2800720c */ /* 0x028fe20003f65270 */
[----:B------:R-:W-:Y:S01]  /*8300*/  BSSY B1, `(.L_x_153) ;  /* 0x000003f000017945 */ /* 0x000fe20003800000 */
[----:B------:R-:W-:Y:S01]  /*8310*/  SEL R3, RZ, 0xffffffff, P2 ;  /* 0xffffffffff037807 */ /* 0x000fe20001000000 */
[----:B------:R-:W-:Y:S01]  /*8320*/  IMAD.MOV.U32 R43, RZ, RZ, 0x1 ;  /* 0x00000001ff2b7424 */ /* 0x000fe200078e00ff */
[----:B--2---:R-:W-:Y:S01]  /*8330*/  @!P1 SEL R0, RZ, 0xffffffff, P3 ;  /* 0xffffffffff009807 */ /* 0x004fe20001800000 */
[----:B------:R-:W-:Y:S01]  /*8340*/  IMAD R39, R36, 0x40, R37 ;  /* 0x0000004024277824 */ /* 0x000fe200078e0225 */
[----:B------:R-:W-:Y:S02]  /*8350*/  LOP3.LUT P2, RZ, R80, 0xff, RZ, 0xc0, !PT ;  /* 0x000000ff50ff7812 */ /* 0x000fe4000784c0ff */
[----:B------:R-:W-:Y:S02]  /*8360*/  CS2R R50, SRZ ;  /* 0x0000000000327805 */ /* 0x000fe4000001ff00 */
[----:B------:R-:W-:Y:S02]  /*8370*/  LEA R4, R85, UR44, 0x3 ;  /* 0x0000002c55047c11 */ /* 0x000fe4000f8e18ff */
[----:B------:R-:W-:Y:S02]  /*8380*/  CS2R R48, SRZ ;  /* 0x0000000000307805 */ /* 0x000fe4000001ff00 */
[----:B------:R-:W-:Y:S02]  /*8390*/  @P0 SEL R0, R3, R0, !P2 ;  /* 0x0000000003000207 */ /* 0x000fe40005000000 */
[----:B------:R-:W-:Y:S02]  /*83a0*/  CS2R R46, SRZ ;  /* 0x00000000002e7805 */ /* 0x000fe4000001ff00 */
[----:B------:R-:W-:Y:S02]  /*83b0*/  LEA R82, R36, UR44, 0x3 ;  /* 0x0000002c24527c11 */ /* 0x000fe4000f8e18ff */
[----:B------:R-:W-:Y:S02]  /*83c0*/  CS2R R44, SRZ ;  /* 0x00000000002c7805 */ /* 0x000fe4000001ff00 */
[----:B------:R-:W-:Y:S02]  /*83d0*/  @!P1 LOP3.LUT R0, R0, 0x1, RZ, 0xc0, !PT ;  /* 0x0000000100009812 */ /* 0x000fe400078ec0ff */
[----:B------:R-:W-:Y:S02]  /*83e0*/  SHF.L.U32 R5, R87, 0x1f, RZ ;  /* 0x0000001f57057819 */ /* 0x000fe400000006ff */
[----:B------:R-:W-:Y:S04]  /*83f0*/  ISETP.NE.U32.OR P6, PT, R0, 0x1, P1 ;  /* 0x000000010000780c */ /* 0x000fe80000fc5470 */
[----:B------:R-:W-:Y:S09]  /*8400*/  P2R R2, PR, RZ, 0x40 ;  /* 0x00000040ff027803 */ /* 0x000ff20000000000 */
[----:B------:R-:W-:Y:S04]  /*8410*/  @P6 SHF.L.U32 R0, R84, 0x1f, RZ ;  /* 0x0000001f54006819 */ /* 0x000fe800000006ff */
[----:B------:R1:W2:Y:S01]  /*8420*/  @P6 SYNCS.PHASECHK.TRANS64.TRYWAIT P1, [R4+URZ+0x340], R0 ;  /* 0x00034000040065a7 */ /* 0x0002a200080211ff */
[----:B------:R3:W3:Y:S01]  /*8430*/  SYNCS.PHASECHK.TRANS64.TRYWAIT P0, [R82+URZ+0x390], R5 ;  /* 0x00039005520075a7 */ /* 0x0006e200080011ff */
[----:B-1----:R-:W-:Y:S04]  /*8440*/  SEL R0, RZ, 0xffffffff, P3 ;  /* 0xffffffffff007807 */ /* 0x002fe80001800000 */
[----:B------:R-:W-:Y:S04]  /*8450*/  @P4 SEL R0, R3, R0, !P2 ;  /* 0x0000000003004207 */ /* 0x000fe80005000000 */
[----:B------:R-:W-:Y:S04]  /*8460*/  LOP3.LUT R0, R0, 0x1, RZ, 0xc0, !PT ;  /* 0x0000000100007812 */ /* 0x000fe800078ec0ff */
[----:B------:R-:W-:Y:S04]  /*8470*/  ISETP.NE.U32.AND P5, PT, R0, 0x1, PT ;  /* 0x000000010000780c */ /* 0x000fe80003fa5070 */
[----:B------:R-:W-:Y:S02]  /*8480*/  P2R R56, PR, RZ, 0x20 ;  /* 0x00000020ff387803 */ /* 0x000fe40000000000 */
[----:B--2---:R-:W-:Y:S01]  /*8490*/  @P6 SEL R43, RZ, 0x1, !P1 ;  /* 0x00000001ff2b6807 */ /* 0x004fe20004800000 */
[----:B---3--:R-:W-:Y:S06]  /*84a0*/  @!P6 BRA `(.L_x_154) ;  /* 0x000000000090e947 */ /* 0x008fec0003800000 */
[----:B------:R-:W-:Y:S01]  /*84b0*/  @P5 IMAD R6, R85, 0x1000, R78 ;  /* 0x0000100055065824 */ /* 0x000fe200078e024e */
[----:B------:R-:W-:Y:S01]  /*84c0*/  LOP3.LUT P6, RZ, R79, 0x80, RZ, 0xc0, !PT ;  /* 0x000000804fff7812 */ /* 0x000fe200078cc0ff */
[----:B------:R-:W-:Y:S01]  /*84d0*/  BSSY B0, `(.L_x_155) ;  /* 0x000000f000007945 */ /* 0x000fe20003800000 */
[----:B------:R-:W-:Y:S01]  /*84e0*/  ISETP.NE.AND P2, PT, R43, RZ, PT ;  /* 0x000000ff2b00720c */ /* 0x000fe20003f45270 */
[----:B------:R-:W-:Y:S01]  /*84f0*/  @P5 VIADD R0, R6, UR44 ;  /* 0x0000002c06005c36 */ /* 0x000fe20008000000 */
[----:B------:R-:W-:Y:S02]  /*8500*/  PLOP3.LUT P1, PT, PT, PT, PT, 0x8, 0x80 ;  /* 0x000000000080781c */ /* 0x000fe40003f2e170 */
[----:B------:R-:W-:Y:S02]  /*8510*/  CS2R R46, SRZ ;  /* 0x00000000002e7805 */ /* 0x000fe4000001ff00 */
[----:B------:R-:W-:Y:S01]  /*8520*/  @P5 PLOP3.LUT P1, PT, P6, PT, PT, 0x80, 0x8 ;  /* 0x000000000008581c */ /* 0x000fe2000372f070 */
[C---:B------:R-:W-:Y:S01]  /*8530*/  @P5 VIADD R3, R0.reuse, 0x10 ;  /* 0x0000001000035836 */ /* 0x040fe20000000000 */
[----:B------:R-:W-:Y:S02]  /*8540*/  CS2R R44, SRZ ;  /* 0x00000000002c7805 */ /* 0x000fe4000001ff00 */
[----:B------:R-:W-:Y:S02]  /*8550*/  CS2R R50, SRZ ;  /* 0x0000000000327805 */ /* 0x000fe4000001ff00 */
[----:B------:R-:W-:Y:S07]  /*8560*/  CS2R R48, SRZ ;  /* 0x0000000000307805 */ /* 0x000fee000001ff00 */
[----:B------:R-:W-:Y:S01]  /*8570*/  @P1 VIADD R3, R0, 0xfffffff0 ;  /* 0xfffffff000031836 */ /* 0x000fe20000000000 */
[----:B------:R-:W-:Y:S06]  /*8580*/  @P2 BRA `(.L_x_156) ;  /* 0x00000000000c2947 */ /* 0x000fec0003800000 */
[----:B------:R-:W-:Y:S04]  /*8590*/  SHF.L.U32 R0, R84, 0x1f, RZ ;  /* 0x0000001f54007819 */ /* 0x000fe800000006ff */
[----:B------:R-:W1:Y:S02]  /*85a0*/  SYNCS.PHASECHK.TRANS64.TRYWAIT P1, [R4+URZ+0x340], R0 ;  /* 0x00034000040075a7 */ /* 0x000e6400080211ff */
[----:B-1----:R-:W-:Y:S05]  /*85b0*/  @!P1 BRA `(.L_x_157) ;  /* 0x0000003800089947 */ /* 0x002fea0003800000 */
.L_x_156:
[----:B------:R-:W-:Y:S05]  /*85c0*/  BSYNC B0 ;  /* 0x0000000000007941 */ /* 0x000fea0003800000 */
.L_x_155:
[----:B------:R-:W-:Y:S01]  /*85d0*/  ISETP.NE.AND P1, PT, R56, RZ, PT ;  /* 0x000000ff3800720c */ /* 0x000fe20003f25270 */
[----:B-1----:R-:W-:Y:S02]  /*85e0*/  VIADD R4, R4, 0x350 ;  /* 0x0000035004047836 */ /* 0x002fe40000000000 */
[----:B------:R-:W-:Y:S02]  /*85f0*/  IMAD.U32 R0, RZ, RZ, UR45 ;  /* 0x0000002dff007e24 */ /* 0x000fe4000f8e00ff */
[----:B------:R-:W-:Y:S03]  /*8600*/  VIADD R85, R85, 0x1 ;  /* 0x0000000155557836 */ /* 0x000fe60000000000 */
[----:B------:R-:W-:Y:S05]  /*8610*/  PRMT R0, R0, 0x654, R4 ;  /* 0x0000065400007816 */ /* 0x000fea0000000004 */
[----:B------:R1:W2:Y:S04]  /*8620*/  @P1 LDS.128 R44, [R6+UR44+0x500] ;  /* 0x0005002c062c1984 */ /* 0x0002a80008000c00 */
[----:B------:R1:W3:Y:S01]  /*8630*/  @P1 LDS.128 R48, [R3+0x500] ;  /* 0x0005000003301984 */ /* 0x0002e20000000c00 */
[C---:B------:R-:W-:Y:S01]  /*8640*/  ISETP.NE.AND P1, PT, R85.reuse, 0x2, PT ;  /* 0x000000025500780c */ /* 0x040fe20003f25270 */
[----:B------:R-:W-:Y:S01]  /*8650*/  @!PT LDS RZ, [RZ] ;  /* 0x00000000fffff984 */ /* 0x000fe20000000800 */
[----:B------:R-:W-:Y:S01]  /*8660*/  @!PT LDS RZ, [RZ] ;  /* 0x00000000fffff984 */ /* 0x000fe20000000800 */
[----:B------:R-:W-:Y:S01]  /*8670*/  @!PT LDS RZ, [RZ] ;  /* 0x00000000fffff984 */ /* 0x000fe20000000800 */
[----:B------:R-:W-:Y:S01]  /*8680*/  @!PT LDS RZ, [RZ] ;  /* 0x00000000fffff984 */ /* 0x000fe20000000800 */
[----:B------:R5:W-:Y:S06]  /*8690*/  MEMBAR.ALL.CTA ;  /* 0x0000000000007992 */ /* 0x000bec0000008000 */
[----:B-----5:R-:W5:Y:S01]  /*86a0*/  FENCE.VIEW.ASYNC.S ;  /* 0x00000000000073c6 */ /* 0x020f620000000000 */
[----:B------:R-:W-:Y:S01]  /*86b0*/  SEL R85, R85, RZ, P1 ;  /* 0x000000ff55557207 */ /* 0x000fe20000800000 */
[----:B-----5:R5:W-:Y:S02]  /*86c0*/  SYNCS.ARRIVE.TRANS64.RED.A1T0 RZ, [R0+URZ], RZ ;  /* 0x000000ff00ff79a7 */ /* 0x020be400081004ff */
[----:B-----5:R-:W-:Y:S04]  /*86d0*/  SEL R0, RZ, 0x1, P1 ;  /* 0x00000001ff007807 */ /* 0x020fe80000800000 */
[----:B-12---:R-:W-:Y:S02]  /*86e0*/  LOP3.LUT R84, R84, R0, RZ, 0x3c, !PT ;  /* 0x0000000054547212 */ /* 0x006fe400078e3cff */
.L_x_154:
[----:B------:R-:W-:Y:S05]  /*86f0*/  BSYNC B1 ;  /* 0x0000000000017941 */ /* 0x000fea0003800000 */
.L_x_153:
[----:B------:R-:W-:Y:S04]  /*8700*/  SHF.R.U32.HI R0, RZ, 0x15, R39 ;  /* 0x00000015ff007819 */ /* 0x000fe80000011627 */
[----:B------:R-:W-:Y:S01]  /*8710*/  LOP3.LUT P1, RZ, R0, 0x3, R81, 0x48, !PT ;  /* 0x0000000300ff7812 */ /* 0x000fe20007824851 */
[----:B------:R-:W-:Y:S01]  /*8720*/  @!UPT UIADD3 URZ, UPT, UPT, URZ, URZ, URZ ;  /* 0x000000fffffff290 */ /* 0x000fe2000fffe0ff */
[----:B------:R-:W-:Y:S11]  /*8730*/  @P0 BRA `(.L_x_158) ;  /* 0x0000000000080947 */ /* 0x000ff60003800000 */
[----:B------:R-:W1:Y:S02]  /*8740*/  SYNCS.PHASECHK.TRANS64.TRYWAIT P0, [R82+URZ+0x390], R5 ;  /* 0x00039005520075a7 */ /* 0x000e6400080011ff */
[----:B-1----:R-:W-:Y:S05]  /*8750*/  @!P0 BRA `(.L_x_159) ;  /* 0x0000003400b48947 */ /* 0x002fea0003800000 */
.L_x_158:
[----:B------:R-:W-:Y:S05]  /*8760*/  @!P1 BRA `(.L_x_160) ;  /* 0x0000000000409947 */ /* 0x000fea0003800000 */
[----:B------:R-:W1:Y:S01]  /*8770*/  LDCU.64 UR8, c[0x4][0x70] ;  /* 0x01000e00ff0877ac */ /* 0x000e620008000a00 */
[----:B------:R-:W-:Y:S01]  /*8780*/  MOV R15, 0x0 ;  /* 0x00000000000f7802 */ /* 0x000fe20000000f00 */
[----:B------:R-:W-:Y:S02]  /*8790*/  HFMA2 R12, -RZ, RZ, 0, 5.9604644775390625e-08 ;  /* 0x00000001ff0c7431 */ /* 0x000fe400000001ff */
[----:B------:R-:W-:Y:S02]  /*87a0*/  IMAD.MOV.U32 R8, RZ, RZ, 0x192 ;  /* 0x00000192ff087424 */ /* 0x000fe400078e00ff */
[----:B------:R-:W-:Y:S01]  /*87b0*/  IMAD.MOV.U32 R13, RZ, RZ, RZ ;  /* 0x000000ffff0d7224 */ /* 0x000fe200078e00ff */
[----:B------:R-:W2:Y:S01]  /*87c0*/  LDCU.64 UR6, c[0x4][0x78] ;  /* 0x01000f00ff0677ac */ /* 0x000ea20008000a00 */
[----:B------:R-:W3:Y:S01]  /*87d0*/  LDC.64 R14, c[0x4][R15] ;  /* 0x010000000f0e7b82 */ /* 0x000ee20000000a00 */
[----:B------:R-:W5:Y:S01]  /*87e0*/  LDCU.64 UR4, c[0x4][0x10] ;  /* 0x01000200ff0477ac */ /* 0x000f620008000a00 */
[----:B-1----:R-:W-:Y:S01]  /*87f0*/  MOV R5, UR9 ;  /* 0x0000000900057c02 */ /* 0x002fe20008000f00 */
[----:B------:R-:W-:Y:S01]  /*8800*/  IMAD.U32 R4, RZ, RZ, UR8 ;  /* 0x00000008ff047e24 */ /* 0x000fe2000f8e00ff */
[----:B--2---:R-:W-:Y:S01]  /*8810*/  MOV R7, UR7 ;  /* 0x0000000700077c02 */ /* 0x004fe20008000f00 */
[----:B------:R-:W-:Y:S01]  /*8820*/  IMAD.U32 R6, RZ, RZ, UR6 ;  /* 0x00000006ff067e24 */ /* 0x000fe2000f8e00ff */
[----:B-----5:R-:W-:Y:S01]  /*8830*/  MOV R11, UR5 ;  /* 0x00000005000b7c02 */ /* 0x020fe20008000f00 */
[----:B------:R-:W-:Y:S02]  /*8840*/  IMAD.U32 R10, RZ, RZ, UR4 ;  /* 0x00000004ff0a7e24 */ /* 0x000fe4000f8e00ff */
[----:B------:R-:W-:Y:S07]  /*8850*/  LEPC R20, `(.L_x_160) ;  /* 0x000000001014794e */ /* 0x000fee0000000000 */
[----:B---34-:R-:W-:Y:S05]  /*8860*/  CALL.ABS.NOINC R14 ;  /* 0x000000000e007343 */ /* 0x018fea0003c00000 */
.L_x_160:
[----:B------:R-:W-:Y:S01]  /*8870*/  IMAD.U32 R42, R45, 0x10000, RZ ;  /* 0x000100002d2a7824 */ /* 0x000fe200078e00ff */
[----:B------:R-:W-:Y:S01]  /*8880*/  ISETP.NE.AND P6, PT, R2, RZ, PT ;  /* 0x000000ff0200720c */ /* 0x000fe20003fc5270 */
[----:B------:R-:W-:Y:S05]  /*8890*/  WARPSYNC.ALL ;  /* 0x0000000000007948 */ /* 0x000fea0003800000 */
[----:B------:R-:W-:Y:S01]  /*88a0*/  R2UR UR4, R39 ;  /* 0x00000000270472ca */ /* 0x000fe200000e0000 */
[----:B------:R-:W-:Y:S01]  /*88b0*/  BSSY.RECONVERGENT B0, `(.L_x_161) ;  /* 0x00000a4000007945 */ /* 0x000fe20003800200 */
[C---:B------:R-:W-:Y:S02]  /*88c0*/  SHF.L.U32 R2, R44.reuse, 0x10, RZ ;  /* 0x000000102c027819 */ /* 0x040fe400000006ff */
[C---:B------:R-:W-:Y:S02]  /*88d0*/  PRMT R3, R44.reuse, 0x8880, RZ ;  /* 0x000088802c037816 */ /* 0x040fe400000000ff */
[----:B------:R-:W-:Y:S02]  /*88e0*/  SHF.L.U32 R41, R44, 0x8, RZ ;  /* 0x000000082c297819 */ /* 0x000fe400000006ff */
[----:B------:R-:W-:Y:S02]  /*88f0*/  LOP3.LUT P5, RZ, R79, 0x80, RZ, 0xc0, !PT ;  /* 0x000000804fff7812 */ /* 0x000fe400078ac0ff */
[----:B------:R-:W-:Y:S03]  /*8900*/  ISETP.NE.AND P0, PT, R89, RZ, PT ;  /* 0x000000ff5900720c */ /* 0x000fe60003f05270 */
[----:B-1----:R-:W4:Y:S02]  /*8910*/  LDTM.x32 R4, tmem[UR4] ;  /* 0x00000004000479ee */ /* 0x002f2400082c0000 */
[C---:B----4-:R-:W-:Y:S01]  /*8920*/  IMAD R0, R38.reuse, R4, RZ ;  /* 0x0000000426007224 */ /* 0x050fe200078e02ff */
[----:B------:R-:W-:Y:S01]  /*8930*/  SHF.R.S32.HI R4, RZ, 0x18, R2 ;  /* 0x00000018ff047819 */ /* 0x000fe20000011402 */
[C---:B------:R-:W-:Y:S01]  /*8940*/  IMAD R2, R38.reuse, R5, RZ ;  /* 0x0000000526027224 */ /* 0x040fe200078e02ff */
[----:B------:R-:W-:Y:S01]  /*8950*/  SHF.R.S32.HI R5, RZ, 0x18, R41 ;  /* 0x00000018ff057819 */ /* 0x000fe20000011429 */
[----:B------:R-:W-:Y:S01]  /*8960*/  IMAD R0, R3, R40, R0 ;  /* 0x0000002803007224 */ /* 0x000fe200078e0200 */
[----:B------:R-:W-:Y:S01]  /*8970*/  PRMT R41, R45, 0x8880, RZ ;  /* 0x000088802d297816 */ /* 0x000fe200000000ff */
[----:B------:R-:W-:Y:S02]  /*8980*/  IMAD R3, R38, R6, RZ ;  /* 0x0000000626037224 */ /* 0x000fe400078e02ff */
[-C--:B------:R-:W-:Y:S01]  /*8990*/  IMAD R2, R4, R40.reuse, R2 ;  /* 0x0000002804027224 */ /* 0x080fe200078e0202 */
[----:B------:R-:W-:Y:S01]  /*89a0*/  SHF.R.S32.HI R4, RZ, 0x18, R44 ;  /* 0x00000018ff047819 */ /* 0x000fe2000001142c */
[C---:B------:R-:W-:Y:S02]  /*89b0*/  IMAD R7, R38.reuse, R7, RZ ;  /* 0x0000000726077224 */ /* 0x040fe400078e02ff */
[-C--:B------:R-:W-:Y:S02]  /*89c0*/  IMAD R3, R5, R40.reuse, R3 ;  /* 0x0000002805037224 */ /* 0x080fe400078e0203 */
[----:B------:R-:W-:Y:S02]  /*89d0*/  IMAD R5, R38, R9, RZ ;  /* 0x0000000926057224 */ /* 0x000fe400078e02ff */
[----:B------:R-:W-:Y:S02]  /*89e0*/  IMAD R7, R4, R40, R7 ;  /* 0x0000002804077224 */ /* 0x000fe400078e0207 */
[C---:B------:R-:W-:Y:S02]  /*89f0*/  IMAD R9, R38.reuse, R13, RZ ;  /* 0x0000000d26097224 */ /* 0x040fe400078e02ff */
[C---:B------:R-:W-:Y:S01]  /*8a00*/  IMAD R4, R38.reuse, R8, RZ ;  /* 0x0000000826047224 */ /* 0x040fe200078e02ff */
[----:B------:R-:W-:Y:S01]  /*8a10*/  I2IP.S8.S32.SAT R52, R7, R3, RZ ;  /* 0x0000000307347239 */ /* 0x000fe200000014ff */
[C---:B------:R-:W-:Y:S01]  /*8a20*/  IMAD R13, R38.reuse, R17, RZ ;  /* 0x00000011260d7224 */ /* 0x040fe200078e02ff */
[----:B------:R-:W-:Y:S01]  /*8a30*/  SHF.R.S32.HI R7, RZ, 0x18, R45 ;  /* 0x00000018ff077819 */ /* 0x000fe2000001142d */
[----:B------:R-:W-:Y:S01]  /*8a40*/  IMAD R8, R38, R12, RZ ;  /* 0x0000000c26087224 */ /* 0x000fe200078e02ff */
[----:B------:R-:W-:Y:S01]  /*8a50*/  I2IP.S8.S32.SAT R52, R2, R0, R52 ;  /* 0x0000000002347239 */ /* 0x000fe20000001434 */
[----:B------:R-:W-:Y:S01]  /*8a60*/  IMAD R17, R38, R21, RZ ;  /* 0x0000001526117224 */ /* 0x000fe200078e02ff */
[----:B------:R-:W-:Y:S01]  /*8a70*/  SHF.L.U32 R0, R46, 0x8, RZ ;  /* 0x000000082e007819 */ /* 0x000fe200000006ff */
[C---:B------:R-:W-:Y:S01]  /*8a80*/  IMAD R12, R38.reuse, R16, RZ ;  /* 0x00000010260c7224 */ /* 0x040fe200078e02ff */
[----:B------:R-:W-:Y:S01]  /*8a90*/  SHF.R.S32.HI R2, RZ, 0x18, R46 ;  /* 0x00000018ff027819 */ /* 0x000fe2000001142e */
[C---:B------:R-:W-:Y:S01]  /*8aa0*/  IMAD R21, R38.reuse, R25, RZ ;  /* 0x0000001926157224 */ /* 0x040fe200078e02ff */
[----:B------:R-:W-:Y:S01]  /*8ab0*/  SHF.R.S32.HI R0, RZ, 0x18, R0 ;  /* 0x00000018ff007819 */ /* 0x000fe20000011400 */
[C---:B------:R-:W-:Y:S02]  /*8ac0*/  IMAD R16, R38.reuse, R20, RZ ;  /* 0x0000001426107224 */ /* 0x040fe400078e02ff */
[C---:B------:R-:W-:Y:S02]  /*8ad0*/  IMAD R25, R38.reuse, R29, RZ ;  /* 0x0000001d26197224 */ /* 0x040fe400078e02ff */
[C---:B------:R-:W-:Y:S02]  /*8ae0*/  IMAD R20, R38.reuse, R24, RZ ;  /* 0x0000001826147224 */ /* 0x040fe400078e02ff */
[C---:B------:R-:W-:Y:S01]  /*8af0*/  IMAD R29, R38.reuse, R33, RZ ;  /* 0x00000021261d7224 */ /* 0x040fe200078e02ff */
[----:B------:R-:W-:Y:S01]  /*8b00*/  SHF.L.U32 R33, R45, 0x8, RZ ;  /* 0x000000082d217819 */ /* 0x000fe200000006ff */
[C---:B------:R-:W-:Y:S02]  /*8b10*/  IMAD R24, R38.reuse, R28, RZ ;  /* 0x0000001c26187224 */ /* 0x040fe400078e02ff */
[C---:B------:R-:W-:Y:S01]  /*8b20*/  IMAD R28, R38.reuse, R32, RZ ;  /* 0x00000020261c7224 */ /* 0x040fe200078e02ff */
[----:B------:R-:W-:Y:S01]  /*8b30*/  SHF.R.S32.HI R32, RZ, 0x18, R42 ;  /* 0x00000018ff207819 */ /* 0x000fe2000001142a */
[----:B------:R-:W-:Y:S01]  /*8b40*/  IMAD R4, R41, R40, R4 ;  /* 0x0000002829047224 */ /* 0x000fe200078e0204 */
[----:B------:R-:W-:Y:S01]  /*8b50*/  SHF.R.S32.HI R3, RZ, 0x18, R33 ;  /* 0x00000018ff037819 */ /* 0x000fe20000011421 */
[----:B------:R-:W-:Y:S01]  /*8b60*/  IMAD R6, R38, R10, RZ ;  /* 0x0000000a26067224 */ /* 0x000fe200078e02ff */
[----:B------:R-:W-:Y:S01]  /*8b70*/  PRMT R33, R46, 0x8880, RZ ;  /* 0x000088802e217816 */ /* 0x000fe200000000ff */
[-C--:B------:R-:W-:Y:S01]  /*8b80*/  IMAD R5, R32, R40.reuse, R5 ;  /* 0x0000002820057224 */ /* 0x080fe200078e0205 */
[----:B------:R-:W-:Y:S01]  /*8b90*/  SHF.L.U32 R32, R46, 0x10, RZ ;  /* 0x000000102e207819 */ /* 0x000fe200000006ff */
[C---:B------:R-:W-:Y:S02]  /*8ba0*/  IMAD R11, R38.reuse, R11, RZ ;  /* 0x0000000b260b7224 */ /* 0x040fe400078e02ff */
[-C--:B------:R-:W-:Y:S02]  /*8bb0*/  IMAD R6, R3, R40.reuse, R6 ;  /* 0x0000002803067224 */ /* 0x080fe400078e0206 */
[----:B------:R-:W-:Y:S01]  /*8bc0*/  IMAD R11, R7, R40, R11 ;  /* 0x00000028070b7224 */ /* 0x000fe200078e020b */
[----:B------:R-:W-:Y:S01]  /*8bd0*/  SHF.R.S32.HI R7, RZ, 0x18, R32 ;  /* 0x00000018ff077819 */ /* 0x000fe20000011420 */
[----:B------:R-:W-:Y:S02]  /*8be0*/  IMAD.MOV.U32 R3, RZ, RZ, R33 ;  /* 0x000000ffff037224 */ /* 0x000fe400078e0021 */
[----:B------:R-:W-:Y:S01]  /*8bf0*/  IMAD R10, R38, R14, RZ ;  /* 0x0000000e260a7224 */ /* 0x000fe200078e02ff */
[----:B------:R-:W-:Y:S01]  /*8c00*/  I2IP.S8.S32.SAT R11, R11, R6, RZ ;  /* 0x000000060b0b7239 */ /* 0x000fe200000014ff */
[-C--:B------:R-:W-:Y:S01]  /*8c10*/  IMAD R8, R3, R40.reuse, R8 ;  /* 0x0000002803087224 */ /* 0x080fe200078e0208 */
[----:B------:R-:W-:Y:S01]  /*8c20*/  SHF.L.U32 R3, R47, 0x10, RZ ;  /* 0x000000102f037819 */ /* 0x000fe200000006ff */
[-C--:B------:R-:W-:Y:S01]  /*8c30*/  IMAD R9, R7, R40.reuse, R9 ;  /* 0x0000002807097224 */ /* 0x080fe200078e0209 */
[C---:B------:R-:W-:Y:S01]  /*8c40*/  PRMT R7, R47.reuse, 0x8880, RZ ;  /* 0x000088802f077816 */ /* 0x040fe200000000ff */
[----:B------:R-:W-:Y:S01]  /*8c50*/  IMAD R10, R0, R40, R10 ;  /* 0x00000028000a7224 */ /* 0x000fe200078e020a */
[----:B------:R-:W-:Y:S01]  /*8c60*/  SHF.R.S32.HI R3, RZ, 0x18, R3 ;  /* 0x00000018ff037819 */ /* 0x000fe20000011403 */
[----:B------:R-:W-:Y:S01]  /*8c70*/  IMAD R15, R38, R15, RZ ;  /* 0x0000000f260f7224 */ /* 0x000fe200078e02ff */
[----:B------:R-:W-:Y:S01]  /*8c80*/  MOV R0, R7 ;  /* 0x0000000700007202 */ /* 0x000fe20000000f00 */
[----:B------:R-:W-:Y:S01]  /*8c90*/  IMAD.SHL.U32 R6, R47, 0x100, RZ ;  /* 0x000001002f067824 */ /* 0x000fe200078e00ff */
[----:B------:R-:W-:Y:S01]  /*8ca0*/  I2IP.S8.S32.SAT R53, R5, R4, R11 ;  /* 0x0000000405357239 */ /* 0x000fe2000000140b */
[-C--:B------:R-:W-:Y:S01]  /*8cb0*/  IMAD R15, R2, R40.reuse, R15 ;  /* 0x00000028020f7224 */ /* 0x080fe200078e020f */
[----:B------:R-:W-:Y:S01]  /*8cc0*/  SHF.R.S32.HI R2, RZ, 0x18, R47 ;  /* 0x00000018ff027819 */ /* 0x000fe2000001142f */
[----:B------:R-:W-:Y:S01]  /*8cd0*/  IMAD R12, R0, R40, R12 ;  /* 0x00000028000c7224 */ /* 0x000fe200078e020c */
[----:B------:R-:W-:Y:S01]  /*8ce0*/  SHF.R.S32.HI R6, RZ, 0x18, R6 ;  /* 0x00000018ff067819 */ /* 0x000fe20000011406 */
[----:B------:R-:W-:Y:S01]  /*8cf0*/  IMAD R14, R38, R18, RZ ;  /* 0x00000012260e7224 */ /* 0x000fe200078e02ff */
[----:B---3--:R-:W-:Y:S01]  /*8d00*/  PRMT R0, R48, 0x8880, RZ ;  /* 0x0000888030007816 */ /* 0x008fe200000000ff */
[-C--:B------:R-:W-:Y:S01]  /*8d10*/  IMAD R13, R3, R40.reuse, R13 ;  /* 0x00000028030d7224 */ /* 0x080fe200078e020d */
[C---:B------:R-:W-:Y:S01]  /*8d20*/  SHF.L.U32 R4, R49.reuse, 0x10, RZ ;  /* 0x0000001031047819 */ /* 0x040fe200000006ff */
[----:B------:R-:W-:Y:S01]  /*8d30*/  IMAD R19, R38, R19, RZ ;  /* 0x0000001326137224 */ /* 0x000fe200078e02ff */
[C---:B------:R-:W-:Y:S01]  /*8d40*/  PRMT R3, R49.reuse, 0x8880, RZ ;  /* 0x0000888031037816 */ /* 0x040fe200000000ff */
[-C--:B------:R-:W-:Y:S01]  /*8d50*/  IMAD R14, R6, R40.reuse, R14 ;  /* 0x00000028060e7224 */ /* 0x080fe200078e020e */
[----:B------:R-:W-:Y:S01]  /*8d60*/  SHF.L.U32 R5, R49, 0x8, RZ ;  /* 0x0000000831057819 */ /* 0x000fe200000006ff */
[-C--:B------:R-:W-:Y:S01]  /*8d70*/  IMAD R19, R2, R40.reuse, R19 ;  /* 0x0000002802137224 */ /* 0x080fe200078e0213 */
[----:B------:R-:W-:Y:S01]  /*8d80*/  SHF.L.U32 R2, R48, 0x10, RZ ;  /* 0x0000001030027819 */ /* 0x000fe200000006ff */
[----:B------:R-:W-:Y:S01]  /*8d90*/  IMAD R16, R0, R40, R16 ;  /* 0x0000002800107224 */ /* 0x000fe200078e0210 */
[----:B------:R-:W-:Y:S01]  /*8da0*/  SHF.R.S32.HI R4, RZ, 0x18, R4 ;  /* 0x00000018ff047819 */ /* 0x000fe20000011404 */
[----:B------:R-:W-:Y:S01]  /*8db0*/  IMAD.SHL.U32 R0, R48, 0x100, RZ ;  /* 0x0000010030007824 */ /* 0x000fe200078e00ff */
[----:B------:R-:W-:Y:S01]  /*8dc0*/  SHF.R.S32.HI R2, RZ, 0x18, R2 ;  /* 0x00000018ff027819 */ /* 0x000fe20000011402 */
[C---:B------:R-:W-:Y:S01]  /*8dd0*/  IMAD R18, R38.reuse, R22, RZ ;  /* 0x0000001626127224 */ /* 0x040fe200078e02ff */
[----:B------:R-:W-:Y:S01]  /*8de0*/  I2IP.S8.S32.SAT R10, R15, R10, RZ ;  /* 0x0000000a0f0a7239 */ /* 0x000fe200000014ff */
[----:B------:R-:W-:Y:S01]  /*8df0*/  IMAD R23, R38, R23, RZ ;  /* 0x0000001726177224 */ /* 0x000fe200078e02ff */
[----:B------:R-:W-:Y:S01]  /*8e00*/  SHF.R.S32.HI R0, RZ, 0x18, R0 ;  /* 0x00000018ff007819 */ /* 0x000fe20000011400 */
[----:B------:R-:W-:Y:S01]  /*8e10*/  IMAD R17, R2, R40, R17 ;  /* 0x0000002802117224 */ /* 0x000fe200078e0211 */
[----:B------:R-:W-:Y:S01]  /*8e20*/  SHF.R.S32.HI R2, RZ, 0x18, R48 ;  /* 0x00000018ff027819 */ /* 0x000fe20000011430 */
[----:B------:R-:W-:Y:S01]  /*8e30*/  IMAD R22, R38, R26, RZ ;  /* 0x0000001a26167224 */ /* 0x000fe200078e02ff */
[----:B------:R-:W-:Y:S01]  /*8e40*/  I2IP.S8.S32.SAT R14, R19, R14, RZ ;  /* 0x0000000e130e7239 */ /* 0x000fe200000014ff */
[-C--:B------:R-:W-:Y:S01]  /*8e50*/  IMAD R18, R0, R40.reuse, R18 ;  /* 0x0000002800127224 */ /* 0x080fe200078e0212 */
[----:B------:R-:W-:Y:S01]  /*8e60*/  SHF.R.S32.HI R0, RZ, 0x18, R5 ;  /* 0x00000018ff007819 */ /* 0x000fe20000011405 */
[-C--:B------:R-:W-:Y:S01]  /*8e70*/  IMAD R23, R2, R40.reuse, R23 ;  /* 0x0000002802177224 */ /* 0x080fe200078e0217 */
[----:B------:R-:W-:Y:S01]  /*8e80*/  SHF.R.S32.HI R2, RZ, 0x18, R49 ;  /* 0x00000018ff027819 */ /* 0x000fe20000011431 */
[-C--:B------:R-:W-:Y:S01]  /*8e90*/  IMAD R20, R3, R40.reuse, R20 ;  /* 0x0000002803147224 */ /* 0x080fe200078e0214 */
[----:B------:R-:W-:Y:S01]  /*8ea0*/  SHF.L.U32 R3, R50, 0x8, RZ ;  /* 0x0000000832037819 */ /* 0x000fe200000006ff */
[----:B------:R-:W-:Y:S01]  /*8eb0*/  IMAD R21, R4, R40, R21 ;  /* 0x0000002804157224 */ /* 0x000fe200078e0215 */
[----:B------:R-:W-:Y:S01]  /*8ec0*/  SHF.R.S32.HI R5, RZ, 0x18, R51 ;  /* 0x00000018ff057819 */ /* 0x000fe20000011433 */
[----:B------:R-:W-:Y:S01]  /*8ed0*/  IMAD R27, R38, R27, RZ ;  /* 0x0000001b261b7224 */ /* 0x000fe200078e02ff */
[----:B------:R-:W-:Y:S01]  /*8ee0*/  SHF.R.S32.HI R3, RZ, 0x18, R3 ;  /* 0x00000018ff037819 */ /* 0x000fe20000011403 */
[----:B------:R-:W-:Y:S01]  /*8ef0*/  IMAD.U32 R4, R50, 0x10000, RZ ;  /* 0x0001000032047824 */ /* 0x000fe200078e00ff */
[----:B------:R-:W-:Y:S01]  /*8f00*/  I2IP.S8.S32.SAT R18, R23, R18, RZ ;  /* 0x0000001217127239 */ /* 0x000fe200000014ff */
[-C--:B------:R-:W-:Y:S01]  /*8f10*/  IMAD R22, R0, R40.reuse, R22 ;  /* 0x0000002800167224 */ /* 0x080fe200078e0216 */
[----:B------:R-:W-:Y:S01]  /*8f20*/  PRMT R0, R50, 0x8880, RZ ;  /* 0x0000888032007816 */ /* 0x000fe200000000ff */
[----:B------:R-:W-:Y:S01]  /*8f30*/  IMAD R27, R2, R40, R27 ;  /* 0x00000028021b7224 */ /* 0x000fe200078e021b */
[----:B------:R-:W-:Y:S01]  /*8f40*/  SHF.R.S32.HI R2, RZ, 0x18, R4 ;  /* 0x00000018ff027819 */ /* 0x000fe20000011404 */
[----:B------:R-:W-:Y:S01]  /*8f50*/  IMAD R26, R38, R30, RZ ;  /* 0x0000001e261a7224 */ /* 0x000fe200078e02ff */
[----:B------:R-:W-:Y:S01]  /*8f60*/  I2IP.S8.S32.SAT R54, R9, R8, R10 ;  /* 0x0000000809367239 */ /* 0x000fe2000000140a */
[-C--:B------:R-:W-:Y:S01]  /*8f70*/  IMAD R24, R0, R40.reuse, R24 ;  /* 0x0000002800187224 */ /* 0x080fe200078e0218 */
[----:B------:R-:W-:Y:S01]  /*8f80*/  SHF.R.S32.HI R0, RZ, 0x18, R50 ;  /* 0x00000018ff007819 */ /* 0x000fe20000011432 */
[-C--:B------:R-:W-:Y:S01]  /*8f90*/  IMAD R25, R2, R40.reuse, R25 ;  /* 0x0000002802197224 */ /* 0x080fe200078e0219 */
[----:B------:R-:W-:Y:S01]  /*8fa0*/  PRMT R2, R51, 0x8880, RZ ;  /* 0x0000888033027816 */ /* 0x000fe200000000ff */
[----:B------:R-:W-:Y:S01]  /*8fb0*/  IMAD R26, R3, R40, R26 ;  /* 0x00000028031a7224 */ /* 0x000fe200078e021a */
[----:B------:R-:W-:Y:S01]  /*8fc0*/  SHF.L.U32 R3, R51, 0x10, RZ ;  /* 0x0000001033037819 */ /* 0x000fe200000006ff */
[----:B------:R-:W-:Y:S01]  /*8fd0*/  IMAD R31, R38, R31, RZ ;  /* 0x0000001f261f7224 */ /* 0x000fe200078e02ff */
[----:B------:R-:W-:Y:S01]  /*8fe0*/  I2IP.S8.S32.SAT R55, R13, R12, R14 ;  /* 0x0000000c0d377239 */ /* 0x000fe2000000140e */
[----:B------:R-:W-:Y:S01]  /*8ff0*/  IMAD.SHL.U32 R4, R51, 0x100, RZ ;  /* 0x0000010033047824 */ /* 0x000fe200078e00ff */
[----:B------:R-:W-:Y:S01]  /*9000*/  SHF.R.S32.HI R3, RZ, 0x18, R3 ;  /* 0x00000018ff037819 */ /* 0x000fe20000011403 */
[-C--:B------:R-:W-:Y:S02]  /*9010*/  IMAD R31, R0, R40.reuse, R31 ;  /* 0x00000028001f7224 */ /* 0x080fe400078e021f */
[----:B------:R-:W-:Y:S01]  /*9020*/  HFMA2 R0, -RZ, RZ, 0, 9.5367431640625e-07 ;  /* 0x00000010ff007431 */ /* 0x000fe200000001ff */
[----:B------:R1:W-:Y:S01]  /*9030*/  STS.128 [R78+UR44+0x2500], R52 ;  /* 0x002500344e007988 */ /* 0x0003e20008000c2c */
[----:B------:R-:W-:Y:S01]  /*9040*/  SHF.R.S32.HI R4, RZ, 0x18, R4 ;  /* 0x00000018ff047819 */ /* 0x000fe20000011404 */
[----:B------:R-:W-:Y:S01]  /*9050*/  IMAD R28, R2, R40, R28 ;  /* 0x00000028021c7224 */ /* 0x000fe200078e021c */
[----:B------:R-:W-:Y:S01]  /*9060*/  I2IP.S8.S32.SAT R16, R17, R16, R18 ;  /* 0x0000001011107239 */ /* 0x000fe20000001412 */
[C---:B------:R-:W-:Y:S01]  /*9070*/  IMAD R30, R38.reuse, R34, RZ ;  /* 0x00000022261e7224 */ /* 0x040fe200078e02ff */
[----:B------:R-:W-:Y:S01]  /*9080*/  I2IP.S8.S32.SAT R22, R27, R22, RZ ;  /* 0x000000161b167239 */ /* 0x000fe200000014ff */
[----:B------:R-:W-:Y:S01]  /*9090*/  IMAD R29, R3, R40, R29 ;  /* 0x00000028031d7224 */ /* 0x000fe200078e021d */
[----:B------:R-:W-:Y:S01]  /*90a0*/  I2IP.S8.S32.SAT R18, R31, R26, RZ ;  /* 0x0000001a1f127239 */ /* 0x000fe200000014ff */
[----:B------:R-:W-:Y:S01]  /*90b0*/  IMAD R35, R38, R35, RZ ;  /* 0x0000002326237224 */ /* 0x000fe200078e02ff */
[----:B------:R-:W-:Y:S01]  /*90c0*/  IADD3 R2, PT, PT, R78, UR44, RZ ;  /* 0x0000002c4e027c10 */ /* 0x000fe2000fffe0ff */
[-C--:B------:R-:W-:Y:S01]  /*90d0*/  IMAD R30, R4, R40.reuse, R30 ;  /* 0x00000028041e7224 */ /* 0x080fe200078e021e */
[----:B------:R-:W-:Y:S01]  /*90e0*/  SEL R0, R0, 0xfffffff0, !P5 ;  /* 0xfffffff000007807 */ /* 0x000fe20006800000 */
[----:B------:R-:W-:Y:S01]  /*90f0*/  IMAD R35, R5, R40, R35 ;  /* 0x0000002805237224 */ /* 0x000fe200078e0223 */
[----:B------:R-:W-:Y:S02]  /*9100*/  I2IP.S8.S32.SAT R17, R21, R20, R22 ;  /* 0x0000001415117239 */ /* 0x000fe40000001416 */
[----:B------:R-:W-:Y:S02]  /*9110*/  I2IP.S8.S32.SAT R18, R25, R24, R18 ;  /* 0x0000001819127239 */ /* 0x000fe40000001412 */
[----:B------:R-:W-:Y:S02]  /*9120*/  I2IP.S8.S32.SAT R19, R35, R30, RZ ;  /* 0x0000001e23137239 */ /* 0x000fe400000014ff */
[----:B------:R-:W-:Y:S02]  /*9130*/  IADD3 R90, PT, PT, R2, R0, RZ ;  /* 0x00000000025a7210 */ /* 0x000fe40007ffe0ff */
[----:B------:R-:W-:Y:S02]  /*9140*/  I2IP.S8.S32.SAT R19, R29, R28, R19 ;  /* 0x0000001c1d137239 */ /* 0x000fe40000001413 */
[----:B------:R-:W-:Y:S02]  /*9150*/  LEA R3, R85, UR44, 0x3 ;  /* 0x0000002c55037c11 */ /* 0x000fe4000f8e18ff */
[----:B------:R-:W-:Y:S01]  /*9160*/  @P6 SHF.L.U32 R4, R84, 0x1f, RZ ;  /* 0x0000001f54046819 */ /* 0x000fe200000006ff */
[----:B------:R1:W-:Y:S01]  /*9170*/  STS.128 [R90+0x2500], R16 ;  /* 0x002500105a007388 */ /* 0x0003e20000000c00 */
[----:B------:R-:W-:Y:S01]  /*9180*/  @!PT LDS RZ, [RZ] ;  /* 0x00000000fffff984 */ /* 0x000fe20000000800 */
[----:B------:R-:W-:Y:S01]  /*9190*/  @!PT LDS RZ, [RZ] ;  /* 0x00000000fffff984 */ /* 0x000fe20000000800 */
[----:B------:R-:W-:Y:S01]  /*91a0*/  @!PT LDS RZ, [RZ] ;  /* 0x00000000fffff984 */ /* 0x000fe20000000800 */
[----:B------:R-:W-:Y:S01]  /*91b0*/  @!PT LDS RZ, [RZ] ;  /* 0x00000000fffff984 */ /* 0x000fe20000000800 */
[----:B------:R2:W-:Y:S07]  /*91c0*/  MEMBAR.ALL.CTA ;  /* 0x0000000000007992 */ /* 0x0005ee0000008000 */
[----:B--2---:R-:W2:Y:S02]  /*91d0*/  FENCE.VIEW.ASYNC.S ;  /* 0x00000000000073c6 */ /* 0x004ea40000000000 */
[----:B--2---:R-:W-:Y:S06]  /*91e0*/  BAR.SYNC.DEFER_BLOCKING 0x1, 0x80 ;  /* 0x0042000000007b1d */ /* 0x004fec0000010000 */
[----:B------:R-:W-:Y:S05]  /*91f0*/  @P0 BRA `(.L_x_162) ;  /* 0x00000000003c0947 */ /* 0x000fea0003800000 */
[----:B------:R-:W2:Y:S01]  /*9200*/  LDCU.64 UR6, c[0x0][0x348] ;  /* 0x00006900ff0677ac */ /* 0x000ea20008000a00 */
[----:B------:R-:W-:Y:S01]  /*9210*/  UIADD3 UR4, UPT, UPT, UR44, 0x2500, URZ ;  /* 0x000025002c047890 */ /* 0x000fe2000fffe0ff */
[----:B------:R-:W-:Y:S01]  /*9220*/  UMOV UR51, UR36 ;  /* 0x0000002400337c82 */ /* 0x000fe20008000000 */
[----:B------:R-:W-:Y:S02]  /*9230*/  UIADD3 UR9, UPT, UPT, UR49, 0x40, URZ ;  /* 0x0000004031097890 */ /* 0x000fe4000fffe0ff */
[----:B------:R-:W-:Y:S02]  /*9240*/  UIADD3 UR8, UPT, UPT, UR44, 0x2d00, URZ ;  /* 0x00002d002c087890 */ /* 0x000fe4000fffe0ff */
[----:B------:R-:W-:Y:S01]  /*9250*/  MOV R88, UR4 ;  /* 0x0000000400587c02 */ /* 0x000fe20008000f00 */
[----:B------:R-:W-:Y:S01]  /*9260*/  UMOV UR10, UR50 ;  /* 0x00000032000a7c82 */ /* 0x000fe20008000000 */
[----:B------:R-:W-:Y:S02]  /*9270*/  UMOV UR11, UR36 ;  /* 0x00000024000b7c82 */ /* 0x000fe40008000000 */
[----:B------:R-:W-:Y:S01]  /*9280*/  R2UR UR48, R88 ;  /* 0x00000000583072ca */ /* 0x000fe200000e0000 */
[----:B--2---:R-:W-:Y:S04]  /*9290*/  UIADD3 UR4, UP0, UPT, UR6, 0x680, URZ ;  /* 0x0000068006047890 */ /* 0x004fe8000ff1e0ff */
[----:B------:R-:W-:Y:S09]  /*92a0*/  UIADD3.X UR5, UPT, UPT, URZ, UR7, URZ, UP0, !UPT ;  /* 0x00000007ff057290 */ /* 0x000ff200087fe4ff */
[----:B------:R2:W-:Y:S01]  /*92b0*/  UTMASTG.3D [UR48], [UR4] ;  /* 0x00000030040073b5 */ /* 0x0005e20008010000 */
[----:B------:R2:W-:Y:S01]  /*92c0*/  UTMASTG.3D [UR8], [UR4] ;  /* 0x00000008040073b5 */ /* 0x0005e20008010000 */
[----:B------:R0:W-:Y:S01]  /*92d0*/  UTMACMDFLUSH ;  /* 0x00000000000079b7 */ /* 0x0001e20000000000 */
[----:B--2---:R-:W-:Y:S04]  /*92e0*/  DEPBAR.LE SB0, 0x1 ;  /* 0x000080400000791a */ /* 0x004fe80000000000 */
.L_x_162:
[----:B------:R-:W-:Y:S05]  /*92f0*/  BSYNC.RECONVERGENT B0 ;  /* 0x0000000000007941 */ /* 0x000fea0003800200 */
.L_x_161:
[----:B------:R-:W-:Y:S06]  /*9300*/  BAR.SYNC.DEFER_BLOCKING 0x1, 0x80 ;  /* 0x0042000000007b1d */ /* 0x000fec0000010000 */
[----:B------:R-:W2:Y:S01]  /*9310*/  @P6 SYNCS.PHASECHK.TRANS64.TRYWAIT P0, [R3+URZ+0x340], R4 ;  /* 0x00034004030065a7 */ /* 0x000ea200080011ff */
[----:B------:R-:W-:Y:S01]  /*9320*/  BSSY B1, `(.L_x_163) ;  /* 0x000001f000017945 */ /* 0x000fe20003800000 */
[----:B--2---:R-:W-:Y:S03]  /*9330*/  @P6 SEL R43, RZ, 0x1, !P0 ;  /* 0x00000001ff2b6807 */ /* 0x004fe60004000000 */
[----:B------:R-:W-:Y:S05]  /*9340*/  @!P6 BRA `(.L_x_164) ;  /* 0x000000000070e947 */ /* 0x000fea0003800000 */
[----:B------:R-:W-:Y:S01]  /*9350*/  ISETP.NE.AND P1, PT, R56, RZ, PT ;  /* 0x000000ff3800720c */ /* 0x000fe20003f25270 */
[----:B------:R-:W-:Y:S01]  /*9360*/  BSSY B0, `(.L_x_165) ;  /* 0x0000008000007945 */ /* 0x000fe20003800000 */
[----:B------:R-:W-:Y:S11]  /*9370*/  ISETP.NE.AND P0, PT, R43, RZ, PT ;  /* 0x000000ff2b00720c */ /* 0x000ff60003f05270 */
[----:B------:R-:W-:Y:S04]  /*9380*/  @P1 IMAD R2, R85, 0x1000, R2 ;  /* 0x0000100055021824 */ /* 0x000fe800078e0202 */
[----:B------:R-:W-:Y:S01]  /*9390*/  @P1 IMAD.IADD R4, R0, 0x1, R2 ;  /* 0x0000000100041824 */ /* 0x000fe200078e0202 */
[----:B------:R-:W-:Y:S06]  /*93a0*/  @P0 BRA `(.L_x_166) ;  /* 0x00000000000c0947 */ /* 0x000fec0003800000 */
[----:B------:R-:W-:Y:S04]  /*93b0*/  SHF.L.U32 R0, R84, 0x1f, RZ ;  /* 0x0000001f54007819 */ /* 0x000fe800000006ff */
[----:B------:R-:W2:Y:S02]  /*93c0*/  SYNCS.PHASECHK.TRANS64.TRYWAIT P0, [R3+URZ+0x340], R0 ;  /* 0x00034000030075a7 */ /* 0x000ea400080011ff */
[----:B--2---:R-:W-:Y:S05]  /*93d0*/  @!P0 BRA `(.L_x_167) ;  /* 0x0000002800a88947 */ /* 0x004fea0003800000 */
.L_x_166:
[----:B------:R-:W-:Y:S05]  /*93e0*/  BSYNC B0 ;  /* 0x0000000000007941 */ /* 0x000fea0003800000 */
.L_x_165:
[----:B------:R-:W-:Y:S01]  /*93f0*/  ISETP.NE.AND P0, PT, R56, RZ, PT ;  /* 0x000000ff3800720c */ /* 0x000fe20003f05270 */
[----:B--2---:R-:W-:Y:S02]  /*9400*/  VIADD R3, R3, 0x350 ;  /* 0x0000035003037836 */ /* 0x004fe40000000000 */
[----:B------:R-:W-:Y:S02]  /*9410*/  IMAD.U32 R0, RZ, RZ, UR45 ;  /* 0x0000002dff007e24 */ /* 0x000fe4000f8e00ff */
[----:B------:R-:W-:Y:S03]  /*9420*/  VIADD R85, R85, 0x1 ;  /* 0x0000000155557836 */ /* 0x000fe60000000000 */
[----:B------:R-:W-:Y:S05]  /*9430*/  PRMT R0, R0, 0x654, R3 ;  /* 0x0000065400007816 */ /* 0x000fea0000000003 */
[----:B------:R2:W3:Y:S04]  /*9440*/  @P0 LDS.128 R44, [R2+0x500] ;  /* 0x00050000022c0984 */ /* 0x0004e80000000c00 */
[----:B------:R2:W4:Y:S01]  /*9450*/  @P0 LDS.128 R48, [R4+0x500] ;  /* 0x0005000004300984 */ /* 0x0005220000000c00 */
        /* <DEDUP_REMOVED lines=10> */
[----:B--23--:R-:W-:Y:S02]  /*9500*/  LOP3.LUT R84, R84, R0, RZ, 0x3c, !PT ;  /* 0x0000000054547212 */ /* 0x00cfe400078e3cff */
.L_x_164:
[----:B------:R-:W-:Y:S05]  /*9510*/  BSYNC B1 ;  /* 0x0000000000017941 */ /* 0x000fea0003800000 */
.L_x_163:
[----:B------:R-:W-:Y:S05]  /*9520*/  VIADD R0, R39, 0x20 ;  /* 0x0000002027007836 */ /* 0x000fea0000000000 */
[----:B------:R-:W-:Y:S04]  /*9530*/  SHF.R.U32.HI R0, RZ, 0x15, R0 ;  /* 0x00000015ff007819 */ /* 0x000fe80000011600 */
[----:B------:R-:W-:Y:S11]  /*9540*/  LOP3.LUT P0, RZ, R0, 0x3, R81, 0x48, !PT ;  /* 0x0000000300ff7812 */ /* 0x000ff60007804851 */
[----:B------:R-:W-:Y:S02]  /*9550*/  @!UPT UIADD3 URZ, UPT, UPT, URZ, URZ, URZ ;  /* 0x000000fffffff290 */ /* 0x000fe4000fffe0ff */
[----:B------:R-:W-:Y:S05]  /*9560*/  @!P0 BRA `(.L_x_168) ;  /* 0x0000000000408947 */ /* 0x000fea0003800000 */
[----:B------:R-:W2:Y:S01]  /*9570*/  LDCU.64 UR8, c[0x4][0x70] ;  /* 0x01000e00ff0877ac */ /* 0x000ea20008000a00 */
[----:B------:R-:W-:Y:S01]  /*9580*/  MOV R3, 0x0 ;  /* 0x0000000000037802 */ /* 0x000fe20000000f00 */
[----:B------:R-:W-:Y:S02]  /*9590*/  HFMA2 R12, -RZ, RZ, 0, 5.9604644775390625e-08 ;  /* 0x00000001ff0c7431 */ /* 0x000fe400000001ff */
[----:B------:R-:W-:Y:S02]  /*95a0*/  IMAD.MOV.U32 R8, RZ, RZ, 0x192 ;  /* 0x00000192ff087424 */ /* 0x000fe400078e00ff */
[----:B------:R-:W-:Y:S01]  /*95b0*/  IMAD.MOV.U32 R13, RZ, RZ, RZ ;  /* 0x000000ffff0d7224 */ /* 0x000fe200078e00ff */
[----:B------:R-:W3:Y:S01]  /*95c0*/  LDCU.64 UR6, c[0x4][0x78] ;  /* 0x01000f00ff0677ac */ /* 0x000ee20008000a00 */
[----:B------:R-:W1:Y:S01]  /*95d0*/  LDC.64 R2, c[0x4][R3] ;  /* 0x0100000003027b82 */ /* 0x000e620000000a00 */
[----:B------:R-:W5:Y:S01]  /*95e0*/  LDCU.64 UR4, c[0x4][0x10] ;  /* 0x01000200ff0477ac */ /* 0x000f620008000a00 */
[----:B--2---:R-:W-:Y:S01]  /*95f0*/  MOV R5, UR9 ;  /* 0x0000000900057c02 */ /* 0x004fe20008000f00 */
[----:B------:R-:W-:Y:S01]  /*9600*/  IMAD.U32 R4, RZ, RZ, UR8 ;  /* 0x00000008ff047e24 */ /* 0x000fe2000f8e00ff */
[----:B---3--:R-:W-:Y:S01]  /*9610*/  MOV R7, UR7 ;  /* 0x0000000700077c02 */ /* 0x008fe20008000f00 */
[----:B------:R-:W-:Y:S01]  /*9620*/  IMAD.U32 R6, RZ, RZ, UR6 ;  /* 0x00000006ff067e24 */ /* 0x000fe2000f8e00ff */
[----:B-----5:R-:W-:Y:S01]  /*9630*/  MOV R11, UR5 ;  /* 0x00000005000b7c02 */ /* 0x020fe20008000f00 */
[----:B------:R-:W-:Y:S02]  /*9640*/  IMAD.U32 R10, RZ, RZ, UR4 ;  /* 0x00000004ff0a7e24 */ /* 0x000fe4000f8e00ff */
[----:B------:R-:W-:Y:S07]  /*9650*/  LEPC R20, `(.L_x_168) ;  /* 0x000000001014794e */ /* 0x000fee0000000000 */
[----:B-1--4-:R-:W-:Y:S05]  /*9660*/  CALL.ABS.NOINC R2 ;  /* 0x0000000002007343 */ /* 0x012fea0003c00000 */
.L_x_168:
[----:B------:R-:W-:Y:S01]  /*9670*/  ISETP.NE.AND P0, PT, R89, RZ, PT ;  /* 0x000000ff5900720c */ /* 0x000fe20003f05270 */
[----:B------:R-:W-:Y:S05]  /*9680*/  WARPSYNC.ALL ;  /* 0x0000000000007948 */ /* 0x000fea0003800000 */
[----:B------:R-:W-:Y:S01]  /*9690*/  R2UR UR4, R39 ;  /* 0x00000000270472ca */ /* 0x000fe200000e0000 */
[----:B------:R-:W-:Y:S01]  /*96a0*/  IMAD.U32 R64, R46, 0x10000, RZ ;  /* 0x000100002e407824 */ /* 0x000fe200078e00ff */
[----:B------:R-:W-:Y:S01]  /*96b0*/  SHF.L.U32 R41, R44, 0x10, RZ ;  /* 0x000000102c297819 */ /* 0x000fe200000006ff */
[----:B----4-:R-:W-:Y:S01]  /*96c0*/  IMAD.U32 R63, R48, 0x10000, RZ ;  /* 0x00010000303f7824 */ /* 0x010fe200078e00ff */
[----:B------:R-:W-:Y:S01]  /*96d0*/  PRMT R39, R44, 0x8880, RZ ;  /* 0x000088802c277816 */ /* 0x000fe200000000ff */
[----:B-1----:R-:W-:Y:S01]  /*96e0*/  IMAD.U32 R53, R50, 0x10000, RZ ;  /* 0x0001000032357824 */ /* 0x002fe200078e00ff */
[----:B------:R-:W-:Y:S01]  /*96f0*/  SHF.L.U32 R42, R44, 0x8, RZ ;  /* 0x000000082c2a7819 */ /* 0x000fe200000006ff */
[----:B------:R-:W-:Y:S01]  /*9700*/  BSSY.RECONVERGENT B0, `(.L_x_169) ;  /* 0x00000a1000007945 */ /* 0x000fe20003800200 */
[----:B------:R-:W-:Y:S02]  /*9710*/  SHF.R.S32.HI R41, RZ, 0x18, R41 ;  /* 0x00000018ff297819 */ /* 0x000fe40000011429 */
[----:B------:R-:W-:Y:S02]  /*9720*/  SHF.R.S32.HI R42, RZ, 0x18, R42 ;  /* 0x00000018ff2a7819 */ /* 0x000fe4000001142a */
[----:B------:R-:W-:Y:S01]  /*9730*/  SHF.R.S32.HI R43, RZ, 0x18, R44 ;  /* 0x00000018ff2b7819 */ /* 0x000fe2000001142c */
[----:B------:R-:W1:Y:S01]  /*9740*/  LDTM.x32 R4, tmem[UR4+0x20] ;  /* 0x00002004000479ee */ /* 0x000e6200082c0000 */
[----:B------:R-:W-:Y:S01]  /*9750*/  NOP ;  /* 0x0000000000007918 */ /* 0x000fe20000000000 */
[----:B------:R-:W-:Y:S02]  /*9760*/  IADD3 R82, PT, PT, R82, 0x3b0, RZ ;  /* 0x000003b052527810 */ /* 0x000fe40007ffe0ff */
[C---:B------:R-:W-:Y:S02]  /*9770*/  PRMT R69, R45.reuse, 0x8880, RZ ;  /* 0x000088802d457816 */ /* 0x040fe400000000ff */
[----:B------:R-:W-:Y:S02]  /*9780*/  LOP3.LUT R82, R82, 0xfefffff8, RZ, 0xc0, !PT ;  /* 0xfefffff852527812 */ /* 0x000fe400078ec0ff */
[----:B------:R-:W-:Y:S02]  /*9790*/  SHF.L.U32 R68, R45, 0x10, RZ ;  /* 0x000000102d447819 */ /* 0x000fe400000006ff */
[----:B-1----:R1:W-:Y:S01]  /*97a0*/  SYNCS.ARRIVE.TRANS64.RED.A1T0 RZ, [R82+URZ], RZ ;  /* 0x000000ff52ff79a7 */ /* 0x0023e200081004ff */
[----:B------:R-:W-:Y:S02]  /*97b0*/  SHF.R.S32.HI R44, RZ, 0x18, R45 ;  /* 0x00000018ff2c7819 */ /* 0x000fe4000001142d */
[----:B------:R-:W-:Y:S02]  /*97c0*/  PRMT R66, R46, 0x8880, RZ ;  /* 0x000088802e427816 */ /* 0x000fe400000000ff */
[C---:B------:R-:W-:Y:S02]  /*97d0*/  PRMT R60, R47.reuse, 0x8880, RZ ;  /* 0x000088802f3c7816 */ /* 0x040fe400000000ff */
[C---:B------:R-:W-:Y:S02]  /*97e0*/  SHF.L.U32 R59, R47.reuse, 0x10, RZ ;  /* 0x000000102f3b7819 */ /* 0x040fe400000006ff */
[----:B------:R-:W-:Y:S02]  /*97f0*/  SHF.L.U32 R58, R47, 0x8, RZ ;  /* 0x000000082f3a7819 */ /* 0x000fe400000006ff */
[C---:B------:R-:W-:Y:S02]  /*9800*/  PRMT R65, R48.reuse, 0x8880, RZ ;  /* 0x0000888030417816 */ /* 0x040fe400000000ff */
[----:B------:R-:W-:Y:S01]  /*9810*/  SHF.L.U32 R62, R48, 0x8, RZ ;  /* 0x00000008303e7819 */ /* 0x000fe200000006ff */
[C---:B------:R-:W-:Y:S01]  /*9820*/  IMAD R0, R38.reuse, R4, RZ ;  /* 0x0000000426007224 */ /* 0x040fe200078e02ff */
[----:B------:R-:W-:Y:S01]  /*9830*/  SHF.R.S32.HI R4, RZ, 0x18, R68 ;  /* 0x00000018ff047819 */ /* 0x000fe20000011444 */
[C---:B------:R-:W-:Y:S01]  /*9840*/  IMAD R2, R38.reuse, R5, RZ ;  /* 0x0000000526027224 */ /* 0x040fe200078e02ff */
[C---:B------:R-:W-:Y:S01]  /*9850*/  PRMT R57, R49.reuse, 0x8880, RZ ;  /* 0x0000888031397816 */ /* 0x040fe200000000ff */
[C---:B------:R-:W-:Y:S01]  /*9860*/  IMAD R3, R38.reuse, R6, RZ ;  /* 0x0000000626037224 */ /* 0x040fe200078e02ff */
[----:B------:R-:W-:Y:S01]  /*9870*/  SHF.L.U32 R56, R49, 0x10, RZ ;  /* 0x0000001031387819 */ /* 0x000fe200000006ff */
[----:B------:R-:W-:Y:S01]  /*9880*/  IMAD R0, R39, R40, R0 ;  /* 0x0000002827007224 */ /* 0x000fe200078e0200 */
[----:B------:R-:W-:Y:S01]  /*9890*/  MOV R39, R66 ;  /* 0x0000004200277202 */ /* 0x000fe20000000f00 */
[----:B------:R-:W-:Y:S01]  /*98a0*/  IMAD R7, R38, R7, RZ ;  /* 0x0000000726077224 */ /* 0x000fe200078e02ff */
[----:B------:R-:W-:Y:S01]  /*98b0*/  SHF.L.U32 R55, R49, 0x8, RZ ;  /* 0x0000000831377819 */ /* 0x000fe200000006ff */
[-C--:B------:R-:W-:Y:S01]  /*98c0*/  IMAD R2, R41, R40.reuse, R2 ;  /* 0x0000002829027224 */ /* 0x080fe200078e0202 */
[----:B------:R-:W-:Y:S01]  /*98d0*/  SHF.R.S32.HI R41, RZ, 0x18, R48 ;  /* 0x00000018ff297819 */ /* 0x000fe20000011430 */
[-C--:B------:R-:W-:Y:S01]  /*98e0*/  IMAD R3, R42, R40.reuse, R3 ;  /* 0x000000282a037224 */ /* 0x080fe200078e0203 */
[----:B------:R-:W-:Y:S01]  /*98f0*/  SHF.L.U32 R48, R51, 0x8, RZ ;  /* 0x0000000833307819 */ /* 0x000fe200000006ff */
[----:B------:R-:W-:Y:S01]  /*9900*/  IMAD R7, R43, R40, R7 ;  /* 0x000000282b077224 */ /* 0x000fe200078e0207 */
[----:B------:R-:W-:Y:S01]  /*9910*/  SHF.L.U32 R67, R45, 0x8, RZ ;  /* 0x000000082d437819 */ /* 0x000fe200000006ff */
[C---:B------:R-:W-:Y:S01]  /*9920*/  IMAD R8, R38.reuse, R8, RZ ;  /* 0x0000000826087224 */ /* 0x040fe200078e02ff */
[----:B------:R-:W-:Y:S01]  /*9930*/  SHF.R.S32.HI R45, RZ, 0x18, R46 ;  /* 0x00000018ff2d7819 */ /* 0x000fe2000001142e */
[----:B------:R-:W-:Y:S01]  /*9940*/  IMAD R9, R38, R9, RZ ;  /* 0x0000000926097224 */ /* 0x000fe200078e02ff */
[----:B------:R-:W-:Y:S01]  /*9950*/  SHF.L.U32 R61, R46, 0x8, RZ ;  /* 0x000000082e3d7819 */ /* 0x000fe200000006ff */
[C---:B------:R-:W-:Y:S01]  /*9960*/  IMAD R10, R38.reuse, R10, RZ ;  /* 0x0000000a260a7224 */ /* 0x040fe200078e02ff */
[----:B------:R-:W-:Y:S01]  /*9970*/  SHF.R.S32.HI R46, RZ, 0x18, R47 ;  /* 0x00000018ff2e7819 */ /* 0x000fe2000001142f */
[C---:B------:R-:W-:Y:S01]  /*9980*/  IMAD R11, R38.reuse, R11, RZ ;  /* 0x0000000b260b7224 */ /* 0x040fe200078e02ff */
[----:B------:R-:W-:Y:S01]  /*9990*/  SHF.R.S32.HI R42, RZ, 0x18, R49 ;  /* 0x00000018ff2a7819 */ /* 0x000fe20000011431 */
[----:B------:R-:W-:Y:S01]  /*99a0*/  IMAD R6, R38, R15, RZ ;  /* 0x0000000f26067224 */ /* 0x000fe200078e02ff */
[----:B------:R-:W-:Y:S01]  /*99b0*/  PRMT R54, R50, 0x8880, RZ ;  /* 0x0000888032367816 */ /* 0x000fe200000000ff */
[----:B------:R-:W-:Y:S01]  /*99c0*/  IMAD R15, R38, R20, RZ ;  /* 0x00000014260f7224 */ /* 0x000fe200078e02ff */
[----:B------:R-:W-:Y:S01]  /*99d0*/  SHF.L.U32 R52, R50, 0x8, RZ ;  /* 0x0000000832347819 */ /* 0x000fe200000006ff */
[C---:B------:R-:W-:Y:S01]  /*99e0*/  IMAD R20, R38.reuse, R25, RZ ;  /* 0x0000001926147224 */ /* 0x040fe200078e02ff */
[----:B------:R-:W-:Y:S01]  /*99f0*/  SHF.R.S32.HI R43, RZ, 0x18, R50 ;  /* 0x00000018ff2b7819 */ /* 0x000fe20000011432 */
[C---:B------:R-:W-:Y:S01]  /*9a00*/  IMAD R25, R38.reuse, R30, RZ ;  /* 0x0000001e26197224 */ /* 0x040fe200078e02ff */
[C---:B------:R-:W-:Y:S01]  /*9a10*/  PRMT R50, R51.reuse, 0x8880, RZ ;  /* 0x0000888033327816 */ /* 0x040fe200000000ff */
[C---:B------:R-:W-:Y:S01]  /*9a20*/  IMAD R30, R38.reuse, R35, RZ ;  /* 0x00000023261e7224 */ /* 0x040fe200078e02ff */
[----:B------:R-:W-:Y:S02]  /*9a30*/  SHF.L.U32 R49, R51, 0x10, RZ ;  /* 0x0000001033317819 */ /* 0x000fe400000006ff */
[----:B------:R-:W-:Y:S02]  /*9a40*/  SHF.R.S32.HI R47, RZ, 0x18, R51 ;  /* 0x00000018ff2f7819 */ /* 0x000fe40000011433 */
[----:B------:R-:W-:Y:S01]  /*9a50*/  I2IP.S8.S32.SAT R51, R7, R3, RZ ;  /* 0x0000000307337239 */ /* 0x000fe200000014ff */
[----:B------:R-:W-:Y:S01]  /*9a60*/  IMAD.MOV.U32 R3, RZ, RZ, R69 ;  /* 0x000000ffff037224 */ /* 0x000fe200078e0045 */
[----:B------:R-:W-:Y:S01]  /*9a70*/  SHF.R.S32.HI R5, RZ, 0x18, R67 ;  /* 0x00000018ff057819 */ /* 0x000fe20000011443 */
[----:B------:R-:W-:Y:S01]  /*9a80*/  IMAD R7, R38, R16, RZ ;  /* 0x0000001026077224 */ /* 0x000fe200078e02ff */
[----:B------:R-:W-:Y:S01]  /*9a90*/  IADD3 R36, PT, PT, R36, 0x1, RZ ;  /* 0x0000000124247810 */ /* 0x000fe20007ffe0ff */
[-C--:B------:R-:W-:Y:S02]  /*9aa0*/  IMAD R8, R3, R40.reuse, R8 ;  /* 0x0000002803087224 */ /* 0x080fe400078e0208 */
[-C--:B------:R-:W-:Y:S02]  /*9ab0*/  IMAD R9, R4, R40.reuse, R9 ;  /* 0x0000002804097224 */ /* 0x080fe400078e0209 */
[-C--:B------:R-:W-:Y:S02]  /*9ac0*/  IMAD R10, R5, R40.reuse, R10 ;  /* 0x00000028050a7224 */ /* 0x080fe400078e020a */
[----:B------:R-:W-:Y:S02]  /*9ad0*/  IMAD R11, R44, R40, R11 ;  /* 0x000000282c0b7224 */ /* 0x000fe400078e020b */
[C---:B------:R-:W-:Y:S02]  /*9ae0*/  IMAD R3, R38.reuse, R12, RZ ;  /* 0x0000000c26037224 */ /* 0x040fe400078e02ff */
[C---:B------:R-:W-:Y:S01]  /*9af0*/  IMAD R12, R38.reuse, R17, RZ ;  /* 0x00000011260c7224 */ /* 0x040fe200078e02ff */
[----:B------:R-:W-:Y:S01]  /*9b00*/  I2IP.S8.S32.SAT R11, R11, R10, RZ ;  /* 0x0000000a0b0b7239 */ /* 0x000fe200000014ff */
[C---:B------:R-:W-:Y:S01]  /*9b10*/  IMAD R17, R38.reuse, R22, RZ ;  /* 0x0000001626117224 */ /* 0x040fe200078e02ff */
[----:B------:R-:W-:Y:S01]  /*9b20*/  SHF.R.S32.HI R10, RZ, 0x18, R64 ;  /* 0x00000018ff0a7819 */ /* 0x000fe20000011440 */
[C---:B------:R-:W-:Y:S02]  /*9b30*/  IMAD R22, R38.reuse, R27, RZ ;  /* 0x0000001b26167224 */ /* 0x040fe400078e02ff */
[----:B------:R-:W-:Y:S01]  /*9b40*/  IMAD R27, R38, R32, RZ ;  /* 0x00000020261b7224 */ /* 0x000fe200078e02ff */
[----:B------:R-:W-:Y:S01]  /*9b50*/  I2IP.S8.S32.SAT R32, R2, R0, R51 ;  /* 0x0000000002207239 */ /* 0x000fe20000001433 */
[C---:B------:R-:W-:Y:S01]  /*9b60*/  IMAD R4, R38.reuse, R13, RZ ;  /* 0x0000000d26047224 */ /* 0x040fe200078e02ff */
[----:B------:R-:W-:Y:S01]  /*9b70*/  SHF.R.S32.HI R0, RZ, 0x18, R61 ;  /* 0x00000018ff007819 */ /* 0x000fe2000001143d */
[C---:B------:R-:W-:Y:S01]  /*9b80*/  IMAD R5, R38.reuse, R14, RZ ;  /* 0x0000000e26057224 */ /* 0x040fe200078e02ff */
[----:B------:R-:W-:Y:S01]  /*9b90*/  MOV R2, R60 ;  /* 0x0000003c00027202 */ /* 0x000fe20000000f00 */
[C---:B------:R-:W-:Y:S02]  /*9ba0*/  IMAD R13, R38.reuse, R18, RZ ;  /* 0x00000012260d7224 */ /* 0x040fe400078e02ff */
[----:B------:R-:W-:Y:S02]  /*9bb0*/  IMAD R3, R39, R40, R3 ;  /* 0x0000002827037224 */ /* 0x000fe400078e0203 */
[C---:B------:R-:W-:Y:S02]  /*9bc0*/  IMAD R18, R38.reuse, R23, RZ ;  /* 0x0000001726127224 */ /* 0x040fe400078e02ff */
[----:B------:R-:W-:Y:S02]  /*9bd0*/  IMAD R23, R38, R28, RZ ;  /* 0x0000001c26177224 */ /* 0x000fe400078e02ff */
[----:B------:R-:W-:Y:S02]  /*9be0*/  IMAD R4, R10, R40, R4 ;  /* 0x000000280a047224 */ /* 0x000fe400078e0204 */
[----:B------:R-:W-:Y:S01]  /*9bf0*/  IMAD R28, R38, R33, RZ ;  /* 0x00000021261c7224 */ /* 0x000fe200078e02ff */
[----:B------:R-:W-:Y:S01]  /*9c00*/  I2IP.S8.S32.SAT R33, R9, R8, R11 ;  /* 0x0000000809217239 */ /* 0x000fe2000000140b */
[-C--:B------:R-:W-:Y:S01]  /*9c10*/  IMAD R5, R0, R40.reuse, R5 ;  /* 0x0000002800057224 */ /* 0x080fe200078e0205 */
[----:B------:R-:W-:Y:S01]  /*9c20*/  SHF.R.S32.HI R8, RZ, 0x18, R59 ;  /* 0x00000018ff087819 */ /* 0x000fe2000001143b */
[-C--:B------:R-:W-:Y:S01]  /*9c30*/  IMAD R6, R45, R40.reuse, R6 ;  /* 0x000000282d067224 */ /* 0x080fe200078e0206 */
[----:B------:R-:W-:Y:S01]  /*9c40*/  SHF.R.S32.HI R9, RZ, 0x18, R58 ;  /* 0x00000018ff097819 */ /* 0x000fe2000001143a */
[-C--:B------:R-:W-:Y:S01]  /*9c50*/  IMAD R7, R2, R40.reuse, R7 ;  /* 0x0000002802077224 */ /* 0x080fe200078e0207 */
[----:B------:R-:W-:Y:S01]  /*9c60*/  MOV R0, R65 ;  /* 0x0000004100007202 */ /* 0x000fe20000000f00 */
[----:B------:R-:W-:Y:S01]  /*9c70*/  IMAD R14, R38, R19, RZ ;  /* 0x00000013260e7224 */ /* 0x000fe200078e02ff */
[----:B------:R-:W-:Y:S01]  /*9c80*/  I2IP.S8.S32.SAT R5, R6, R5, RZ ;  /* 0x0000000506057239 */ /* 0x000fe200000014ff */
[-C--:B------:R-:W-:Y:S01]  /*9c90*/  IMAD R12, R8, R40.reuse, R12 ;  /* 0x00000028080c7224 */ /* 0x080fe200078e020c */
[----:B------:R-:W-:Y:S01]  /*9ca0*/  SHF.R.S32.HI R2, RZ, 0x18, R63 ;  /* 0x00000018ff027819 */ /* 0x000fe2000001143f */
[-C--:B------:R-:W-:Y:S01]  /*9cb0*/  IMAD R13, R9, R40.reuse, R13 ;  /* 0x00000028090d7224 */ /* 0x080fe200078e020d */
[----:B------:R-:W-:Y:S01]  /*9cc0*/  SHF.R.S32.HI R8, RZ, 0x18, R62 ;  /* 0x00000018ff087819 */ /* 0x000fe2000001143e */
[----:B------:R-:W-:Y:S02]  /*9cd0*/  IMAD R16, R38, R21, RZ ;  /* 0x0000001526107224 */ /* 0x000fe400078e02ff */
[-C--:B------:R-:W-:Y:S02]  /*9ce0*/  IMAD R14, R46, R40.reuse, R14 ;  /* 0x000000282e0e7224 */ /* 0x080fe400078e020e */
[-C--:B------:R-:W-:Y:S02]  /*9cf0*/  IMAD R15, R0, R40.reuse, R15 ;  /* 0x00000028000f7224 */ /* 0x080fe400078e020f */
[----:B------:R-:W-:Y:S01]  /*9d00*/  IMAD R16, R2, R40, R16 ;  /* 0x0000002802107224 */ /* 0x000fe200078e0210 */
[----:B------:R-:W-:Y:S01]  /*9d10*/  I2IP.S8.S32.SAT R13, R14, R13, RZ ;  /* 0x0000000d0e0d7239 */ /* 0x000fe200000014ff */
[C---:B------:R-:W-:Y:S01]  /*9d20*/  IMAD R19, R38.reuse, R24, RZ ;  /* 0x0000001826137224 */ /* 0x040fe200078e02ff */
[----:B------:R-:W-:Y:S01]  /*9d30*/  SHF.R.S32.HI R2, RZ, 0x18, R56 ;  /* 0x00000018ff027819 */ /* 0x000fe20000011438 */
[----:B------:R-:W-:Y:S01]  /*9d40*/  IMAD R24, R38, R29, RZ ;  /* 0x0000001d26187224 */ /* 0x000fe200078e02ff */
[----:B------:R-:W-:Y:S01]  /*9d50*/  I2IP.S8.S32.SAT R35, R12, R7, R13 ;  /* 0x000000070c237239 */ /* 0x000fe2000000140d */
[----:B------:R-:W-:Y:S02]  /*9d60*/  IMAD R17, R8, R40, R17 ;  /* 0x0000002808117224 */ /* 0x000fe400078e0211 */
[----:B------:R-:W-:Y:S02]  /*9d70*/  IMAD.MOV.U32 R0, RZ, RZ, R57 ;  /* 0x000000ffff007224 */ /* 0x000fe400078e0039 */
[----:B------:R-:W-:Y:S01]  /*9d80*/  IMAD R29, R38, R34, RZ ;  /* 0x00000022261d7224 */ /* 0x000fe200078e02ff */
[----:B------:R-:W-:Y:S01]  /*9d90*/  I2IP.S8.S32.SAT R34, R4, R3, R5 ;  /* 0x0000000304227239 */ /* 0x000fe20000001405 */
[-C--:B------:R-:W-:Y:S01]  /*9da0*/  IMAD R18, R41, R40.reuse, R18 ;  /* 0x0000002829127224 */ /* 0x080fe200078e0212 */
[----:B------:R-:W-:Y:S01]  /*9db0*/  SHF.R.S32.HI R3, RZ, 0x18, R55 ;  /* 0x00000018ff037819 */ /* 0x000fe20000011437 */
[----:B------:R-:W-:Y:S01]  /*9dc0*/  IMAD R19, R0, R40, R19 ;  /* 0x0000002800137224 */ /* 0x000fe200078e0213 */
[----:B------:R-:W-:Y:S01]  /*9dd0*/  MOV R0, R54 ;  /* 0x0000003600007202 */ /* 0x000fe20000000f00 */
[----:B------:R1:W-:Y:S01]  /*9de0*/  STS.128 [R78+UR44+0x3500], R32 ;  /* 0x003500204e007988 */ /* 0x0003e20008000c2c */
        /* <DEDUP_REMOVED lines=8> */
[----:B------:R-:W-:Y:S01]  /*9e70*/  I2IP.S8.S32.SAT R16, R16, R15, R17 ;  /* 0x0000000f10107239 */ /* 0x000fe20000001411 */
[-C--:B------:R-:W-:Y:S01]  /*9e80*/  IMAD R23, R0, R40.reuse, R23 ;  /* 0x0000002800177224 */ /* 0x080fe200078e0217 */
[----:B------:R-:W-:Y:S01]  /*9e90*/  SHF.R.S32.HI R0, RZ, 0x18, R52 ;  /* 0x00000018ff007819 */ /* 0x000fe20000011434 */
[----:B------:R-:W-:Y:S01]  /*9ea0*/  IMAD R24, R2, R40, R24 ;  /* 0x0000002802187224 */ /* 0x000fe200078e0218 */
[----:B------:R-:W-:Y:S01]  /*9eb0*/  MOV R2, R50 ;  /* 0x0000003200027202 */ /* 0x000fe20000000f00 */
[----:B------:R-:W-:Y:S01]  /*9ec0*/  IMAD R26, R38, R31, RZ ;  /* 0x0000001f261a7224 */ /* 0x000fe200078e02ff */
[----:B------:R-:W-:Y:S01]  /*9ed0*/  I2IP.S8.S32.SAT R17, R22, R21, RZ ;  /* 0x0000001516117239 */ /* 0x000fe200000014ff */
[-C--:B------:R-:W-:Y:S02]  /*9ee0*/  IMAD R25, R0, R40.reuse, R25 ;  /* 0x0000002800197224 */ /* 0x080fe400078e0219 */
[-C--:B------:R-:W-:Y:S01]  /*9ef0*/  IMAD R26, R43, R40.reuse, R26 ;  /* 0x000000282b1a7224 */ /* 0x080fe200078e021a */
[----:B------:R-:W-:Y:S01]  /*9f00*/  I2IP.S8.S32.SAT R17, R20, R19, R17 ;  /* 0x0000001314117239 */ /* 0x000fe20000001411 */
[-C--:B------:R-:W-:Y:S02]  /*9f10*/  IMAD R27, R2, R40.reuse, R27 ;  /* 0x00000028021b7224 */ /* 0x080fe400078e021b */
[-C--:B------:R-:W-:Y:S01]  /*9f20*/  IMAD R28, R3, R40.reuse, R28 ;  /* 0x00000028031c7224 */ /* 0x080fe200078e021c */
[----:B------:R-:W-:Y:S01]  /*9f30*/  I2IP.S8.S32.SAT R18, R26, R25, RZ ;  /* 0x000000191a127239 */ /* 0x000fe200000014ff */
[-C--:B------:R-:W-:Y:S02]  /*9f40*/  IMAD R29, R4, R40.reuse, R29 ;  /* 0x00000028041d7224 */ /* 0x080fe400078e021d */
[----:B------:R-:W-:Y:S01]  /*9f50*/  IMAD R30, R47, R40, R30 ;  /* 0x000000282f1e7224 */ /* 0x000fe200078e021e */
[----:B------:R-:W-:Y:S04]  /*9f60*/  I2IP.S8.S32.SAT R18, R24, R23, R18 ;  /* 0x0000001718127239 */ /* 0x000fe80000001412 */
[----:B------:R-:W-:Y:S04]  /*9f70*/  I2IP.S8.S32.SAT R29, R30, R29, RZ ;  /* 0x0000001d1e1d7239 */ /* 0x000fe800000014ff */
[----:B------:R-:W-:Y:S05]  /*9f80*/  I2IP.S8.S32.SAT R19, R28, R27, R29 ;  /* 0x0000001b1c137239 */ /* 0x000fea000000141d */
        /* <DEDUP_REMOVED lines=10> */
[----:B------:R-:W-:Y:S02]  /*a030*/  UIADD3 UR13, UPT, UPT, UR49, 0x20, URZ ;  /* 0x00000020310d7890 */ /* 0x000fe4000fffe0ff */
[----:B------:R-:W-:Y:S01]  /*a040*/  UIADD3 UR12, UPT, UPT, UR44, 0x3500, URZ ;  /* 0x000035002c0c7890 */ /* 0x000fe2000fffe0ff */
[----:B------:R-:W-:Y:S01]  /*a050*/  UMOV UR14, UR50 ;  /* 0x00000032000e7c82 */ /* 0x000fe20008000000 */
[----:B------:R-:W-:Y:S01]  /*a060*/  UMOV UR15, UR36 ;  /* 0x00000024000f7c82 */ /* 0x000fe20008000000 */
[----:B------:R-:W-:Y:S02]  /*a070*/  UIADD3 UR9, UPT, UPT, UR49, 0x60, URZ ;  /* 0x0000006031097890 */ /* 0x000fe4000fffe0ff */
[----:B------:R-:W-:Y:S01]  /*a080*/  UIADD3 UR8, UPT, UPT, UR44, 0x3d00, URZ ;  /* 0x00003d002c087890 */ /* 0x000fe2000fffe0ff */
[----:B------:R-:W-:Y:S01]  /*a090*/  UMOV UR10, UR50 ;  /* 0x00000032000a7c82 */ /* 0x000fe20008000000 */
[----:B------:R-:W-:Y:S01]  /*a0a0*/  UMOV UR11, UR36 ;  /* 0x00000024000b7c82 */ /* 0x000fe20008000000 */
[----:B--2---:R-:W-:Y:S04]  /*a0b0*/  UIADD3 UR4, UP0, UPT, UR6, 0x680, URZ ;  /* 0x0000068006047890 */ /* 0x004fe8000ff1e0ff */
[----:B------:R-:W-:Y:S09]  /*a0c0*/  UIADD3.X UR5, UPT, UPT, URZ, UR7, URZ, UP0, !UPT ;  /* 0x00000007ff057290 */ /* 0x000ff200087fe4ff */
[----:B------:R2:W-:Y:S01]  /*a0d0*/  UTMASTG.3D [UR12], [UR4] ;  /* 0x0000000c040073b5 */ /* 0x0005e20008010000 */
[----:B------:R2:W-:Y:S01]  /*a0e0*/  UTMASTG.3D [UR8], [UR4] ;  /* 0x00000008040073b5 */ /* 0x0005e20008010000 */
[----:B------:R0:W-:Y:S01]  /*a0f0*/  UTMACMDFLUSH ;  /* 0x00000000000079b7 */ /* 0x0001e20000000000 */
[----:B--2---:R-:W-:Y:S04]  /*a100*/  DEPBAR.LE SB0, 0x1 ;  /* 0x000080400000791a */ /* 0x004fe80000000000 */
.L_x_170:
[----:B------:R-:W-:Y:S05]  /*a110*/  BSYNC.RECONVERGENT B0 ;  /* 0x0000000000007941 */ /* 0x000fea0003800200 */
.L_x_169:
[----:B------:R-:W-:Y:S01]  /*a120*/  BAR.SYNC.DEFER_BLOCKING 0x1, 0x80 ;  /* 0x0042000000007b1d */ /* 0x000fe20000010000 */
[----:B------:R-:W-:Y:S01]  /*a130*/  ISETP.NE.AND P0, PT, R83, 0x2, PT ;  /* 0x000000025300780c */ /* 0x000fe20003f05270 */
[----:B------:R-:W-:Y:S01]  /*a140*/  UISETP.NE.AND UP0, UPT, UR46, URZ, UPT ;  /* 0x000000ff2e00728c */ /* 0x000fe2000bf05270 */
[----:B------:R-:W-:Y:S01]  /*a150*/  ISETP.NE.AND P1, PT, R36, 0x4, PT ;  /* 0x000000042400780c */ /* 0x000fe20003f25270 */
[----:B------:R-:W-:Y:S01]  /*a160*/  UIADD3 UR28, UPT, UPT, UR37, UR62, URZ ;  /* 0x0000003e251c7290 */ /* 0x000fe2000fffe0ff */
[----:B------:R-:W-:Y:S01]  /*a170*/  SEL R2, RZ, 0x1, P0 ;  /* 0x00000001ff027807 */ /* 0x000fe20000000000 */
[----:B------:R-:W-:Y:S01]  /*a180*/  UIADD3 UR20, UPT, UPT, UR38, UR61, URZ ;  /* 0x0000003d26147290 */ /* 0x000fe2000fffe0ff */
[----:B------:R-:W-:Y:S02]  /*a190*/  SEL R0, RZ, 0x1, P1 ;  /* 0x00000001ff007807 */ /* 0x000fe40000800000 */
[----:B------:R-:W-:Y:S02]  /*a1a0*/  LOP3.LUT R86, R86, R2, RZ, 0x3c, !PT ;  /* 0x0000000256567212 */ /* 0x000fe400078e3cff */
[----:B------:R-:W-:Y:S02]  /*a1b0*/  LOP3.LUT R87, R87, R0, RZ, 0x3c, !PT ;  /* 0x0000000057577212 */ /* 0x000fe400078e3cff */
[----:B------:R-:W-:Y:S02]  /*a1c0*/  SEL R83, R83, RZ, P0 ;  /* 0x000000ff53537207 */ /* 0x000fe40000000000 */
[----:B------:R-:W-:Y:S01]  /*a1d0*/  SEL R36, R36, RZ, P1 ;  /* 0x000000ff24247207 */ /* 0x000fe20000800000 */
[----:B------:R-:W-:Y:S01]  /*a1e0*/  UMOV UR36, UR59 ;  /* 0x0000003b00247c82 */ /* 0x000fe20008000000 */
[----:B------:R-:W-:Y:S05]  /*a1f0*/  BRA.U UP0, `(.L_x_171) ;  /* 0xffffffd500747547 */ /* 0x000fea000b83ffff */
[----:B------:R-:W-:Y:S05]  /*a200*/  EXIT ;  /* 0x000000000000794d */ /* 0x000fea0003800000 */
.L_x_25:
[----:B--2---:R2:W3:Y:S02]  /*a210*/  SYNCS.PHASECHK.TRANS64.TRYWAIT P0, [R0+URZ+0x3e0], R2 ;  /* 0x0003e002000075a7 */ /* 0x0044e400080011ff */
[----:B---3--:R-:W-:Y:S05]  /*a220*/  @!P0 NANOSLEEP.SYNCS 0x989680 ;  /* 0x009896800000895d */ /* 0x008fea0003900000 */
[----:B------:R-:W3:Y:S02]  /*a230*/  @!P0 SYNCS.PHASECHK.TRANS64 P0, [R0+URZ+0x3e0], R2 ;  /* 0x0003e002000085a7 */ /* 0x000ee400080010ff */
[----:B---3--:R-:W-:Y:S05]  /*a240*/  @!P0 BRA `(.L_x_25) ;  /* 0xfffffffc00f08947 */ /* 0x008fea000383ffff */
[----:B------:R-:W-:Y:S05]  /*a250*/  BRA `(.L_x_172) ;  /* 0xffffff8000107947 */ /* 0x000fea000383ffff */
.L_x_28:
[----:B-1----:R-:W-:-:S07]  /*a260*/  MOV R0, UR33 ;  /* 0x0000002100007c02 */ /* 0x002fce0008000f00 */
.L_x_173:
[----:B-1----:R1:W2:Y:S02]  /*a270*/  SYNCS.PHASECHK.TRANS64.TRYWAIT P0, [R0+URZ+0x1a0], R3 ;  /* 0x0001a003000075a7 */ /* 0x0022a400080011ff */
[----:B--2---:R-:W-:Y:S05]  /*a280*/  @!P0 NANOSLEEP.SYNCS 0x989680 ;  /* 0x009896800000895d */ /* 0x004fea0003900000 */
[----:B------:R-:W2:Y:S02]  /*a290*/  @!P0 SYNCS.PHASECHK.TRANS64 P0, [R0+URZ+0x1a0], R3 ;  /* 0x0001a003000085a7 */ /* 0x000ea400080010ff */
[----:B--2---:R-:W-:Y:S05]  /*a2a0*/  @!P0 BRA `(.L_x_173) ;  /* 0xfffffffc00f08947 */ /* 0x004fea000383ffff */
[----:B------:R-:W-:Y:S05]  /*a2b0*/  BRA `(.L_x_27) ;  /* 0xffffff8000687947 */ /* 0x000fea000383ffff */
.L_x_35:
[----:B-1----:R-:W-:-:S07]  /*a2c0*/  MOV R0, UR17 ;  /* 0x0000001100007c02 */ /* 0x002fce0008000f00 */
.L_x_174:
[----:B-1----:R1:W2:Y:S02]  /*a2d0*/  SYNCS.PHASECHK.TRANS64.TRYWAIT P0, [R0+URZ+0x1a0], R3 ;  /* 0x0001a003000075a7 */ /* 0x0022a400080011ff */
[----:B--2---:R-:W-:Y:S05]  /*a2e0*/  @!P0 NANOSLEEP.SYNCS 0x989680 ;  /* 0x009896800000895d */ /* 0x004fea0003900000 */
[----:B------:R-:W2:Y:S02]  /*a2f0*/  @!P0 SYNCS.PHASECHK.TRANS64 P0, [R0+URZ+0x1a0], R3 ;  /* 0x0001a003000085a7 */ /* 0x000ea400080010ff */
[----:B--2---:R-:W-:Y:S05]  /*a300*/  @!P0 BRA `(.L_x_174) ;  /* 0xfffffffc00f08947 */ /* 0x004fea000383ffff */
[----:B------:R-:W-:Y:S05]  /*a310*/  BRA `(.L_x_34) ;  /* 0xffffff8400307947 */ /* 0x000fea000383ffff */
.L_x_40:
[----:B-1----:R1:W2:Y:S02]  /*a320*/  SYNCS.PHASECHK.TRANS64.TRYWAIT P0, [R3+URZ+0x370], R0 ;  /* 0x00037000030075a7 */ /* 0x0022a400080011ff */
[----:B--2---:R-:W-:Y:S05]  /*a330*/  @!P0 NANOSLEEP.SYNCS 0x989680 ;  /* 0x009896800000895d */ /* 0x004fea0003900000 */
[----:B------:R-:W2:Y:S02]  /*a340*/  @!P0 SYNCS.PHASECHK.TRANS64 P0, [R3+URZ+0x370], R0 ;  /* 0x00037000030085a7 */ /* 0x000ea400080010ff */
[----:B--2---:R-:W-:Y:S05]  /*a350*/  @!P0 BRA `(.L_x_40) ;  /* 0xfffffffc00f08947 */ /* 0x004fea000383ffff */
[----:B------:R-:W-:Y:S05]  /*a360*/  BRA `(.L_x_175) ;  /* 0xffffff8400e07947 */ /* 0x000fea000383ffff */
.L_x_44:
[----:B------:R-:W-:-:S07]  /*a370*/  MOV R0, UR4 ;  /* 0x0000000400007c02 */ /* 0x000fce0008000f00 */
.L_x_176:
[----:B-1----:R1:W2:Y:S02]  /*a380*/  SYNCS.PHASECHK.TRANS64.TRYWAIT P0, [R0+URZ], R2 ;  /* 0x00000002000075a7 */ /* 0x0022a400080011ff */
[----:B--2---:R-:W-:Y:S05]  /*a390*/  @!P0 NANOSLEEP.SYNCS 0x989680 ;  /* 0x009896800000895d */ /* 0x004fea0003900000 */
[----:B------:R-:W2:Y:S02]  /*a3a0*/  @!P0 SYNCS.PHASECHK.TRANS64 P0, [R0+URZ], R2 ;  /* 0x00000002000085a7 */ /* 0x000ea400080010ff */
[----:B--2---:R-:W-:Y:S05]  /*a3b0*/  @!P0 BRA `(.L_x_176) ;  /* 0xfffffffc00f08947 */ /* 0x004fea000383ffff */
[----:B------:R-:W-:Y:S05]  /*a3c0*/  BRA `(.L_x_177) ;  /* 0xffffff8c00847947 */ /* 0x000fea000383ffff */
.L_x_45:
[----:B------:R-:W-:-:S07]  /*a3d0*/  MOV R0, UR5 ;  /* 0x0000000500007c02 */ /* 0x000fce0008000f00 */
.L_x_178:
[----:B-1----:R1:W2:Y:S02]  /*a3e0*/  SYNCS.PHASECHK.TRANS64.TRYWAIT P0, [R0+URZ], R3 ;  /* 0x00000003000075a7 */ /* 0x0022a400080011ff */
[----:B--2---:R-:W-:Y:S05]  /*a3f0*/  @!P0 NANOSLEEP.SYNCS 0x989680 ;  /* 0x009896800000895d */ /* 0x004fea0003900000 */
[----:B------:R-:W2:Y:S02]  /*a400*/  @!P0 SYNCS.PHASECHK.TRANS64 P0, [R0+URZ], R3 ;  /* 0x00000003000085a7 */ /* 0x000ea400080010ff */
[----:B--2---:R-:W-:Y:S05]  /*a410*/  @!P0 BRA `(.L_x_178) ;  /* 0xfffffffc00f08947 */ /* 0x004fea000383ffff */
[----:B------:R-:W-:Y:S05]  /*a420*/  BRA `(.L_x_179) ;  /* 0xffffff8c00907947 */ /* 0x000fea000383ffff */
.L_x_46:
[----:B------:R-:W-:-:S07]  /*a430*/  MOV R0, UR5 ;  /* 0x0000000500007c02 */ /* 0x000fce0008000f00 */
.L_x_180:
[----:B-1----:R1:W2:Y:S02]  /*a440*/  SYNCS.PHASECHK.TRANS64.TRYWAIT P0, [R0+URZ], R3 ;  /* 0x00000003000075a7 */ /* 0x0022a400080011ff */
[----:B--2---:R-:W-:Y:S05]  /*a450*/  @!P0 NANOSLEEP.SYNCS 0x989680 ;  /* 0x009896800000895d */ /* 0x004fea0003900000 */
[----:B------:R-:W2:Y:S02]  /*a460*/  @!P0 SYNCS.PHASECHK.TRANS64 P0, [R0+URZ], R3 ;  /* 0x00000003000085a7 */ /* 0x000ea400080010ff */
[----:B--2---:R-:W-:Y:S05]  /*a470*/  @!P0 BRA `(.L_x_180) ;  /* 0xfffffffc00f08947 */ /* 0x004fea000383ffff */
[----:B------:R-:W-:Y:S05]  /*a480*/  BRA `(.L_x_181) ;  /* 0xffffff8c009c7947 */ /* 0x000fea000383ffff */
.L_x_47:
[----:B------:R-:W-:-:S07]  /*a490*/  MOV R0, UR5 ;  /* 0x0000000500007c02 */ /* 0x000fce0008000f00 */
.L_x_182:
[----:B-1----:R1:W2:Y:S02]  /*a4a0*/  SYNCS.PHASECHK.TRANS64.TRYWAIT P0, [R0+URZ], R3 ;  /* 0x00000003000075a7 */ /* 0x0022a400080011ff */
[----:B--2---:R-:W-:Y:S05]  /*a4b0*/  @!P0 NANOSLEEP.SYNCS 0x989680 ;  /* 0x009896800000895d */ /* 0x004fea0003900000 */
[----:B------:R-:W2:Y:S02]  /*a4c0*/  @!P0 SYNCS.PHASECHK.TRANS64 P0, [R0+URZ], R3 ;  /* 0x00000003000085a7 */ /* 0x000ea400080010ff */
[----:B--2---:R-:W-:Y:S05]  /*a4d0*/  @!P0 BRA `(.L_x_182) ;  /* 0xfffffffc00f08947 */ /* 0x004fea000383ffff */
[----:B------:R-:W-:Y:S05]  /*a4e0*/  BRA `(.L_x_183) ;  /* 0xffffff8c00a87947 */ /* 0x000fea000383ffff */
.L_x_48:
[----:B------:R-:W-:-:S07]  /*a4f0*/  MOV R0, UR5 ;  /* 0x0000000500007c02 */ /* 0x000fce0008000f00 */
.L_x_184:
[----:B-1----:R1:W2:Y:S02]  /*a500*/  SYNCS.PHASECHK.TRANS64.TRYWAIT P0, [R0+URZ], R3 ;  /* 0x00000003000075a7 */ /* 0x0022a400080011ff */
[----:B--2---:R-:W-:Y:S05]  /*a510*/  @!P0 NANOSLEEP.SYNCS 0x989680 ;  /* 0x009896800000895d */ /* 0x004fea0003900000 */
[----:B------:R-:W2:Y:S02]  /*a520*/  @!P0 SYNCS.PHASECHK.TRANS64 P0, [R0+URZ], R3 ;  /* 0x00000003000085a7 */ /* 0x000ea400080010ff */
[----:B--2---:R-:W-:Y:S05]  /*a530*/  @!P0 BRA `(.L_x_184) ;  /* 0xfffffffc00f08947 */ /* 0x004fea000383ffff */
[----:B------:R-:W-:Y:S05]  /*a540*/  BRA `(.L_x_185) ;  /* 0xffffff8c00b47947 */ /* 0x000fea000383ffff */
.L_x_49:
[----:B------:R-:W-:-:S07]  /*a550*/  MOV R0, UR5 ;  /* 0x0000000500007c02 */ /* 0x000fce0008000f00 */
.L_x_186:
[----:B-1----:R1:W2:Y:S02]  /*a560*/  SYNCS.PHASECHK.TRANS64.TRYWAIT P0, [R0+URZ], R3 ;  /* 0x00000003000075a7 */ /* 0x0022a400080011ff */
[----:B--2---:R-:W-:Y:S05]  /*a570*/  @!P0 NANOSLEEP.SYNCS 0x989680 ;  /* 0x009896800000895d */ /* 0x004fea0003900000 */
[----:B------:R-:W2:Y:S02]  /*a580*/  @!P0 SYNCS.PHASECHK.TRANS64 P0, [R0+URZ], R3 ;  /* 0x00000003000085a7 */ /* 0x000ea400080010ff */
[----:B--2---:R-:W-:Y:S05]  /*a590*/  @!P0 BRA `(.L_x_186) ;  /* 0xfffffffc00f08947 */ /* 0x004fea000383ffff */
[----:B------:R-:W-:Y:S05]  /*a5a0*/  BRA `(.L_x_187) ;  /* 0xffffff8c00c07947 */ /* 0x000fea000383ffff */
.L_x_50:
[----:B------:R-:W-:-:S07]  /*a5b0*/  MOV R0, UR5 ;  /* 0x0000000500007c02 */ /* 0x000fce0008000f00 */
.L_x_188:
[----:B-1----:R1:W2:Y:S02]  /*a5c0*/  SYNCS.PHASECHK.TRANS64.TRYWAIT P0, [R0+URZ], R3 ;  /* 0x00000003000075a7 */ /* 0x0022a400080011ff */
[----:B--2---:R-:W-:Y:S05]  /*a5d0*/  @!P0 NANOSLEEP.SYNCS 0x989680 ;  /* 0x009896800000895d */ /* 0x004fea0003900000 */
[----:B------:R-:W2:Y:S02]  /*a5e0*/  @!P0 SYNCS.PHASECHK.TRANS64 P0, [R0+URZ], R3 ;  /* 0x00000003000085a7 */ /* 0x000ea400080010ff */
[----:B--2---:R-:W-:Y:S05]  /*a5f0*/  @!P0 BRA `(.L_x_188) ;  /* 0xfffffffc00f08947 */ /* 0x004fea000383ffff */
[----:B------:R-:W-:Y:S05]  /*a600*/  BRA `(.L_x_189) ;  /* 0xffffff8c00cc7947 */ /* 0x000fea000383ffff */
.L_x_51:
[----:B------:R-:W-:-:S07]  /*a610*/  MOV R0, UR5 ;  /* 0x0000000500007c02 */ /* 0x000fce0008000f00 */
.L_x_190:
[----:B-1----:R1:W2:Y:S02]  /*a620*/  SYNCS.PHASECHK.TRANS64.TRYWAIT P0, [R0+URZ], R3 ;  /* 0x00000003000075a7 */ /* 0x0022a400080011ff */
[----:B--2---:R-:W-:Y:S05]  /*a630*/  @!P0 NANOSLEEP.SYNCS 0x989680 ;  /* 0x009896800000895d */ /* 0x004fea0003900000 */
[----:B------:R-:W2:Y:S02]  /*a640*/  @!P0 SYNCS.PHASECHK.TRANS64 P0, [R0+URZ], R3 ;  /* 0x00000003000085a7 */ /* 0x000ea400080010ff */
[----:B--2---:R-:W-:Y:S05]  /*a650*/  @!P0 BRA `(.L_x_190) ;  /* 0xfffffffc00f08947 */ /* 0x004fea000383ffff */
[----:B------:R-:W-:Y:S05]  /*a660*/  BRA `(.L_x_191) ;  /* 0xffffff8c00d87947 */ /* 0x000fea000383ffff */
.L_x_52:
[----:B------:R-:W-:-:S07]  /*a670*/  MOV R0, UR5 ;  /* 0x0000000500007c02 */ /* 0x000fce0008000f00 */
.L_x_192:
[----:B-1----:R1:W2:Y:S02]  /*a680*/  SYNCS.PHASECHK.TRANS64.TRYWAIT P0, [R0+URZ], R3 ;  /* 0x00000003000075a7 */ /* 0x0022a400080011ff */
[----:B--2---:R-:W-:Y:S05]  /*a690*/  @!P0 NANOSLEEP.SYNCS 0x989680 ;  /* 0x009896800000895d */ /* 0x004fea0003900000 */
[----:B------:R-:W2:Y:S02]  /*a6a0*/  @!P0 SYNCS.PHASECHK.TRANS64 P0, [R0+URZ], R3 ;  /* 0x00000003000085a7 */ /* 0x000ea400080010ff */
[----:B--2---:R-:W-:Y:S05]  /*a6b0*/  @!P0 BRA `(.L_x_192) ;  /* 0xfffffffc00f08947 */ /* 0x004fea000383ffff */
[----:B------:R-:W-:Y:S05]  /*a6c0*/  BRA `(.L_x_193) ;  /* 0xffffff8c00e47947 */ /* 0x000fea000383ffff */
.L_x_53:
[----:B------:R-:W-:-:S07]  /*a6d0*/  MOV R0, UR5 ;  /* 0x0000000500007c02 */ /* 0x000fce0008000f00 */
.L_x_194:
[----:B-1----:R1:W2:Y:S02]  /*a6e0*/  SYNCS.PHASECHK.TRANS64.TRYWAIT P0, [R0+URZ], R3 ;  /* 0x00000003000075a7 */ /* 0x0022a400080011ff */
[----:B--2---:R-:W-:Y:S05]  /*a6f0*/  @!P0 NANOSLEEP.SYNCS 0x989680 ;  /* 0x009896800000895d */ /* 0x004fea0003900000 */
[----:B------:R-:W2:Y:S02]  /*a700*/  @!P0 SYNCS.PHASECHK.TRANS64 P0, [R0+URZ], R3 ;  /* 0x00000003000085a7 */ /* 0x000ea400080010ff */
[----:B--2---:R-:W-:Y:S05]  /*a710*/  @!P0 BRA `(.L_x_194) ;  /* 0xfffffffc00f08947 */ /* 0x004fea000383ffff */
[----:B------:R-:W-:Y:S05]  /*a720*/  BRA `(.L_x_195) ;  /* 0xffffff8c00f07947 */ /* 0x000fea000383ffff */
.L_x_54:
[----:B------:R-:W-:-:S07]  /*a730*/  MOV R0, UR5 ;  /* 0x0000000500007c02 */ /* 0x000fce0008000f00 */
.L_x_196:
[----:B-1----:R1:W2:Y:S02]  /*a740*/  SYNCS.PHASECHK.TRANS64.TRYWAIT P0, [R0+URZ], R3 ;  /* 0x00000003000075a7 */ /* 0x0022a400080011ff */
[----:B--2---:R-:W-:Y:S05]  /*a750*/  @!P0 NANOSLEEP.SYNCS 0x989680 ;  /* 0x009896800000895d */ /* 0x004fea0003900000 */
[----:B------:R-:W2:Y:S02]  /*a760*/  @!P0 SYNCS.PHASECHK.TRANS64 P0, [R0+URZ], R3 ;  /* 0x00000003000085a7 */ /* 0x000ea400080010ff */
[----:B--2---:R-:W-:Y:S05]  /*a770*/  @!P0 BRA `(.L_x_196) ;  /* 0xfffffffc00f08947 */ /* 0x004fea000383ffff */
[----:B------:R-:W-:Y:S05]  /*a780*/  BRA `(.L_x_197) ;  /* 0xffffff8c00fc7947 */ /* 0x000fea000383ffff */
.L_x_55:
[----:B------:R-:W-:-:S07]  /*a790*/  MOV R0, UR5 ;  /* 0x0000000500007c02 */ /* 0x000fce0008000f00 */
.L_x_198:
[----:B-1----:R1:W2:Y:S02]  /*a7a0*/  SYNCS.PHASECHK.TRANS64.TRYWAIT P0, [R0+URZ], R3 ;  /* 0x00000003000075a7 */ /* 0x0022a400080011ff */
[----:B--2---:R-:W-:Y:S05]  /*a7b0*/  @!P0 NANOSLEEP.SYNCS 0x989680 ;  /* 0x009896800000895d */ /* 0x004fea0003900000 */
[----:B------:R-:W2:Y:S02]  /*a7c0*/  @!P0 SYNCS.PHASECHK.TRANS64 P0, [R0+URZ], R3 ;  /* 0x00000003000085a7 */ /* 0x000ea400080010ff */
[----:B--2---:R-:W-:Y:S05]  /*a7d0*/  @!P0 BRA `(.L_x_198) ;  /* 0xfffffffc00f08947 */ /* 0x004fea000383ffff */
[----:B------:R-:W-:Y:S05]  /*a7e0*/  BRA `(.L_x_199) ;  /* 0xffffff9000087947 */ /* 0x000fea000383ffff */
.L_x_56:
[----:B------:R-:W-:-:S07]  /*a7f0*/  MOV R0, UR5 ;  /* 0x0000000500007c02 */ /* 0x000fce0008000f00 */
.L_x_200:
[----:B-1----:R1:W2:Y:S02]  /*a800*/  SYNCS.PHASECHK.TRANS64.TRYWAIT P0, [R0+URZ], R3 ;  /* 0x00000003000075a7 */ /* 0x0022a400080011ff */
[----:B--2---:R-:W-:Y:S05]  /*a810*/  @!P0 NANOSLEEP.SYNCS 0x989680 ;  /* 0x009896800000895d */ /* 0x004fea0003900000 */
[----:B------:R-:W2:Y:S02]  /*a820*/  @!P0 SYNCS.PHASECHK.TRANS64 P0, [R0+URZ], R3 ;  /* 0x00000003000085a7 */ /* 0x000ea400080010ff */
[----:B--2---:R-:W-:Y:S05]  /*a830*/  @!P0 BRA `(.L_x_200) ;  /* 0xfffffffc00f08947 */ /* 0x004fea000383ffff */
[----:B------:R-:W-:Y:S05]  /*a840*/  BRA `(.L_x_201) ;  /* 0xffffff9000147947 */ /* 0x000fea000383ffff */
.L_x_57:
[----:B------:R-:W-:-:S07]  /*a850*/  MOV R0, UR5 ;  /* 0x0000000500007c02 */ /* 0x000fce0008000f00 */
.L_x_202:
[----:B-1----:R1:W2:Y:S02]  /*a860*/  SYNCS.PHASECHK.TRANS64.TRYWAIT P0, [R0+URZ], R3 ;  /* 0x00000003000075a7 */ /* 0x0022a400080011ff */
[----:B--2---:R-:W-:Y:S05]  /*a870*/  @!P0 NANOSLEEP.SYNCS 0x989680 ;  /* 0x009896800000895d */ /* 0x004fea0003900000 */
[----:B------:R-:W2:Y:S02]  /*a880*/  @!P0 SYNCS.PHASECHK.TRANS64 P0, [R0+URZ], R3 ;  /* 0x00000003000085a7 */ /* 0x000ea400080010ff */
[----:B--2---:R-:W-:Y:S05]  /*a890*/  @!P0 BRA `(.L_x_202) ;  /* 0xfffffffc00f08947 */ /* 0x004fea000383ffff */
[----:B------:R-:W-:Y:S05]  /*a8a0*/  BRA `(.L_x_203) ;  /* 0xffffff9000207947 */ /* 0x000fea000383ffff */
.L_x_58:
[----:B------:R-:W-:-:S07]  /*a8b0*/  MOV R0, UR5 ;  /* 0x0000000500007c02 */ /* 0x000fce0008000f00 */
.L_x_204:
[----:B-1----:R1:W2:Y:S02]  /*a8c0*/  SYNCS.PHASECHK.TRANS64.TRYWAIT P0, [R0+URZ], R3 ;  /* 0x00000003000075a7 */ /* 0x0022a400080011ff */
[----:B--2---:R-:W-:Y:S05]  /*a8d0*/  @!P0 NANOSLEEP.SYNCS 0x989680 ;  /* 0x009896800000895d */ /* 0x004fea0003900000 */
[----:B------:R-:W2:Y:S02]  /*a8e0*/  @!P0 SYNCS.PHASECHK.TRANS64 P0, [R0+URZ], R3 ;  /* 0x00000003000085a7 */ /* 0x000ea400080010ff */
[----:B--2---:R-:W-:Y:S05]  /*a8f0*/  @!P0 BRA `(.L_x_204) ;  /* 0xfffffffc00f08947 */ /* 0x004fea000383ffff */
[----:B------:R-:W-:Y:S05]  /*a900*/  BRA `(.L_x_205) ;  /* 0xffffff90002c7947 */ /* 0x000fea000383ffff */
.L_x_59:
[----:B------:R-:W-:-:S07]  /*a910*/  MOV R0, UR5 ;  /* 0x0000000500007c02 */ /* 0x000fce0008000f00 */
.L_x_206:
[----:B-1----:R1:W2:Y:S02]  /*a920*/  SYNCS.PHASECHK.TRANS64.TRYWAIT P0, [R0+URZ], R3 ;  /* 0x00000003000075a7 */ /* 0x0022a400080011ff */
[----:B--2---:R-:W-:Y:S05]  /*a930*/  @!P0 NANOSLEEP.SYNCS 0x989680 ;  /* 0x009896800000895d */ /* 0x004fea0003900000 */
[----:B------:R-:W2:Y:S02]  /*a940*/  @!P0 SYNCS.PHASECHK.TRANS64 P0, [R0+URZ], R3 ;  /* 0x00000003000085a7 */ /* 0x000ea400080010ff */
[----:B--2---:R-:W-:Y:S05]  /*a950*/  @!P0 BRA `(.L_x_206) ;  /* 0xfffffffc00f08947 */ /* 0x004fea000383ffff */
[----:B------:R-:W-:Y:S05]  /*a960*/  BRA `(.L_x_207) ;  /* 0xffffff9000387947 */ /* 0x000fea000383ffff */
.L_x_60:
[----:B------:R-:W-:-:S07]  /*a970*/  MOV R0, UR5 ;  /* 0x0000000500007c02 */ /* 0x000fce0008000f00 */
.L_x_208:
[----:B-1----:R1:W2:Y:S02]  /*a980*/  SYNCS.PHASECHK.TRANS64.TRYWAIT P0, [R0+URZ], R3 ;  /* 0x00000003000075a7 */ /* 0x0022a400080011ff */
[----:B--2---:R-:W-:Y:S05]  /*a990*/  @!P0 NANOSLEEP.SYNCS 0x989680 ;  /* 0x009896800000895d */ /* 0x004fea0003900000 */
[----:B------:R-:W2:Y:S02]  /*a9a0*/  @!P0 SYNCS.PHASECHK.TRANS64 P0, [R0+URZ], R3 ;  /* 0x00000003000085a7 */ /* 0x000ea400080010ff */
[----:B--2---:R-:W-:Y:S05]  /*a9b0*/  @!P0 BRA `(.L_x_208) ;  /* 0xfffffffc00f08947 */ /* 0x004fea000383ffff */
[----:B------:R-:W-:Y:S05]  /*a9c0*/  BRA `(.L_x_209) ;  /* 0xffffff9000447947 */ /* 0x000fea000383ffff */
.L_x_61:
[----:B------:R-:W-:-:S07]  /*a9d0*/  MOV R0, UR5 ;  /* 0x0000000500007c02 */ /* 0x000fce0008000f00 */
.L_x_210:
[----:B-1----:R1:W2:Y:S02]  /*a9e0*/  SYNCS.PHASECHK.TRANS64.TRYWAIT P0, [R0+URZ], R3 ;  /* 0x00000003000075a7 */ /* 0x0022a400080011ff */
[----:B--2---:R-:W-:Y:S05]  /*a9f0*/  @!P0 NANOSLEEP.SYNCS 0x989680 ;  /* 0x009896800000895d */ /* 0x004fea0003900000 */
[----:B------:R-:W2:Y:S02]  /*aa00*/  @!P0 SYNCS.PHASECHK.TRANS64 P0, [R0+URZ], R3 ;  /* 0x00000003000085a7 */ /* 0x000ea400080010ff */
[----:B--2---:R-:W-:Y:S05]  /*aa10*/  @!P0 BRA `(.L_x_210) ;  /* 0xfffffffc00f08947 */ /* 0x004fea000383ffff */
[----:B------:R-:W-:Y:S05]  /*aa20*/  BRA `(.L_x_211) ;  /* 0xffffff9000507947 */ /* 0x000fea000383ffff */
.L_x_62:
[----:B------:R-:W-:-:S07]  /*aa30*/  MOV R0, UR5 ;  /* 0x0000000500007c02 */ /* 0x000fce0008000f00 */
.L_x_212:
[----:B-1----:R1:W2:Y:S02]  /*aa40*/  SYNCS.PHASECHK.TRANS64.TRYWAIT P0, [R0+URZ], R3 ;  /* 0x00000003000075a7 */ /* 0x0022a400080011ff */
[----:B--2---:R-:W-:Y:S05]  /*aa50*/  @!P0 NANOSLEEP.SYNCS 0x989680 ;  /* 0x009896800000895d */ /* 0x004fea0003900000 */
[----:B------:R-:W2:Y:S02]  /*aa60*/  @!P0 SYNCS.PHASECHK.TRANS64 P0, [R0+URZ], R3 ;  /* 0x00000003000085a7 */ /* 0x000ea400080010ff */
[----:B--2---:R-:W-:Y:S05]  /*aa70*/  @!P0 BRA `(.L_x_212) ;  /* 0xfffffffc00f08947 */ /* 0x004fea000383ffff */
[----:B------:R-:W-:Y:S05]  /*aa80*/  BRA `(.L_x_213) ;  /* 0xffffff90005c7947 */ /* 0x000fea000383ffff */
.L_x_63:
[----:B------:R-:W-:-:S07]  /*aa90*/  MOV R0, UR5 ;  /* 0x0000000500007c02 */ /* 0x000fce0008000f00 */
.L_x_214:
[----:B-1----:R1:W2:Y:S02]  /*aaa0*/  SYNCS.PHASECHK.TRANS64.TRYWAIT P0, [R0+URZ], R3 ;  /* 0x00000003000075a7 */ /* 0x0022a400080011ff */
[----:B--2---:R-:W-:Y:S05]  /*aab0*/  @!P0 NANOSLEEP.SYNCS 0x989680 ;  /* 0x009896800000895d */ /* 0x004fea0003900000 */
[----:B------:R-:W2:Y:S02]  /*aac0*/  @!P0 SYNCS.PHASECHK.TRANS64 P0, [R0+URZ], R3 ;  /* 0x00000003000085a7 */ /* 0x000ea400080010ff */
[----:B--2---:R-:W-:Y:S05]  /*aad0*/  @!P0 BRA `(.L_x_214) ;  /* 0xfffffffc00f08947 */ /* 0x004fea000383ffff */
[----:B------:R-:W-:Y:S05]  /*aae0*/  BRA `(.L_x_215) ;  /* 0xffffff9000687947 */ /* 0x000fea000383ffff */
.L_x_64:
[----:B------:R-:W-:-:S07]  /*aaf0*/  MOV R0, UR5 ;  /* 0x0000000500007c02 */ /* 0x000fce0008000f00 */
.L_x_216:
[----:B-1----:R1:W2:Y:S02]  /*ab00*/  SYNCS.PHASECHK.TRANS64.TRYWAIT P0, [R0+URZ], R3 ;  /* 0x00000003000075a7 */ /* 0x0022a400080011ff */
[----:B--2---:R-:W-:Y:S05]  /*ab10*/  @!P0 NANOSLEEP.SYNCS 0x989680 ;  /* 0x009896800000895d */ /* 0x004fea0003900000 */
[----:B------:R-:W2:Y:S02]  /*ab20*/  @!P0 SYNCS.PHASECHK.TRANS64 P0, [R0+URZ], R3 ;  /* 0x00000003000085a7 */ /* 0x000ea400080010ff */
[----:B--2---:R-:W-:Y:S05]  /*ab30*/  @!P0 BRA `(.L_x_216) ;  /* 0xfffffffc00f08947 */ /* 0x004fea000383ffff */
[----:B------:R-:W-:Y:S05]  /*ab40*/  BRA `(.L_x_217) ;  /* 0xffffff9000747947 */ /* 0x000fea000383ffff */
.L_x_65:
[----:B------:R-:W-:-:S07]  /*ab50*/  MOV R0, UR5 ;  /* 0x0000000500007c02 */ /* 0x000fce0008000f00 */
.L_x_218:
[----:B-1----:R1:W2:Y:S02]  /*ab60*/  SYNCS.PHASECHK.TRANS64.TRYWAIT P0, [R0+URZ], R3 ;  /* 0x00000003000075a7 */ /* 0x0022a400080011ff */
[----:B--2---:R-:W-:Y:S05]  /*ab70*/  @!P0 NANOSLEEP.SYNCS 0x989680 ;  /* 0x009896800000895d */ /* 0x004fea0003900000 */
[----:B------:R-:W2:Y:S02]  /*ab80*/  @!P0 SYNCS.PHASECHK.TRANS64 P0, [R0+URZ], R3 ;  /* 0x00000003000085a7 */ /* 0x000ea400080010ff */
[----:B--2---:R-:W-:Y:S05]  /*ab90*/  @!P0 BRA `(.L_x_218) ;  /* 0xfffffffc00f08947 */ /* 0x004fea000383ffff */
[----:B------:R-:W-:Y:S05]  /*aba0*/  BRA `(.L_x_219) ;  /* 0xffffff9000807947 */ /* 0x000fea000383ffff */
.L_x_66:
[----:B------:R-:W-:-:S07]  /*abb0*/  MOV R0, UR5 ;  /* 0x0000000500007c02 */ /* 0x000fce0008000f00 */
.L_x_220:
[----:B-1----:R1:W2:Y:S02]  /*abc0*/  SYNCS.PHASECHK.TRANS64.TRYWAIT P0, [R0+URZ], R3 ;  /* 0x00000003000075a7 */ /* 0x0022a400080011ff */
[----:B--2---:R-:W-:Y:S05]  /*abd0*/  @!P0 NANOSLEEP.SYNCS 0x989680 ;  /* 0x009896800000895d */ /* 0x004fea0003900000 */
[----:B------:R-:W2:Y:S02]  /*abe0*/  @!P0 SYNCS.PHASECHK.TRANS64 P0, [R0+URZ], R3 ;  /* 0x00000003000085a7 */ /* 0x000ea400080010ff */
[----:B--2---:R-:W-:Y:S05]  /*abf0*/  @!P0 BRA `(.L_x_220) ;  /* 0xfffffffc00f08947 */ /* 0x004fea000383ffff */
[----:B------:R-:W-:Y:S05]  /*ac00*/  BRA `(.L_x_221) ;  /* 0xffffff90008c7947 */ /* 0x000fea000383ffff */
.L_x_67:
[----:B------:R-:W-:-:S07]  /*ac10*/  MOV R0, UR5 ;  /* 0x0000000500007c02 */ /* 0x000fce0008000f00 */
.L_x_222:
[----:B-1----:R1:W2:Y:S02]  /*ac20*/  SYNCS.PHASECHK.TRANS64.TRYWAIT P0, [R0+URZ], R3 ;  /* 0x00000003000075a7 */ /* 0x0022a400080011ff */
[----:B--2---:R-:W-:Y:S05]  /*ac30*/  @!P0 NANOSLEEP.SYNCS 0x989680 ;  /* 0x009896800000895d */ /* 0x004fea0003900000 */
[----:B------:R-:W2:Y:S02]  /*ac40*/  @!P0 SYNCS.PHASECHK.TRANS64 P0, [R0+URZ], R3 ;  /* 0x00000003000085a7 */ /* 0x000ea400080010ff */
[----:B--2---:R-:W-:Y:S05]  /*ac50*/  @!P0 BRA `(.L_x_222) ;  /* 0xfffffffc00f08947 */ /* 0x004fea000383ffff */
[----:B------:R-:W-:Y:S05]  /*ac60*/  BRA `(.L_x_223) ;  /* 0xffffff9000987947 */ /* 0x000fea000383ffff */
.L_x_68:
[----:B------:R-:W-:-:S07]  /*ac70*/  MOV R0, UR5 ;  /* 0x0000000500007c02 */ /* 0x000fce0008000f00 */
.L_x_224:
[----:B-1----:R1:W2:Y:S02]  /*ac80*/  SYNCS.PHASECHK.TRANS64.TRYWAIT P0, [R0+URZ], R3 ;  /* 0x00000003000075a7 */ /* 0x0022a400080011ff */
[----:B--2---:R-:W-:Y:S05]  /*ac90*/  @!P0 NANOSLEEP.SYNCS 0x989680 ;  /* 0x009896800000895d */ /* 0x004fea0003900000 */
[----:B------:R-:W2:Y:S02]  /*aca0*/  @!P0 SYNCS.PHASECHK.TRANS64 P0, [R0+URZ], R3 ;  /* 0x00000003000085a7 */ /* 0x000ea400080010ff */
[----:B--2---:R-:W-:Y:S05]  /*acb0*/  @!P0 BRA `(.L_x_224) ;  /* 0xfffffffc00f08947 */ /* 0x004fea000383ffff */
[----:B------:R-:W-:Y:S05]  /*acc0*/  BRA `(.L_x_225) ;  /* 0xffffff9000a47947 */ /* 0x000fea000383ffff */
.L_x_69:
[----:B------:R-:W-:-:S07]  /*acd0*/  MOV R0, UR5 ;  /* 0x0000000500007c02 */ /* 0x000fce0008000f00 */
.L_x_226:
[----:B-1----:R1:W2:Y:S02]  /*ace0*/  SYNCS.PHASECHK.TRANS64.TRYWAIT P0, [R0+URZ], R3 ;  /* 0x00000003000075a7 */ /* 0x0022a400080011ff */
[----:B--2---:R-:W-:Y:S05]  /*acf0*/  @!P0 NANOSLEEP.SYNCS 0x989680 ;  /* 0x009896800000895d */ /* 0x004fea0003900000 */
[----:B------:R-:W2:Y:S02]  /*ad00*/  @!P0 SYNCS.PHASECHK.TRANS64 P0, [R0+URZ], R3 ;  /* 0x00000003000085a7 */ /* 0x000ea400080010ff */
[----:B--2---:R-:W-:Y:S05]  /*ad10*/  @!P0 BRA `(.L_x_226) ;  /* 0xfffffffc00f08947 */ /* 0x004fea000383ffff */
[----:B------:R-:W-:Y:S05]  /*ad20*/  BRA `(.L_x_227) ;  /* 0xffffff9000b07947 */ /* 0x000fea000383ffff */
.L_x_70:
[----:B------:R-:W-:-:S07]  /*ad30*/  MOV R0, UR5 ;  /* 0x0000000500007c02 */ /* 0x000fce0008000f00 */
.L_x_228:
[----:B-1----:R1:W2:Y:S02]  /*ad40*/  SYNCS.PHASECHK.TRANS64.TRYWAIT P0, [R0+URZ], R3 ;  /* 0x00000003000075a7 */ /* 0x0022a400080011ff */
[----:B--2---:R-:W-:Y:S05]  /*ad50*/  @!P0 NANOSLEEP.SYNCS 0x989680 ;  /* 0x009896800000895d */ /* 0x004fea0003900000 */
[----:B------:R-:W2:Y:S02]  /*ad60*/  @!P0 SYNCS.PHASECHK.TRANS64 P0, [R0+URZ], R3 ;  /* 0x00000003000085a7 */ /* 0x000ea400080010ff */
[----:B--2---:R-:W-:Y:S05]  /*ad70*/  @!P0 BRA `(.L_x_228) ;  /* 0xfffffffc00f08947 */ /* 0x004fea000383ffff */
[----:B------:R-:W-:Y:S05]  /*ad80*/  BRA `(.L_x_229) ;  /* 0xffffff9000bc7947 */ /* 0x000fea000383ffff */
.L_x_71:
[----:B------:R-:W-:-:S07]  /*ad90*/  MOV R0, UR5 ;  /* 0x0000000500007c02 */ /* 0x000fce0008000f00 */
.L_x_230:
[----:B-1----:R1:W2:Y:S02]  /*ada0*/  SYNCS.PHASECHK.TRANS64.TRYWAIT P0, [R0+URZ], R3 ;  /* 0x00000003000075a7 */ /* 0x0022a400080011ff */
[----:B--2---:R-:W-:Y:S05]  /*adb0*/  @!P0 NANOSLEEP.SYNCS 0x989680 ;  /* 0x009896800000895d */ /* 0x004fea0003900000 */
[----:B------:R-:W2:Y:S02]  /*adc0*/  @!P0 SYNCS.PHASECHK.TRANS64 P0, [R0+URZ], R3 ;  /* 0x00000003000085a7 */ /* 0x000ea400080010ff */
[----:B--2---:R-:W-:Y:S05]  /*add0*/  @!P0 BRA `(.L_x_230) ;  /* 0xfffffffc00f08947 */ /* 0x004fea000383ffff */
[----:B------:R-:W-:Y:S05]  /*ade0*/  BRA `(.L_x_231) ;  /* 0xffffff9000c87947 */ /* 0x000fea000383ffff */
.L_x_72:
[----:B------:R-:W-:-:S07]  /*adf0*/  MOV R0, UR5 ;  /* 0x0000000500007c02 */ /* 0x000fce0008000f00 */
.L_x_232:
[----:B-1----:R1:W2:Y:S02]  /*ae00*/  SYNCS.PHASECHK.TRANS64.TRYWAIT P0, [R0+URZ], R3 ;  /* 0x00000003000075a7 */ /* 0x0022a400080011ff */
[----:B--2---:R-:W-:Y:S05]  /*ae10*/  @!P0 NANOSLEEP.SYNCS 0x989680 ;  /* 0x009896800000895d */ /* 0x004fea0003900000 */
[----:B------:R-:W2:Y:S02]  /*ae20*/  @!P0 SYNCS.PHASECHK.TRANS64 P0, [R0+URZ], R3 ;  /* 0x00000003000085a7 */ /* 0x000ea400080010ff */
[----:B--2---:R-:W-:Y:S05]  /*ae30*/  @!P0 BRA `(.L_x_232) ;  /* 0xfffffffc00f08947 */ /* 0x004fea000383ffff */
[----:B------:R-:W-:Y:S05]  /*ae40*/  BRA `(.L_x_233) ;  /* 0xffffff9000d47947 */ /* 0x000fea000383ffff */
.L_x_73:
[----:B------:R-:W-:-:S07]  /*ae50*/  MOV R0, UR5 ;  /* 0x0000000500007c02 */ /* 0x000fce0008000f00 */
.L_x_234:
[----:B-1----:R1:W2:Y:S02]  /*ae60*/  SYNCS.PHASECHK.TRANS64.TRYWAIT P0, [R0+URZ], R3 ;  /* 0x00000003000075a7 */ /* 0x0022a400080011ff */
[----:B--2---:R-:W-:Y:S05]  /*ae70*/  @!P0 NANOSLEEP.SYNCS 0x989680 ;  /* 0x009896800000895d */ /* 0x004fea0003900000 */
[----:B------:R-:W2:Y:S02]  /*ae80*/  @!P0 SYNCS.PHASECHK.TRANS64 P0, [R0+URZ], R3 ;  /* 0x00000003000085a7 */ /* 0x000ea400080010ff */
[----:B--2---:R-:W-:Y:S05]  /*ae90*/  @!P0 BRA `(.L_x_234) ;  /* 0xfffffffc00f08947 */ /* 0x004fea000383ffff */
[----:B------:R-:W-:Y:S05]  /*aea0*/  BRA `(.L_x_235) ;  /* 0xffffff9000e07947 */ /* 0x000fea000383ffff */
.L_x_74:
[----:B------:R-:W-:-:S07]  /*aeb0*/  MOV R0, UR5 ;  /* 0x0000000500007c02 */ /* 0x000fce0008000f00 */
.L_x_236:
[----:B-1----:R1:W2:Y:S02]  /*aec0*/  SYNCS.PHASECHK.TRANS64.TRYWAIT P0, [R0+URZ], R3 ;  /* 0x00000003000075a7 */ /* 0x0022a400080011ff */
[----:B--2---:R-:W-:Y:S05]  /*aed0*/  @!P0 NANOSLEEP.SYNCS 0x989680 ;  /* 0x009896800000895d */ /* 0x004fea0003900000 */
[----:B------:R-:W2:Y:S02]  /*aee0*/  @!P0 SYNCS.PHASECHK.TRANS64 P0, [R0+URZ], R3 ;  /* 0x00000003000085a7 */ /* 0x000ea400080010ff */
[----:B--2---:R-:W-:Y:S05]  /*aef0*/  @!P0 BRA `(.L_x_236) ;  /* 0xfffffffc00f08947 */ /* 0x004fea000383ffff */
[----:B------:R-:W-:Y:S05]  /*af00*/  BRA `(.L_x_237) ;  /* 0xffffff9000ec7947 */ /* 0x000fea000383ffff */
.L_x_75:
[----:B------:R-:W-:-:S07]  /*af10*/  MOV R0, UR5 ;  /* 0x0000000500007c02 */ /* 0x000fce0008000f00 */
.L_x_238:
[----:B-1----:R1:W2:Y:S02]  /*af20*/  SYNCS.PHASECHK.TRANS64.TRYWAIT P0, [R0+URZ], R3 ;  /* 0x00000003000075a7 */ /* 0x0022a400080011ff */
[----:B--2---:R-:W-:Y:S05]  /*af30*/  @!P0 NANOSLEEP.SYNCS 0x989680 ;  /* 0x009896800000895d */ /* 0x004fea0003900000 */
[----:B------:R-:W2:Y:S02]  /*af40*/  @!P0 SYNCS.PHASECHK.TRANS64 P0, [R0+URZ], R3 ;  /* 0x00000003000085a7 */ /* 0x000ea400080010ff */
[----:B--2---:R-:W-:Y:S05]  /*af50*/  @!P0 BRA `(.L_x_238) ;  /* 0xfffffffc00f08947 */ /* 0x004fea000383ffff */
[----:B------:R-:W-:Y:S05]  /*af60*/  BRA `(.L_x_239) ;  /* 0xffffff9000f87947 */ /* 0x000fea000383ffff */
.L_x_76:
[----:B------:R-:W-:-:S07]  /*af70*/  MOV R0, UR5 ;  /* 0x0000000500007c02 */ /* 0x000fce0008000f00 */
.L_x_240:
[----:B-1----:R1:W2:Y:S02]  /*af80*/  SYNCS.PHASECHK.TRANS64.TRYWAIT P0, [R0+URZ], R3 ;  /* 0x00000003000075a7 */ /* 0x0022a400080011ff */
[----:B--2---:R-:W-:Y:S05]  /*af90*/  @!P0 NANOSLEEP.SYNCS 0x989680 ;  /* 0x009896800000895d */ /* 0x004fea0003900000 */
[----:B------:R-:W2:Y:S02]  /*afa0*/  @!P0 SYNCS.PHASECHK.TRANS64 P0, [R0+URZ], R3 ;  /* 0x00000003000085a7 */ /* 0x000ea400080010ff */
[----:B--2---:R-:W-:Y:S05]  /*afb0*/  @!P0 BRA `(.L_x_240) ;  /* 0xfffffffc00f08947 */ /* 0x004fea000383ffff */
[----:B------:R-:W-:Y:S05]  /*afc0*/  BRA `(.L_x_241) ;  /* 0xffffff9400047947 */ /* 0x000fea000383ffff */
.L_x_77:
[----:B------:R-:W-:-:S07]  /*afd0*/  MOV R0, UR5 ;  /* 0x0000000500007c02 */ /* 0x000fce0008000f00 */
.L_x_242:
[----:B-1----:R1:W2:Y:S02]  /*afe0*/  SYNCS.PHASECHK.TRANS64.TRYWAIT P0, [R0+URZ], R3 ;  /* 0x00000003000075a7 */ /* 0x0022a400080011ff */
[----:B--2---:R-:W-:Y:S05]  /*aff0*/  @!P0 NANOSLEEP.SYNCS 0x989680 ;  /* 0x009896800000895d */ /* 0x004fea0003900000 */
[----:B------:R-:W2:Y:S02]  /*b000*/  @!P0 SYNCS.PHASECHK.TRANS64 P0, [R0+URZ], R3 ;  /* 0x00000003000085a7 */ /* 0x000ea400080010ff */
[----:B--2---:R-:W-:Y:S05]  /*b010*/  @!P0 BRA `(.L_x_242) ;  /* 0xfffffffc00f08947 */ /* 0x004fea000383ffff */
[----:B------:R-:W-:Y:S05]  /*b020*/  BRA `(.L_x_243) ;  /* 0xffffff9400107947 */ /* 0x000fea000383ffff */
.L_x_78:
[----:B------:R-:W-:-:S07]  /*b030*/  MOV R0, UR5 ;  /* 0x0000000500007c02 */ /* 0x000fce0008000f00 */
.L_x_244:
[----:B-1----:R1:W2:Y:S02]  /*b040*/  SYNCS.PHASECHK.TRANS64.TRYWAIT P0, [R0+URZ], R3 ;  /* 0x00000003000075a7 */ /* 0x0022a400080011ff */
[----:B--2---:R-:W-:Y:S05]  /*b050*/  @!P0 NANOSLEEP.SYNCS 0x989680 ;  /* 0x009896800000895d */ /* 0x004fea0003900000 */
[----:B------:R-:W2:Y:S02]  /*b060*/  @!P0 SYNCS.PHASECHK.TRANS64 P0, [R0+URZ], R3 ;  /* 0x00000003000085a7 */ /* 0x000ea400080010ff */
[----:B--2---:R-:W-:Y:S05]  /*b070*/  @!P0 BRA `(.L_x_244) ;  /* 0xfffffffc00f08947 */ /* 0x004fea000383ffff */
[----:B------:R-:W-:Y:S05]  /*b080*/  BRA `(.L_x_245) ;  /* 0xffffff94001c7947 */ /* 0x000fea000383ffff */
.L_x_79:
[----:B------:R-:W-:-:S07]  /*b090*/  MOV R0, UR5 ;  /* 0x0000000500007c02 */ /* 0x000fce0008000f00 */
.L_x_246:
[----:B-1----:R1:W2:Y:S02]  /*b0a0*/  SYNCS.PHASECHK.TRANS64.TRYWAIT P0, [R0+URZ], R3 ;  /* 0x00000003000075a7 */ /* 0x0022a400080011ff */
[----:B--2---:R-:W-:Y:S05]  /*b0b0*/  @!P0 NANOSLEEP.SYNCS 0x989680 ;  /* 0x009896800000895d */ /* 0x004fea0003900000 */
[----:B------:R-:W2:Y:S02]  /*b0c0*/  @!P0 SYNCS.PHASECHK.TRANS64 P0, [R0+URZ], R3 ;  /* 0x00000003000085a7 */ /* 0x000ea400080010ff */
[----:B--2---:R-:W-:Y:S05]  /*b0d0*/  @!P0 BRA `(.L_x_246) ;  /* 0xfffffffc00f08947 */ /* 0x004fea000383ffff */
[----:B------:R-:W-:Y:S05]  /*b0e0*/  BRA `(.L_x_247) ;  /* 0xffffff9400287947 */ /* 0x000fea000383ffff */
.L_x_80:
[----:B------:R-:W-:-:S07]  /*b0f0*/  MOV R0, UR5 ;  /* 0x0000000500007c02 */ /* 0x000fce0008000f00 */
.L_x_248:
[----:B-1----:R1:W2:Y:S02]  /*b100*/  SYNCS.PHASECHK.TRANS64.TRYWAIT P0, [R0+URZ], R3 ;  /* 0x00000003000075a7 */ /* 0x0022a400080011ff */
[----:B--2---:R-:W-:Y:S05]  /*b110*/  @!P0 NANOSLEEP.SYNCS 0x989680 ;  /* 0x009896800000895d */ /* 0x004fea0003900000 */
[----:B------:R-:W2:Y:S02]  /*b120*/  @!P0 SYNCS.PHASECHK.TRANS64 P0, [R0+URZ], R3 ;  /* 0x00000003000085a7 */ /* 0x000ea400080010ff */
[----:B--2---:R-:W-:Y:S05]  /*b130*/  @!P0 BRA `(.L_x_248) ;  /* 0xfffffffc00f08947 */ /* 0x004fea000383ffff */
[----:B------:R-:W-:Y:S05]  /*b140*/  BRA `(.L_x_249) ;  /* 0xffffff9400347947 */ /* 0x000fea000383ffff */
.L_x_81:
[----:B------:R-:W-:-:S07]  /*b150*/  MOV R0, UR5 ;  /* 0x0000000500007c02 */ /* 0x000fce0008000f00 */
.L_x_250:
[----:B-1----:R1:W2:Y:S02]  /*b160*/  SYNCS.PHASECHK.TRANS64.TRYWAIT P0, [R0+URZ], R3 ;  /* 0x00000003000075a7 */ /* 0x0022a400080011ff */
[----:B--2---:R-:W-:Y:S05]  /*b170*/  @!P0 NANOSLEEP.SYNCS 0x989680 ;  /* 0x009896800000895d */ /* 0x004fea0003900000 */
[----:B------:R-:W2:Y:S02]  /*b180*/  @!P0 SYNCS.PHASECHK.TRANS64 P0, [R0+URZ], R3 ;  /* 0x00000003000085a7 */ /* 0x000ea400080010ff */
[----:B--2---:R-:W-:Y:S05]  /*b190*/  @!P0 BRA `(.L_x_250) ;  /* 0xfffffffc00f08947 */ /* 0x004fea000383ffff */
[----:B------:R-:W-:Y:S05]  /*b1a0*/  BRA `(.L_x_251) ;  /* 0xffffff9400407947 */ /* 0x000fea000383ffff */
.L_x_82:
[----:B------:R-:W-:-:S07]  /*b1b0*/  MOV R0, UR5 ;  /* 0x0000000500007c02 */ /* 0x000fce0008000f00 */
.L_x_252:
[----:B-1----:R1:W2:Y:S02]  /*b1c0*/  SYNCS.PHASECHK.TRANS64.TRYWAIT P0, [R0+URZ], R3 ;  /* 0x00000003000075a7 */ /* 0x0022a400080011ff */
[----:B--2---:R-:W-:Y:S05]  /*b1d0*/  @!P0 NANOSLEEP.SYNCS 0x989680 ;  /* 0x009896800000895d */ /* 0x004fea0003900000 */
[----:B------:R-:W2:Y:S02]  /*b1e0*/  @!P0 SYNCS.PHASECHK.TRANS64 P0, [R0+URZ], R3 ;  /* 0x00000003000085a7 */ /* 0x000ea400080010ff */
[----:B--2---:R-:W-:Y:S05]  /*b1f0*/  @!P0 BRA `(.L_x_252) ;  /* 0xfffffffc00f08947 */ /* 0x004fea000383ffff */
[----:B------:R-:W-:Y:S05]  /*b200*/  BRA `(.L_x_253) ;  /* 0xffffff94004c7947 */ /* 0x000fea000383ffff */
.L_x_83:
[----:B------:R-:W-:-:S07]  /*b210*/  MOV R0, UR5 ;  /* 0x0000000500007c02 */ /* 0x000fce0008000f00 */
.L_x_254:
[----:B-1----:R1:W2:Y:S02]  /*b220*/  SYNCS.PHASECHK.TRANS64.TRYWAIT P0, [R0+URZ], R3 ;  /* 0x00000003000075a7 */ /* 0x0022a400080011ff */
[----:B--2---:R-:W-:Y:S05]  /*b230*/  @!P0 NANOSLEEP.SYNCS 0x989680 ;  /* 0x009896800000895d */ /* 0x004fea0003900000 */
[----:B------:R-:W2:Y:S02]  /*b240*/  @!P0 SYNCS.PHASECHK.TRANS64 P0, [R0+URZ], R3 ;  /* 0x00000003000085a7 */ /* 0x000ea400080010ff */
[----:B--2---:R-:W-:Y:S05]  /*b250*/  @!P0 BRA `(.L_x_254) ;  /* 0xfffffffc00f08947 */ /* 0x004fea000383ffff */
[----:B------:R-:W-:Y:S05]  /*b260*/  BRA `(.L_x_255) ;  /* 0xffffff9400587947 */ /* 0x000fea000383ffff */
.L_x_84:
[----:B------:R-:W-:-:S07]  /*b270*/  MOV R0, UR5 ;  /* 0x0000000500007c02 */ /* 0x000fce0008000f00 */
.L_x_256:
[----:B-1----:R1:W2:Y:S02]  /*b280*/  SYNCS.PHASECHK.TRANS64.TRYWAIT P0, [R0+URZ], R3 ;  /* 0x00000003000075a7 */ /* 0x0022a400080011ff */
[----:B--2---:R-:W-:Y:S05]  /*b290*/  @!P0 NANOSLEEP.SYNCS 0x989680 ;  /* 0x009896800000895d */ /* 0x004fea0003900000 */
[----:B------:R-:W2:Y:S02]  /*b2a0*/  @!P0 SYNCS.PHASECHK.TRANS64 P0, [R0+URZ], R3 ;  /* 0x00000003000085a7 */ /* 0x000ea400080010ff */
[----:B--2---:R-:W-:Y:S05]  /*b2b0*/  @!P0 BRA `(.L_x_256) ;  /* 0xfffffffc00f08947 */ /* 0x004fea000383ffff */
[----:B------:R-:W-:Y:S05]  /*b2c0*/  BRA `(.L_x_257) ;  /* 0xffffff9400647947 */ /* 0x000fea000383ffff */
.L_x_85:
[----:B------:R-:W-:-:S07]  /*b2d0*/  MOV R0, UR5 ;  /* 0x0000000500007c02 */ /* 0x000fce0008000f00 */
.L_x_258:
[----:B-1----:R1:W2:Y:S02]  /*b2e0*/  SYNCS.PHASECHK.TRANS64.TRYWAIT P0, [R0+URZ], R3 ;  /* 0x00000003000075a7 */ /* 0x0022a400080011ff */
[----:B--2---:R-:W-:Y:S05]  /*b2f0*/  @!P0 NANOSLEEP.SYNCS 0x989680 ;  /* 0x009896800000895d */ /* 0x004fea0003900000 */
[----:B------:R-:W2:Y:S02]  /*b300*/  @!P0 SYNCS.PHASECHK.TRANS64 P0, [R0+URZ], R3 ;  /* 0x00000003000085a7 */ /* 0x000ea400080010ff */
[----:B--2---:R-:W-:Y:S05]  /*b310*/  @!P0 BRA `(.L_x_258) ;  /* 0xfffffffc00f08947 */ /* 0x004fea000383ffff */
[----:B------:R-:W-:Y:S05]  /*b320*/  BRA `(.L_x_259) ;  /* 0xffffff9400707947 */ /* 0x000fea000383ffff */
.L_x_86:
[----:B------:R-:W-:-:S07]  /*b330*/  MOV R0, UR5 ;  /* 0x0000000500007c02 */ /* 0x000fce0008000f00 */
.L_x_260:
[----:B-1----:R1:W2:Y:S02]  /*b340*/  SYNCS.PHASECHK.TRANS64.TRYWAIT P0, [R0+URZ], R3 ;  /* 0x00000003000075a7 */ /* 0x0022a400080011ff */
[----:B--2---:R-:W-:Y:S05]  /*b350*/  @!P0 NANOSLEEP.SYNCS 0x989680 ;  /* 0x009896800000895d */ /* 0x004fea0003900000 */
[----:B------:R-:W2:Y:S02]  /*b360*/  @!P0 SYNCS.PHASECHK.TRANS64 P0, [R0+URZ], R3 ;  /* 0x00000003000085a7 */ /* 0x000ea400080010ff */
[----:B--2---:R-:W-:Y:S05]  /*b370*/  @!P0 BRA `(.L_x_260) ;  /* 0xfffffffc00f08947 */ /* 0x004fea000383ffff */
[----:B------:R-:W-:Y:S05]  /*b380*/  BRA `(.L_x_261) ;  /* 0xffffff94007c7947 */ /* 0x000fea000383ffff */
.L_x_87:
[----:B------:R-:W-:-:S07]  /*b390*/  MOV R0, UR5 ;  /* 0x0000000500007c02 */ /* 0x000fce0008000f00 */
.L_x_262:
[----:B-1----:R1:W2:Y:S02]  /*b3a0*/  SYNCS.PHASECHK.TRANS64.TRYWAIT P0, [R0+URZ], R3 ;  /* 0x00000003000075a7 */ /* 0x0022a400080011ff */
[----:B--2---:R-:W-:Y:S05]  /*b3b0*/  @!P0 NANOSLEEP.SYNCS 0x989680 ;  /* 0x009896800000895d */ /* 0x004fea0003900000 */
[----:B------:R-:W2:Y:S02]  /*b3c0*/  @!P0 SYNCS.PHASECHK.TRANS64 P0, [R0+URZ], R3 ;  /* 0x00000003000085a7 */ /* 0x000ea400080010ff */
[----:B--2---:R-:W-:Y:S05]  /*b3d0*/  @!P0 BRA `(.L_x_262) ;  /* 0xfffffffc00f08947 */ /* 0x004fea000383ffff */
[----:B------:R-:W-:Y:S05]  /*b3e0*/  BRA `(.L_x_263) ;  /* 0xffffff9400887947 */ /* 0x000fea000383ffff */
.L_x_88:
[----:B------:R-:W-:-:S07]  /*b3f0*/  MOV R0, UR5 ;  /* 0x0000000500007c02 */ /* 0x000fce0008000f00 */
.L_x_264:
[----:B-1----:R1:W2:Y:S02]  /*b400*/  SYNCS.PHASECHK.TRANS64.TRYWAIT P0, [R0+URZ], R3 ;  /* 0x00000003000075a7 */ /* 0x0022a400080011ff */
[----:B--2---:R-:W-:Y:S05]  /*b410*/  @!P0 NANOSLEEP.SYNCS 0x989680 ;  /* 0x009896800000895d */ /* 0x004fea0003900000 */
[----:B------:R-:W2:Y:S02]  /*b420*/  @!P0 SYNCS.PHASECHK.TRANS64 P0, [R0+URZ], R3 ;  /* 0x00000003000085a7 */ /* 0x000ea400080010ff */
[----:B--2---:R-:W-:Y:S05]  /*b430*/  @!P0 BRA `(.L_x_264) ;  /* 0xfffffffc00f08947 */ /* 0x004fea000383ffff */
[----:B------:R-:W-:Y:S05]  /*b440*/  BRA `(.L_x_265) ;  /* 0xffffff9400947947 */ /* 0x000fea000383ffff */
.L_x_89:
[----:B------:R-:W-:-:S07]  /*b450*/  MOV R0, UR5 ;  /* 0x0000000500007c02 */ /* 0x000fce0008000f00 */
.L_x_266:
[----:B-1----:R1:W2:Y:S02]  /*b460*/  SYNCS.PHASECHK.TRANS64.TRYWAIT P0, [R0+URZ], R3 ;  /* 0x00000003000075a7 */ /* 0x0022a400080011ff */
[----:B--2---:R-:W-:Y:S05]  /*b470*/  @!P0 NANOSLEEP.SYNCS 0x989680 ;  /* 0x009896800000895d */ /* 0x004fea0003900000 */
[----:B------:R-:W2:Y:S02]  /*b480*/  @!P0 SYNCS.PHASECHK.TRANS64 P0, [R0+URZ], R3 ;  /* 0x00000003000085a7 */ /* 0x000ea400080010ff */
[----:B--2---:R-:W-:Y:S05]  /*b490*/  @!P0 BRA `(.L_x_266) ;  /* 0xfffffffc00f08947 */ /* 0x004fea000383ffff */
[----:B------:R-:W-:Y:S05]  /*b4a0*/  BRA `(.L_x_267) ;  /* 0xffffff9400a07947 */ /* 0x000fea000383ffff */
.L_x_90:
[----:B------:R-:W-:-:S07]  /*b4b0*/  MOV R0, UR5 ;  /* 0x0000000500007c02 */ /* 0x000fce0008000f00 */
.L_x_268:
[----:B-1----:R1:W2:Y:S02]  /*b4c0*/  SYNCS.PHASECHK.TRANS64.TRYWAIT P0, [R0+URZ], R3 ;  /* 0x00000003000075a7 */ /* 0x0022a400080011ff */
[----:B--2---:R-:W-:Y:S05]  /*b4d0*/  @!P0 NANOSLEEP.SYNCS 0x989680 ;  /* 0x009896800000895d */ /* 0x004fea0003900000 */
[----:B------:R-:W2:Y:S02]  /*b4e0*/  @!P0 SYNCS.PHASECHK.TRANS64 P0, [R0+URZ], R3 ;  /* 0x00000003000085a7 */ /* 0x000ea400080010ff */
[----:B--2---:R-:W-:Y:S05]  /*b4f0*/  @!P0 BRA `(.L_x_268) ;  /* 0xfffffffc00f08947 */ /* 0x004fea000383ffff */
[----:B------:R-:W-:Y:S05]  /*b500*/  BRA `(.L_x_269) ;  /* 0xffffff9400ac7947 */ /* 0x000fea000383ffff */
.L_x_91:
[----:B------:R-:W-:-:S07]  /*b510*/  MOV R0, UR5 ;  /* 0x0000000500007c02 */ /* 0x000fce0008000f00 */
.L_x_270:
[----:B-1----:R1:W2:Y:S02]  /*b520*/  SYNCS.PHASECHK.TRANS64.TRYWAIT P0, [R0+URZ], R3 ;  /* 0x00000003000075a7 */ /* 0x0022a400080011ff */
[----:B--2---:R-:W-:Y:S05]  /*b530*/  @!P0 NANOSLEEP.SYNCS 0x989680 ;  /* 0x009896800000895d */ /* 0x004fea0003900000 */
[----:B------:R-:W2:Y:S02]  /*b540*/  @!P0 SYNCS.PHASECHK.TRANS64 P0, [R0+URZ], R3 ;  /* 0x00000003000085a7 */ /* 0x000ea400080010ff */
[----:B--2---:R-:W-:Y:S05]  /*b550*/  @!P0 BRA `(.L_x_270) ;  /* 0xfffffffc00f08947 */ /* 0x004fea000383ffff */
[----:B------:R-:W-:Y:S05]  /*b560*/  BRA `(.L_x_271) ;  /* 0xffffff9400b87947 */ /* 0x000fea000383ffff */
.L_x_92:
[----:B------:R-:W-:-:S07]  /*b570*/  MOV R0, UR5 ;  /* 0x0000000500007c02 */ /* 0x000fce0008000f00 */
.L_x_272:
[----:B-1----:R1:W2:Y:S02]  /*b580*/  SYNCS.PHASECHK.TRANS64.TRYWAIT P0, [R0+URZ], R3 ;  /* 0x00000003000075a7 */ /* 0x0022a400080011ff */
[----:B--2---:R-:W-:Y:S05]  /*b590*/  @!P0 NANOSLEEP.SYNCS 0x989680 ;  /* 0x009896800000895d */ /* 0x004fea0003900000 */
[----:B------:R-:W2:Y:S02]  /*b5a0*/  @!P0 SYNCS.PHASECHK.TRANS64 P0, [R0+URZ], R3 ;  /* 0x00000003000085a7 */ /* 0x000ea400080010ff */
[----:B--2---:R-:W-:Y:S05]  /*b5b0*/  @!P0 BRA `(.L_x_272) ;  /* 0xfffffffc00f08947 */ /* 0x004fea000383ffff */
[----:B------:R-:W-:Y:S05]  /*b5c0*/  BRA `(.L_x_273) ;  /* 0xffffff9400c47947 */ /* 0x000fea000383ffff */
.L_x_93:
[----:B------:R-:W-:-:S07]  /*b5d0*/  MOV R0, UR5 ;  /* 0x0000000500007c02 */ /* 0x000fce0008000f00 */
.L_x_274:
[----:B-1----:R1:W2:Y:S02]  /*b5e0*/  SYNCS.PHASECHK.TRANS64.TRYWAIT P0, [R0+URZ], R3 ;  /* 0x00000003000075a7 */ /* 0x0022a400080011ff */
[----:B--2---:R-:W-:Y:S05]  /*b5f0*/  @!P0 NANOSLEEP.SYNCS 0x989680 ;  /* 0x009896800000895d */ /* 0x004fea0003900000 */
[----:B------:R-:W2:Y:S02]  /*b600*/  @!P0 SYNCS.PHASECHK.TRANS64 P0, [R0+URZ], R3 ;  /* 0x00000003000085a7 */ /* 0x000ea400080010ff */
[----:B--2---:R-:W-:Y:S05]  /*b610*/  @!P0 BRA `(.L_x_274) ;  /* 0xfffffffc00f08947 */ /* 0x004fea000383ffff */
[----:B------:R-:W-:Y:S05]  /*b620*/  BRA `(.L_x_275) ;  /* 0xffffff9400d07947 */ /* 0x000fea000383ffff */
.L_x_94:
[----:B------:R-:W-:-:S07]  /*b630*/  MOV R0, UR5 ;  /* 0x0000000500007c02 */ /* 0x000fce0008000f00 */
.L_x_276:
[----:B-1----:R1:W2:Y:S02]  /*b640*/  SYNCS.PHASECHK.TRANS64.TRYWAIT P0, [R0+URZ], R3 ;  /* 0x00000003000075a7 */ /* 0x0022a400080011ff */
[----:B--2---:R-:W-:Y:S05]  /*b650*/  @!P0 NANOSLEEP.SYNCS 0x989680 ;  /* 0x009896800000895d */ /* 0x004fea0003900000 */
[----:B------:R-:W2:Y:S02]  /*b660*/  @!P0 SYNCS.PHASECHK.TRANS64 P0, [R0+URZ], R3 ;  /* 0x00000003000085a7 */ /* 0x000ea400080010ff */
[----:B--2---:R-:W-:Y:S05]  /*b670*/  @!P0 BRA `(.L_x_276) ;  /* 0xfffffffc00f08947 */ /* 0x004fea000383ffff */
[----:B------:R-:W-:Y:S05]  /*b680*/  BRA `(.L_x_277) ;  /* 0xffffff9400dc7947 */ /* 0x000fea000383ffff */
.L_x_97:
[----:B-1----:R1:W2:Y:S02]  /*b690*/  SYNCS.PHASECHK.TRANS64.TRYWAIT P0, [R2+URZ+0x3d0], R4 ;  /* 0x0003d004020075a7 */ /* 0x0022a400080011ff */
[----:B--2---:R-:W-:Y:S05]  /*b6a0*/  @!P0 NANOSLEEP.SYNCS 0x989680 ;  /* 0x009896800000895d */ /* 0x004fea0003900000 */
[----:B------:R-:W2:Y:S02]  /*b6b0*/  @!P0 SYNCS.PHASECHK.TRANS64 P0, [R2+URZ+0x3d0], R4 ;  /* 0x0003d004020085a7 */ /* 0x000ea400080010ff */
[----:B--2---:R-:W-:Y:S05]  /*b6c0*/  @!P0 BRA `(.L_x_97) ;  /* 0xfffffffc00f08947 */ /* 0x004fea000383ffff */
[----:B------:R-:W-:Y:S05]  /*b6d0*/  BRA `(.L_x_278) ;  /* 0xffffff9800387947 */ /* 0x000fea000383ffff */
.L_x_98:
[----:B------:R-:W-:-:S07]  /*b6e0*/  MOV R2, UR4 ;  /* 0x0000000400027c02 */ /* 0x000fce0008000f00 */
.L_x_279:
[----:B-1----:R1:W2:Y:S02]  /*b6f0*/  SYNCS.PHASECHK.TRANS64.TRYWAIT P0, [R2+URZ+0x380], R5 ;  /* 0x00038005020075a7 */ /* 0x0022a400080011ff */
[----:B--2---:R-:W-:Y:S05]  /*b700*/  @!P0 NANOSLEEP.SYNCS 0x989680 ;  /* 0x009896800000895d */ /* 0x004fea0003900000 */
[----:B------:R-:W2:Y:S02]  /*b710*/  @!P0 SYNCS.PHASECHK.TRANS64 P0, [R2+URZ+0x380], R5 ;  /* 0x00038005020085a7 */ /* 0x000ea400080010ff */
[----:B--2---:R-:W-:Y:S05]  /*b720*/  @!P0 BRA `(.L_x_279) ;  /* 0xfffffffc00f08947 */ /* 0x004fea000383ffff */
[----:B------:R-:W-:Y:S05]  /*b730*/  BRA `(.L_x_280) ;  /* 0xffffff9800487947 */ /* 0x000fea000383ffff */
.L_x_99:
[----:B-1----:R1:W2:Y:S02]  /*b740*/  SYNCS.PHASECHK.TRANS64.TRYWAIT P1, [R2+URZ+0x370], R4 ;  /* 0x00037004020075a7 */ /* 0x0022a400080211ff */
[----:B--2---:R-:W-:Y:S05]  /*b750*/  @!P1 NANOSLEEP.SYNCS 0x989680 ;  /* 0x009896800000995d */ /* 0x004fea0003900000 */
[----:B------:R-:W2:Y:S02]  /*b760*/  @!P1 SYNCS.PHASECHK.TRANS64 P1, [R2+URZ+0x370], R4 ;  /* 0x00037004020095a7 */ /* 0x000ea400080210ff */
[----:B--2---:R-:W-:Y:S05]  /*b770*/  @!P1 BRA `(.L_x_99) ;  /* 0xfffffffc00f09947 */ /* 0x004fea000383ffff */
[----:B------:R-:W-:Y:S05]  /*b780*/  BRA `(.L_x_281) ;  /* 0xffffff9800787947 */ /* 0x000fea000383ffff */
.L_x_102:
[----:B------:R-:W-:-:S07]  /*b790*/  MOV R0, UR4 ;  /* 0x0000000400007c02 */ /* 0x000fce0008000f00 */
.L_x_282:
[----:B-1----:R1:W2:Y:S02]  /*b7a0*/  SYNCS.PHASECHK.TRANS64.TRYWAIT P0, [R0+URZ+0x380], R2 ;  /* 0x00038002000075a7 */ /* 0x0022a400080011ff */
[----:B--2---:R-:W-:Y:S05]  /*b7b0*/  @!P0 NANOSLEEP.SYNCS 0x989680 ;  /* 0x009896800000895d */ /* 0x004fea0003900000 */
[----:B------:R-:W2:Y:S02]  /*b7c0*/  @!P0 SYNCS.PHASECHK.TRANS64 P0, [R0+URZ+0x380], R2 ;  /* 0x00038002000085a7 */ /* 0x000ea400080010ff */
[----:B--2---:R-:W-:Y:S05]  /*b7d0*/  @!P0 BRA `(.L_x_282) ;  /* 0xfffffffc00f08947 */ /* 0x004fea000383ffff */
[----:B------:R-:W-:Y:S05]  /*b7e0*/  BRA `(.L_x_101) ;  /* 0xffffff9800cc7947 */ /* 0x000fea000383ffff */
.L_x_111:
[----:B-1----:R-:W-:-:S04]  /*b7f0*/  MOV R5, UR5 ;  /* 0x0000000500057c02 */ /* 0x002fc80008000f00 */
[----:B------:R1:W2:Y:S03]  /*b800*/  SYNCS.PHASECHK.TRANS64.TRYWAIT P0, [R5+URZ+0x8], R6 ;  /* 0x00000806050075a7 */ /* 0x0002a600080011ff */
[----:B--2---:R-:W-:Y:S05]  /*b810*/  @!P0 NANOSLEEP.SYNCS 0x989680 ;  /* 0x009896800000895d */ /* 0x004fea0003900000 */
[----:B------:R-:W2:Y:S02]  /*b820*/  @!P0 SYNCS.PHASECHK.TRANS64 P0, [R5+URZ+0x8], R6 ;  /* 0x00000806050085a7 */ /* 0x000ea400080010ff */
[----:B--2---:R-:W-:Y:S05]  /*b830*/  @!P0 BRA `(.L_x_111) ;  /* 0xfffffffc00ec8947 */ /* 0x004fea000383ffff */
[----:B------:R-:W-:Y:S05]  /*b840*/  BRA `(.L_x_110) ;  /* 0xffffff9c00807947 */ /* 0x000fea000383ffff */
.L_x_113:
[----:B------:R-:W-:Y:S01]  /*b850*/  BSSY B0, `(.L_x_283) ;  /* 0x0000006000007945 */ /* 0x000fe20003800000 */
[----:B------:R-:W-:-:S07]  /*b860*/  MOV R15, 0xffffffff ;  /* 0xffffffff000f7802 */ /* 0x000fce0000000f00 */
[----:B-1---5:R-:W-:Y:S05]  /*b870*/  WARPSYNC.COLLECTIVE R15, `(.L_x_284) ;  /* 0x000000000f0c7348 */ /* 0x022fea0003c00000 */
[----:B------:R-:W-:Y:S02]  /*b880*/  ELECT P6, UR79, PT ;  /* 0x00000000004f782f */ /* 0x000fe400038c0000 */
[----:B------:R-:W-:Y:S01]  /*b890*/  MOV R14, UR79 ;  /* 0x0000004f000e7c02 */ /* 0x000fe20008000f00 */
[----:B-1---5:R-:W-:Y:S10]  /*b8a0*/  ENDCOLLECTIVE ;  /* 0x000000000000791b */ /* 0x022ff40003800000 */
.L_x_284:
[----:B------:R-:W-:Y:S05]  /*b8b0*/  BSYNC B0 ;  /* 0x0000000000007941 */ /* 0x000fea0003800000 */
.L_x_283:
[----:B------:R-:W-:Y:S05]  /*b8c0*/  BRA `(.L_x_285) ;  /* 0xffffff9c00b07947 */ /* 0x000fea000383ffff */
.L_x_115:
[----:B-1----:R-:W-:-:S04]  /*b8d0*/  MOV R0, UR5 ;  /* 0x0000000500007c02 */ /* 0x002fc80008000f00 */
[----:B------:R1:W2:Y:S03]  /*b8e0*/  SYNCS.PHASECHK.TRANS64.TRYWAIT P0, [R0+URZ+0x8], R4 ;  /* 0x00000804000075a7 */ /* 0x0002a600080011ff */
[----:B--2---:R-:W-:Y:S05]  /*b8f0*/  @!P0 NANOSLEEP.SYNCS 0x989680 ;  /* 0x009896800000895d */ /* 0x004fea0003900000 */
[----:B------:R-:W2:Y:S02]  /*b900*/  @!P0 SYNCS.PHASECHK.TRANS64 P0, [R0+URZ+0x8], R4 ;  /* 0x00000804000085a7 */ /* 0x000ea400080010ff */
[----:B--2---:R-:W-:Y:S05]  /*b910*/  @!P0 BRA `(.L_x_115) ;  /* 0xfffffffc00ec8947 */ /* 0x004fea000383ffff */
[----:B------:R-:W-:Y:S05]  /*b920*/  BRA `(.L_x_114) ;  /* 0xffffff9c00b47947 */ /* 0x000fea000383ffff */
.L_x_116:
[----:B-1----:R1:W2:Y:S02]  /*b930*/  SYNCS.PHASECHK.TRANS64.TRYWAIT P0, [R0+URZ+0x370], R4 ;  /* 0x00037004000075a7 */ /* 0x0022a400080011ff */
[----:B--2---:R-:W-:Y:S05]  /*b940*/  @!P0 NANOSLEEP.SYNCS 0x989680 ;  /* 0x009896800000895d */ /* 0x004fea0003900000 */
[----:B------:R-:W2:Y:S02]  /*b950*/  @!P0 SYNCS.PHASECHK.TRANS64 P0, [R0+URZ+0x370], R4 ;  /* 0x00037004000085a7 */ /* 0x000ea400080010ff */
[----:B--2---:R-:W-:Y:S05]  /*b960*/  @!P0 BRA `(.L_x_116) ;  /* 0xfffffffc00f08947 */ /* 0x004fea000383ffff */
[----:B------:R-:W-:Y:S05]  /*b970*/  BRA `(.L_x_286) ;  /* 0xffffffa000887947 */ /* 0x000fea000383ffff */
.L_x_118:
[----:B------:R-:W-:-:S07]  /*b980*/  MOV R0, UR19 ;  /* 0x0000001300007c02 */ /* 0x000fce0008000f00 */
.L_x_287:
[----:B-1----:R1:W2:Y:S02]  /*b990*/  SYNCS.PHASECHK.TRANS64.TRYWAIT P0, [R0+URZ+0x3b0], R4 ;  /* 0x0003b004000075a7 */ /* 0x0022a400080011ff */
[----:B--2---:R-:W-:Y:S05]  /*b9a0*/  @!P0 NANOSLEEP.SYNCS 0x989680 ;  /* 0x009896800000895d */ /* 0x004fea0003900000 */
[----:B------:R-:W2:Y:S02]  /*b9b0*/  @!P0 SYNCS.PHASECHK.TRANS64 P0, [R0+URZ+0x3b0], R4 ;  /* 0x0003b004000085a7 */ /* 0x000ea400080010ff */
[----:B--2---:R-:W-:Y:S05]  /*b9c0*/  @!P0 BRA `(.L_x_287) ;  /* 0xfffffffc00f08947 */ /* 0x004fea000383ffff */
[----:B------:R-:W-:Y:S05]  /*b9d0*/  BRA `(.L_x_288) ;  /* 0xffffffa000d07947 */ /* 0x000fea000383ffff */
.L_x_121:
[----:B------:R-:W-:Y:S07]  /*b9e0*/  MOV R0, UR6 ;  /* 0x0000000600007c02 */ /* 0x000fee0008000f00 */
.L_x_289:
[----:B-1----:R1:W2:Y:S02]  /*b9f0*/  SYNCS.PHASECHK.TRANS64.TRYWAIT P0, [R0+URZ], R4 ;  /* 0x00000004000075a7 */ /* 0x0022a400080011ff */
[----:B--2---:R-:W-:Y:S05]  /*ba00*/  @!P0 NANOSLEEP.SYNCS 0x989680 ;  /* 0x009896800000895d */ /* 0x004fea0003900000 */
[----:B------:R-:W2:Y:S02]  /*ba10*/  @!P0 SYNCS.PHASECHK.TRANS64 P0, [R0+URZ], R4 ;  /* 0x00000004000085a7 */ /* 0x000ea400080010ff */
[----:B--2---:R-:W-:Y:S05]  /*ba20*/  @!P0 BRA `(.L_x_289) ;  /* 0xfffffffc00f08947 */ /* 0x004fea000383ffff */
[----:B------:R-:W-:Y:S05]  /*ba30*/  BRA `(.L_x_120) ;  /* 0xffffffa000e87947 */ /* 0x000fea000383ffff */
.L_x_125:
[----:B-1----:R-:W-:-:S07]  /*ba40*/  MOV R0, UR4 ;  /* 0x0000000400007c02 */ /* 0x002fce0008000f00 */
.L_x_290:
[----:B-1----:R1:W2:Y:S02]  /*ba50*/  SYNCS.PHASECHK.TRANS64.TRYWAIT P0, [R0+URZ], R2 ;  /* 0x00000002000075a7 */ /* 0x0022a400080011ff */
[----:B--2---:R-:W-:Y:S05]  /*ba60*/  @!P0 NANOSLEEP.SYNCS 0x989680 ;  /* 0x009896800000895d */ /* 0x004fea0003900000 */
[----:B------:R-:W2:Y:S02]  /*ba70*/  @!P0 SYNCS.PHASECHK.TRANS64 P0, [R0+URZ], R2 ;  /* 0x00000002000085a7 */ /* 0x000ea400080010ff */
[----:B--2---:R-:W-:Y:S05]  /*ba80*/  @!P0 BRA `(.L_x_290) ;  /* 0xfffffffc00f08947 */ /* 0x004fea000383ffff */
[----:B------:R-:W-:Y:S05]  /*ba90*/  BRA `(.L_x_291) ;  /* 0xffffffa400a07947 */ /* 0x000fea000383ffff */
.L_x_126:
[----:B------:R-:W-:-:S07]  /*baa0*/  MOV R0, UR5 ;  /* 0x0000000500007c02 */ /* 0x000fce0008000f00 */
.L_x_292:
[----:B-1----:R1:W2:Y:S02]  /*bab0*/  SYNCS.PHASECHK.TRANS64.TRYWAIT P0, [R0+URZ], R3 ;  /* 0x00000003000075a7 */ /* 0x0022a400080011ff */
[----:B--2---:R-:W-:Y:S05]  /*bac0*/  @!P0 NANOSLEEP.SYNCS 0x989680 ;  /* 0x009896800000895d */ /* 0x004fea0003900000 */
[----:B------:R-:W2:Y:S02]  /*bad0*/  @!P0 SYNCS.PHASECHK.TRANS64 P0, [R0+URZ], R3 ;  /* 0x00000003000085a7 */ /* 0x000ea400080010ff */
[----:B--2---:R-:W-:Y:S05]  /*bae0*/  @!P0 BRA `(.L_x_292) ;  /* 0xfffffffc00f08947 */ /* 0x004fea000383ffff */
[----:B------:R-:W-:Y:S05]  /*baf0*/  BRA `(.L_x_293) ;  /* 0xffffffa400ac7947 */ /* 0x000fea000383ffff */
.L_x_127:
[----:B------:R-:W-:-:S07]  /*bb00*/  MOV R0, UR5 ;  /* 0x0000000500007c02 */ /* 0x000fce0008000f00 */
.L_x_294:
[----:B-1----:R1:W2:Y:S02]  /*bb10*/  SYNCS.PHASECHK.TRANS64.TRYWAIT P0, [R0+URZ], R3 ;  /* 0x00000003000075a7 */ /* 0x0022a400080011ff */
[----:B--2---:R-:W-:Y:S05]  /*bb20*/  @!P0 NANOSLEEP.SYNCS 0x989680 ;  /* 0x009896800000895d */ /* 0x004fea0003900000 */
[----:B------:R-:W2:Y:S02]  /*bb30*/  @!P0 SYNCS.PHASECHK.TRANS64 P0, [R0+URZ], R3 ;  /* 0x00000003000085a7 */ /* 0x000ea400080010ff */
[----:B--2---:R-:W-:Y:S05]  /*bb40*/  @!P0 BRA `(.L_x_294) ;  /* 0xfffffffc00f08947 */ /* 0x004fea000383ffff */
[----:B------:R-:W-:Y:S05]  /*bb50*/  BRA `(.L_x_295) ;  /* 0xffffffa400b87947 */ /* 0x000fea000383ffff */
.L_x_130:
[----:B------:R-:W-:-:S07]  /*bb60*/  MOV R0, UR13 ;  /* 0x0000000d00007c02 */ /* 0x000fce0008000f00 */
.L_x_296:
[----:B-1----:R1:W2:Y:S02]  /*bb70*/  SYNCS.PHASECHK.TRANS64.TRYWAIT P1, [R0+URZ+0x3f0], R2 ;  /* 0x0003f002000075a7 */ /* 0x0022a400080211ff */
[----:B--2---:R-:W-:Y:S05]  /*bb80*/  @!P1 NANOSLEEP.SYNCS 0x989680 ;  /* 0x009896800000995d */ /* 0x004fea0003900000 */
[----:B------:R-:W2:Y:S02]  /*bb90*/  @!P1 SYNCS.PHASECHK.TRANS64 P1, [R0+URZ+0x3f0], R2 ;  /* 0x0003f002000095a7 */ /* 0x000ea400080210ff */
[----:B--2---:R-:W-:Y:S05]  /*bba0*/  @!P1 BRA `(.L_x_296) ;  /* 0xfffffffc00f09947 */ /* 0x004fea000383ffff */
[----:B------:R-:W-:Y:S05]  /*bbb0*/  BRA `(.L_x_297) ;  /* 0xffffffa800047947 */ /* 0x000fea000383ffff */
.L_x_135:
[----:B--2---:R2:W3:Y:S02]  /*bbc0*/  SYNCS.PHASECHK.TRANS64.TRYWAIT P0, [R12+URZ+0x370], R0 ;  /* 0x000370000c0075a7 */ /* 0x0044e400080011ff */
[----:B---3--:R-:W-:Y:S05]  /*bbd0*/  @!P0 NANOSLEEP.SYNCS 0x989680 ;  /* 0x009896800000895d */ /* 0x008fea0003900000 */
[----:B------:R-:W3:Y:S02]  /*bbe0*/  @!P0 SYNCS.PHASECHK.TRANS64 P0, [R12+URZ+0x370], R0 ;  /* 0x000370000c0085a7 */ /* 0x000ee400080010ff */
[----:B---3--:R-:W-:Y:S05]  /*bbf0*/  @!P0 BRA `(.L_x_135) ;  /* 0xfffffffc00f08947 */ /* 0x008fea000383ffff */
[----:B------:R-:W-:Y:S05]  /*bc00*/  BRA `(.L_x_298) ;  /* 0xffffffac00247947 */ /* 0x000fea000383ffff */
.L_x_138:
[----:B-1----:R-:W-:Y:S07]  /*bc10*/  MOV R0, UR21 ;  /* 0x0000001500007c02 */ /* 0x002fee0008000f00 */
.L_x_299:
[----:B-1----:R1:W2:Y:S02]  /*bc20*/  SYNCS.PHASECHK.TRANS64.TRYWAIT P2, [R0+URZ+0x368], R6 ;  /* 0x00036806000075a7 */ /* 0x0022a400080411ff */
[----:B--2---:R-:W-:Y:S05]  /*bc30*/  @!P2 NANOSLEEP.SYNCS 0x989680 ;  /* 0x009896800000a95d */ /* 0x004fea0003900000 */
[----:B------:R-:W2:Y:S02]  /*bc40*/  @!P2 SYNCS.PHASECHK.TRANS64 P2, [R0+URZ+0x368], R6 ;  /* 0x000368060000a5a7 */ /* 0x000ea400080410ff */
[----:B--2---:R-:W-:Y:S05]  /*bc50*/  @!P2 BRA `(.L_x_299) ;  /* 0xfffffffc00f0a947 */ /* 0x004fea000383ffff */
[----:B------:R-:W-:Y:S05]  /*bc60*/  BRA `(.L_x_137) ;  /* 0xffffffb0008c7947 */ /* 0x000fea000383ffff */
.L_x_141:
[----:B------:R-:W-:Y:S07]  /*bc70*/  MOV R0, UR21 ;  /* 0x0000001500007c02 */ /* 0x000fee0008000f00 */
.L_x_300:
[----:B-1----:R1:W2:Y:S02]  /*bc80*/  SYNCS.PHASECHK.TRANS64.TRYWAIT P0, [R0+URZ+0x350], R9 ;  /* 0x00035009000075a7 */ /* 0x0022a400080011ff */
[----:B--2---:R-:W-:Y:S05]  /*bc90*/  @!P0 NANOSLEEP.SYNCS 0x989680 ;  /* 0x009896800000895d */ /* 0x004fea0003900000 */
[----:B------:R-:W2:Y:S02]  /*bca0*/  @!P0 SYNCS.PHASECHK.TRANS64 P0, [R0+URZ+0x350], R9 ;  /* 0x00035009000085a7 */ /* 0x000ea400080010ff */
[----:B--2---:R-:W-:Y:S05]  /*bcb0*/  @!P0 BRA `(.L_x_300) ;  /* 0xfffffffc00f08947 */ /* 0x004fea000383ffff */
[----:B------:R-:W-:Y:S05]  /*bcc0*/  BRA `(.L_x_301) ;  /* 0xffffffb000e87947 */ /* 0x000fea000383ffff */
.L_x_142:
[----:B------:R-:W-:Y:S07]  /*bcd0*/  MOV R0, UR21 ;  /* 0x0000001500007c02 */ /* 0x000fee0008000f00 */
.L_x_302:
[----:B-1----:R1:W2:Y:S02]  /*bce0*/  SYNCS.PHASECHK.TRANS64.TRYWAIT P0, [R0+URZ+0x358], R9 ;  /* 0x00035809000075a7 */ /* 0x0022a400080011ff */
[----:B--2---:R-:W-:Y:S05]  /*bcf0*/  @!P0 NANOSLEEP.SYNCS 0x989680 ;  /* 0x009896800000895d */ /* 0x004fea0003900000 */
[----:B------:R-:W2:Y:S02]  /*bd00*/  @!P0 SYNCS.PHASECHK.TRANS64 P0, [R0+URZ+0x358], R9 ;  /* 0x00035809000085a7 */ /* 0x000ea400080010ff */
[----:B--2---:R-:W-:Y:S05]  /*bd10*/  @!P0 BRA `(.L_x_302) ;  /* 0xfffffffc00f08947 */ /* 0x004fea000383ffff */
[----:B------:R-:W-:Y:S05]  /*bd20*/  BRA `(.L_x_303) ;  /* 0xffffffb400407947 */ /* 0x000fea000383ffff */
.L_x_144:
[----:B------:R-:W-:-:S07]  /*bd30*/  MOV R0, UR21 ;  /* 0x0000001500007c02 */ /* 0x000fce0008000f00 */
.L_x_304:
[----:B-1----:R1:W3:Y:S02]  /*bd40*/  SYNCS.PHASECHK.TRANS64.TRYWAIT P0, [R0+URZ+0x350], R2 ;  /* 0x00035002000075a7 */ /* 0x0022e400080011ff */
[----:B---3--:R-:W-:Y:S05]  /*bd50*/  @!P0 NANOSLEEP.SYNCS 0x989680 ;  /* 0x009896800000895d */ /* 0x008fea0003900000 */
[----:B------:R-:W3:Y:S02]  /*bd60*/  @!P0 SYNCS.PHASECHK.TRANS64 P0, [R0+URZ+0x350], R2 ;  /* 0x00035002000085a7 */ /* 0x000ee400080010ff */
[----:B---3--:R-:W-:Y:S05]  /*bd70*/  @!P0 BRA `(.L_x_304) ;  /* 0xfffffffc00f08947 */ /* 0x008fea000383ffff */
[----:B------:R-:W-:Y:S05]  /*bd80*/  BRA `(.L_x_305) ;  /* 0xffffffb400cc7947 */ /* 0x000fea000383ffff */
.L_x_146:
[----:B--2---:R2:W3:Y:S02]  /*bd90*/  SYNCS.PHASECHK.TRANS64.TRYWAIT P0, [R3+URZ+0x370], R0 ;  /* 0x00037000030075a7 */ /* 0x0044e400080011ff */
[----:B---3--:R-:W-:Y:S05]  /*bda0*/  @!P0 NANOSLEEP.SYNCS 0x989680 ;  /* 0x009896800000895d */ /* 0x008fea0003900000 */
[----:B------:R-:W3:Y:S02]  /*bdb0*/  @!P0 SYNCS.PHASECHK.TRANS64 P0, [R3+URZ+0x370], R0 ;  /* 0x00037000030085a7 */ /* 0x000ee400080010ff */
[----:B---3--:R-:W-:Y:S05]  /*bdc0*/  @!P0 BRA `(.L_x_146) ;  /* 0xfffffffc00f08947 */ /* 0x008fea000383ffff */
[----:B------:R-:W-:Y:S05]  /*bdd0*/  BRA `(.L_x_306) ;  /* 0xffffffb800907947 */ /* 0x000fea000383ffff */
.L_x_157:
[----:B-1----:R1:W2:Y:S02]  /*bde0*/  SYNCS.PHASECHK.TRANS64.TRYWAIT P1, [R4+URZ+0x340], R0 ;  /* 0x00034000040075a7 */ /* 0x0022a400080211ff */
[----:B--2---:R-:W-:Y:S05]  /*bdf0*/  @!P1 NANOSLEEP.SYNCS 0x989680 ;  /* 0x009896800000995d */ /* 0x004fea0003900000 */
[----:B------:R-:W2:Y:S02]  /*be00*/  @!P1 SYNCS.PHASECHK.TRANS64 P1, [R4+URZ+0x340], R0 ;  /* 0x00034000040095a7 */ /* 0x000ea400080210ff */
[----:B--2---:R-:W-:Y:S05]  /*be10*/  @!P1 BRA `(.L_x_157) ;  /* 0xfffffffc00f09947 */ /* 0x004fea000383ffff */
[----:B------:R-:W-:Y:S05]  /*be20*/  BRA `(.L_x_156) ;  /* 0xffffffc400e47947 */ /* 0x000fea000383ffff */
.L_x_159:
[----:B-1----:R1:W2:Y:S02]  /*be30*/  SYNCS.PHASECHK.TRANS64.TRYWAIT P0, [R82+URZ+0x390], R5 ;  /* 0x00039005520075a7 */ /* 0x0022a400080011ff */
[----:B--2---:R-:W-:Y:S05]  /*be40*/  @!P0 NANOSLEEP.SYNCS 0x989680 ;  /* 0x009896800000895d */ /* 0x004fea0003900000 */
[----:B------:R-:W2:Y:S02]  /*be50*/  @!P0 SYNCS.PHASECHK.TRANS64 P0, [R82+URZ+0x390], R5 ;  /* 0x00039005520085a7 */ /* 0x000ea400080010ff */
[----:B--2---:R-:W-:Y:S05]  /*be60*/  @!P0 BRA `(.L_x_159) ;  /* 0xfffffffc00f08947 */ /* 0x004fea000383ffff */
[----:B------:R-:W-:Y:S05]  /*be70*/  BRA `(.L_x_158) ;  /* 0xffffffc800387947 */ /* 0x000fea000383ffff */
.L_x_167:
[----:B--2---:R2:W3:Y:S02]  /*be80*/  SYNCS.PHASECHK.TRANS64.TRYWAIT P0, [R3+URZ+0x340], R0 ;  /* 0x00034000030075a7 */ /* 0x0044e400080011ff */
[----:B---3--:R-:W-:Y:S05]  /*be90*/  @!P0 NANOSLEEP.SYNCS 0x989680 ;  /* 0x009896800000895d */ /* 0x008fea0003900000 */
[----:B------:R-:W3:Y:S02]  /*bea0*/  @!P0 SYNCS.PHASECHK.TRANS64 P0, [R3+URZ+0x340], R0 ;  /* 0x00034000030085a7 */ /* 0x000ee400080010ff */
[----:B---3--:R-:W-:Y:S05]  /*beb0*/  @!P0 BRA `(.L_x_167) ;  /* 0xfffffffc00f08947 */ /* 0x008fea000383ffff */
[----:B------:R-:W-:Y:S05]  /*bec0*/  BRA `(.L_x_166) ;  /* 0xffffffd400447947 */ /* 0x000fea000383ffff */
        .weak           $__internal_0_$__cuda_sm10x_tcgen05_guardrail_trap_col_being_dealloced_not_returned_by_alloc
        .type           $__internal_0_$__cuda_sm10x_tcgen05_guardrail_trap_col_being_dealloced_not_returned_by_alloc,@function
        .size           $__internal_0_$__cuda_sm10x_tcgen05_guardrail_trap_col_being_dealloced_not_returned_by_alloc,($__internal_1_$__cuda_sm10x_tcgen05_guardrail_trap_phase_invalid_during_alloc - $__internal_0_$__cuda_sm10x_tcgen05_guardrail_trap_col_being_dealloced_not_returned_by_alloc)
$__internal_0_$__cuda_sm10x_tcgen05_guardrail_trap_col_being_dealloced_not_returned_by_alloc:
[----:B------:R-:W-:Y:S05]  /*bed0*/  BPT.TRAP 0x1 ;  /* 0x000000040000795c */ /* 0x000fea0000300000 */
[----:B------:R-:W-:-:S04]  /*bee0*/  HFMA2 R3, -RZ, RZ, 0, 0 ;  /* 0x00000000ff037431 */ /* 0x000fc800000001ff */
[----:B------:R-:W-:Y:S05]  /*bef0*/  RET.REL.NODEC R2 `(_ZN7cutlass13device_kernelINS_4gemm6kernel13GemmUniversalIN4cute5tupleIJiiiiEEENS1_10collective13CollectiveMmaINS1_35MainloopSm100TmaUmmaWarpSpecializedILi52ELi2ELi4ENS5_IJNS4_1CILi4EEESB_NSA_ILi1EEEEEEEENS5_IJNSA_ILi128EEESF_NSA_ILi32EEEEEEaNS5_IJlSC_lEEEaSI_NS4_8TiledMMAINS4_8MMA_AtomIJNS4_21SM100_MMA_S8_2x1SM_SSIaaiLi128ELi128ELNS4_4UMMA5MajorE0ELSN_0ELNSM_8SaturateE0EEEEEENS4_6LayoutINS5_IJSC_SC_SC_EEENS5_IJNSA_ILi0EEEST_ST_EEEEENS5_IJNS4_10UnderscoreESW_SW_EEEEENS4_28SM100_TMA_2SM_LOAD_MULTICASTENS4_14ComposedLayoutINS4_7SwizzleILi1ELi4ELi3EEENS4_18smem_ptr_flag_bitsILi8EEENSR_INS5_IJNSA_ILi8EEESG_EEENS5_IJSG_SC_EEEEEEEvNS4_8identityESZ_S19_vS1A_EENS_8epilogue10collective18CollectiveEpilogueINS1C_23Sm100TmaWarpSpecializedILi2ELi2ELi32ELb0ELb0EEEJNS5_IJNSA_ILi64EEESF_SG_EEENS5_IJNSR_IS1H_SC_EENSR_INS5_IJSG_NSA_ILi2EEEEEENS5_IJSC_S1H_EEEEEEEEaSI_aSI_NS1C_6fusion15FusionCallbacksIS1G_NS1P_17LinearCombinationIaiaiLNS_15FloatRoundStyleE2EEES1I_S1O_JEEENS4_5SM1004TMEM4LOAD26SM100_TMEM_LOAD_32dp32b32xENS4_13SM90_TMA_LOADES19_NS4_39AutoVectorizingCopyWithAssumedAlignmentILi128EEENS4_14SM90_TMA_STOREES19_S21_S21_EEEvvEEEEvNT_6ParamsE) ;  /* 0xffffff4002407950 */ /* 0x000fea0003c3ffff */
        .weak           $__internal_1_$__cuda_sm10x_tcgen05_guardrail_trap_phase_invalid_during_alloc
        .type           $__internal_1_$__cuda_sm10x_tcgen05_guardrail_trap_phase_invalid_during_alloc,@function
        .size           $__internal_1_$__cuda_sm10x_tcgen05_guardrail_trap_phase_invalid_during_alloc,($__internal_2_$__cuda_sm10x_tcgen05_guardrail_trap_unallocated_columns_being_dealloced - $__internal_1_$__cuda_sm10x_tcgen05_guardrail_trap_phase_invalid_during_alloc)
$__internal_1_$__cuda_sm10x_tcgen05_guardrail_trap_phase_invalid_during_alloc:
[----:B------:R-:W-:Y:S05]  /*bf00*/  BPT.TRAP 0x1 ;  /* 0x000000040000795c */ /* 0x000fea0000300000 */
[----:B------:R-:W-:-:S04]  /*bf10*/  MOV R5, 0x0 ;  /* 0x0000000000057802 */ /* 0x000fc80000000f00 */
[----:B------:R-:W-:Y:S05]  /*bf20*/  RET.REL.NODEC R4 `(_ZN7cutlass13device_kernelINS_4gemm6kernel13GemmUniversalIN4cute5tupleIJiiiiEEENS1_10collective13CollectiveMmaINS1_35MainloopSm100TmaUmmaWarpSpecializedILi52ELi2ELi4ENS5_IJNS4_1CILi4EEESB_NSA_ILi1EEEEEEEENS5_IJNSA_ILi128EEESF_NSA_ILi32EEEEEEaNS5_IJlSC_lEEEaSI_NS4_8TiledMMAINS4_8MMA_AtomIJNS4_21SM100_MMA_S8_2x1SM_SSIaaiLi128ELi128ELNS4_4UMMA5MajorE0ELSN_0ELNSM_8SaturateE0EEEEEENS4_6LayoutINS5_IJSC_SC_SC_EEENS5_IJNSA_ILi0EEEST_ST_EEEEENS5_IJNS4_10UnderscoreESW_SW_EEEEENS4_28SM100_TMA_2SM_LOAD_MULTICASTENS4_14ComposedLayoutINS4_7SwizzleILi1ELi4ELi3EEENS4_18smem_ptr_flag_bitsILi8EEENSR_INS5_IJNSA_ILi8EEESG_EEENS5_IJSG_SC_EEEEEEEvNS4_8identityESZ_S19_vS1A_EENS_8epilogue10collective18CollectiveEpilogueINS1C_23Sm100TmaWarpSpecializedILi2ELi2ELi32ELb0ELb0EEEJNS5_IJNSA_ILi64EEESF_SG_EEENS5_IJNSR_IS1H_SC_EENSR_INS5_IJSG_NSA_ILi2EEEEEENS5_IJSC_S1H_EEEEEEEEaSI_aSI_NS1C_6fusion15FusionCallbacksIS1G_NS1P_17LinearCombinationIaiaiLNS_15FloatRoundStyleE2EEES1I_S1O_JEEENS4_5SM1004TMEM4LOAD26SM100_TMEM_LOAD_32dp32b32xENS4_13SM90_TMA_LOADES19_NS4_39AutoVectorizingCopyWithAssumedAlignmentILi128EEENS4_14SM90_TMA_STOREES19_S21_S21_EEEvvEEEEvNT_6ParamsE) ;  /* 0xffffff4004347950 */ /* 0x000fea0003c3ffff */
        .weak           $__internal_2_$__cuda_sm10x_tcgen05_guardrail_trap_unallocated_columns_being_dealloced
        .type           $__internal_2_$__cuda_sm10x_tcgen05_guardrail_trap_unallocated_columns_being_dealloced,@function
        .size           $__internal_2_$__cuda_sm10x_tcgen05_guardrail_trap_unallocated_columns_being_dealloced,(.L_x_308 - $__internal_2_$__cuda_sm10x_tcgen05_guardrail_trap_unallocated_columns_being_dealloced)
$__internal_2_$__cuda_sm10x_tcgen05_guardrail_trap_unallocated_columns_being_dealloced:
[----:B------:R-:W-:Y:S05]  /*bf30*/  BPT.TRAP 0x1 ;  /* 0x000000040000795c */ /* 0x000fea0000300000 */
[----:B------:R-:W-:-:S04]  /*bf40*/  HFMA2 R3, -RZ, RZ, 0, 0 ;  /* 0x00000000ff037431 */ /* 0x000fc800000001ff */
[----:B------:R-:W-:Y:S05]  /*bf50*/  RET.REL.NODEC R2 `(_ZN7cutlass13device_kernelINS_4gemm6kernel13GemmUniversalIN4cute5tupleIJiiiiEEENS1_10collective13CollectiveMmaINS1_35MainloopSm100TmaUmmaWarpSpecializedILi52ELi2ELi4ENS5_IJNS4_1CILi4EEESB_NSA_ILi1EEEEEEEENS5_IJNSA_ILi128EEESF_NSA_ILi32EEEEEEaNS5_IJlSC_lEEEaSI_NS4_8TiledMMAINS4_8MMA_AtomIJNS4_21SM100_MMA_S8_2x1SM_SSIaaiLi128ELi128ELNS4_4UMMA5MajorE0ELSN_0ELNSM_8SaturateE0EEEEEENS4_6LayoutINS5_IJSC_SC_SC_EEENS5_IJNSA_ILi0EEEST_ST_EEEEENS5_IJNS4_10UnderscoreESW_SW_EEEEENS4_28SM100_TMA_2SM_LOAD_MULTICASTENS4_14ComposedLayoutINS4_7SwizzleILi1ELi4ELi3EEENS4_18smem_ptr_flag_bitsILi8EEENSR_INS5_IJNSA_ILi8EEESG_EEENS5_IJSG_SC_EEEEEEEvNS4_8identityESZ_S19_vS1A_EENS_8epilogue10collective18CollectiveEpilogueINS1C_23Sm100TmaWarpSpecializedILi2ELi2ELi32ELb0ELb0EEEJNS5_IJNSA_ILi64EEESF_SG_EEENS5_IJNSR_IS1H_SC_EENSR_INS5_IJSG_NSA_ILi2EEEEEENS5_IJSC_S1H_EEEEEEEEaSI_aSI_NS1C_6fusion15FusionCallbacksIS1G_NS1P_17LinearCombinationIaiaiLNS_15FloatRoundStyleE2EEES1I_S1O_JEEENS4_5SM1004TMEM4LOAD26SM100_TMEM_LOAD_32dp32b32xENS4_13SM90_TMA_LOADES19_NS4_39AutoVectorizingCopyWithAssumedAlignmentILi128EEENS4_14SM90_TMA_STOREES19_S21_S21_EEEvvEEEEvNT_6ParamsE) ;  /* 0xffffff4002287950 */ /* 0x000fea0003c3ffff */
.L_x_307:
[----:B------:R-:W-:-:S00]  /*bf60*/  BRA `(.L_x_307) ;  /* 0xfffffffc00fc7947 */ /* 0x000fc0000383ffff */
[----:B------:R-:W-:-:S00]  /*bf70*/  NOP ;  /* 0x0000000000007918 */ /* 0x000fc00000000000 */
        /* <DEDUP_REMOVED lines=8> */
.L_x_308:


//--------------------- .nv.global.init           --------------------------
	.section	.nv.global.init,"aw",@progbits
.nv.global.init:
	.type		$str$27,@object
	.size		$str$27,($str$28 - $str$27)
$str$27:
        /*0000*/ 	.byte	0x28, 0x61, 0x64, 0x64, 0x72, 0x65, 0x73, 0x73, 0x20, 0x26, 0x20, 0x6d, 0x61, 0x73, 0x6b, 0x29
        /*0010*/ 	.byte	0x20, 0x3d, 0x3d, 0x20, 0x30, 0x00
	.type		$str$28,@object
	.size		$str$28,($str$26 - $str$28)
$str$28:
        /*0016*/ 	.byte	0x2f, 0x74, 0x6d, 0x70, 0x2f, 0x63, 0x75, 0x74, 0x6c, 0x61, 0x73, 0x73, 0x5f, 0x73, 0x77, 0x65
        /*0026*/ 	.byte	0x65, 0x70, 0x5f, 0x73, 0x72, 0x63, 0x2f, 0x69, 0x6e, 0x63, 0x6c, 0x75, 0x64, 0x65, 0x2f, 0x63
        /*0036*/ 	.byte	0x75, 0x74, 0x65, 0x2f, 0x70, 0x6f, 0x69, 0x6e, 0x74, 0x65, 0x72, 0x5f, 0x66, 0x6c, 0x61, 0x67
        /*0046*/ 	.byte	0x67, 0x65, 0x64, 0x2e, 0x68, 0x70, 0x70, 0x00
	.type		$str$26,@object
	.size		$str$26,($str$25 - $str$26)
$str$26:
        /*004e*/ 	.byte	0x2f, 0x74, 0x6d, 0x70, 0x2f, 0x63, 0x75, 0x74, 0x6c, 0x61, 0x73, 0x73, 0x5f, 0x73, 0x77, 0x65
        /*005e*/ 	.byte	0x65, 0x70, 0x5f, 0x73, 0x72, 0x63, 0x2f, 0x69, 0x6e, 0x63, 0x6c, 0x75, 0x64, 0x65, 0x2f, 0x63
        /*006e*/ 	.byte	0x75, 0x74, 0x65, 0x2f, 0x61, 0x74, 0x6f, 0x6d, 0x2f, 0x63, 0x6f, 0x70, 0x79, 0x5f, 0x74, 0x72
        /*007e*/ 	.byte	0x61, 0x69, 0x74, 0x73, 0x5f, 0x73, 0x6d, 0x31, 0x30, 0x30, 0x2e, 0x68, 0x70, 0x70, 0x00
	.type		$str$25,@object
	.size		$str$25,(__unnamed_1 - $str$25)
$str$25:
        /*008d*/ 	.byte	0x28, 0x28, 0x75, 0x69, 0x6e, 0x74, 0x33, 0x32, 0x5f, 0x74, 0x28, 0x74, 0x68, 0x72, 0x65, 0x61
        /*009d*/ 	.byte	0x64, 0x49, 0x64, 0x78, 0x2e, 0x78, 0x29, 0x20, 0x2f, 0x20, 0x33, 0x32, 0x29, 0x20, 0x25, 0x20
        /*00ad*/ 	.byte	0x34, 0x29, 0x20, 0x3d, 0x3d, 0x20, 0x28, 0x28, 0x28, 0x74, 0x6d, 0x65, 0x6d, 0x5f, 0x61, 0x64
        /*00bd*/ 	.byte	0x64, 0x72, 0x20, 0x3e, 0x3e, 0x20, 0x31, 0x36, 0x29, 0x20, 0x2f, 0x20, 0x33, 0x32, 0x29, 0x20
        /*00cd*/ 	.byte	0x25, 0x20, 0x34, 0x29, 0x00
	.type		__unnamed_1,@object
	.size		__unnamed_1,(__unnamed_2 - __unnamed_1)
__unnamed_1:
        /*00d2*/ 	.byte	0x61, 0x75, 0x74, 0x6f, 0x20, 0x63, 0x75, 0x74, 0x65, 0x3a, 0x3a, 0x61, 0x73, 0x5f, 0x70, 0x6f
        /* <DEDUP_REMOVED lines=24> */
        /*0262*/ 	.byte	0x3e, 0x3e, 0x5d, 0x00
	.type		__unnamed_2,@object
	.size		__unnamed_2,(.L_2 - __unnamed_2)
__unnamed_2:
        /* <DEDUP_REMOVED lines=41> */
.L_2:


//--------------------- .nv.shared._ZN7cutlass13device_kernelINS_4gemm6kernel13GemmUniversalIN4cute5tupleIJiiiiEEENS1_10collective13CollectiveMmaINS1_35MainloopSm100TmaUmmaWarpSpecializedILi52ELi2ELi4ENS5_IJNS4_1CILi4EEESB_NSA_ILi1EEEEEEEENS5_IJNSA_ILi128EEESF_NSA_ILi32EEEEEEaNS5_IJlSC_lEEEaSI_NS4_8TiledMMAINS4_8MMA_AtomIJNS4_21SM100_MMA_S8_2x1SM_SSIaaiLi128ELi128ELNS4_4UMMA5MajorE0ELSN_0ELNSM_8SaturateE0EEEEEENS4_6LayoutINS5_IJSC_SC_SC_EEENS5_IJNSA_ILi0EEEST_ST_EEEEENS5_IJNS4_10UnderscoreESW_SW_EEEEENS4_28SM100_TMA_2SM_LOAD_MULTICASTENS4_14ComposedLayoutINS4_7SwizzleILi1ELi4ELi3EEENS4_18smem_ptr_flag_bitsILi8EEENSR_INS5_IJNSA_ILi8EEESG_EEENS5_IJSG_SC_EEEEEEEvNS4_8identityESZ_S19_vS1A_EENS_8epilogue10collective18CollectiveEpilogueINS1C_23Sm100TmaWarpSpecializedILi2ELi2ELi32ELb0ELb0EEEJNS5_IJNSA_ILi64EEESF_SG_EEENS5_IJNSR_IS1H_SC_EENSR_INS5_IJSG_NSA_ILi2EEEEEENS5_IJSC_S1H_EEEEEEEEaSI_aSI_NS1C_6fusion15FusionCallbacksIS1G_NS1P_17LinearCombinationIaiaiLNS_15FloatRoundStyleE2EEES1I_S1O_JEEENS4_5SM1004TMEM4LOAD26SM100_TMEM_LOAD_32dp32b32xENS4_13SM90_TMA_LOADES19_NS4_39AutoVectorizingCopyWithAssumedAlignmentILi128EEENS4_14SM90_TMA_STOREES19_S21_S21_EEEvvEEEEvNT_6ParamsE --------------------------
	.section	.nv.shared._ZN7cutlass13device_kernelINS_4gemm6kernel13GemmUniversalIN4cute5tupleIJiiiiEEENS1_10collective13CollectiveMmaINS1_35MainloopSm100TmaUmmaWarpSpecializedILi52ELi2ELi4ENS5_IJNS4_1CILi4EEESB_NSA_ILi1EEEEEEEENS5_IJNSA_ILi128EEESF_NSA_ILi32EEEEEEaNS5_IJlSC_lEEEaSI_NS4_8TiledMMAINS4_8MMA_AtomIJNS4_21SM100_MMA_S8_2x1SM_SSIaaiLi128ELi128ELNS4_4UMMA5MajorE0ELSN_0ELNSM_8SaturateE0EEEEEENS4_6LayoutINS5_IJSC_SC_SC_EEENS5_IJNSA_ILi0EEEST_ST_EEEEENS5_IJNS4_10UnderscoreESW_SW_EEEEENS4_28SM100_TMA_2SM_LOAD_MULTICASTENS4_14ComposedLayoutINS4_7SwizzleILi1ELi4ELi3EEENS4_18smem_ptr_flag_bitsILi8EEENSR_INS5_IJNSA_ILi8EEESG_EEENS5_IJSG_SC_EEEEEEEvNS4_8identityESZ_S19_vS1A_EENS_8epilogue10collective18CollectiveEpilogueINS1C_23Sm100TmaWarpSpecializedILi2ELi2ELi32ELb0ELb0EEEJNS5_IJNSA_ILi64EEESF_SG_EEENS5_IJNSR_IS1H_SC_EENSR_INS5_IJSG_NSA_ILi2EEEEEENS5_IJSC_S1H_EEEEEEEEaSI_aSI_NS1C_6fusion15FusionCallbacksIS1G_NS1P_17LinearCombinationIaiaiLNS_15FloatRoundStyleE2EEES1I_S1O_JEEENS4_5SM1004TMEM4LOAD26SM100_TMEM_LOAD_32dp32b32xENS4_13SM90_TMA_LOADES19_NS4_39AutoVectorizingCopyWithAssumedAlignmentILi128EEENS4_14SM90_TMA_STOREES19_S21_S21_EEEvvEEEEvNT_6ParamsE,"aw",@nobits
	.sectionflags	@""
	.align	16
	.zero		1024


//--------------------- .nv.shared.reserved.0     --------------------------
	.section	.nv.shared.reserved.0,"aw",@nobits
	.weak		__nv_reservedSMEM_offset_0_alias
	.size		__nv_reservedSMEM_offset_0_alias, 0, 64
	.other		__nv_reservedSMEM_offset_0_alias,@"STO_CUDA_RESERVED_SHARED STV_DEFAULT"
__nv_reservedSMEM_offset_0_alias:
	.zero		0
.nv.shared.reserved.0:
	.zero		64
	.weak		__nv_reservedSMEM_tcgen05_partition
	.type		__nv_reservedSMEM_tcgen05_partition,@object
	.size		__nv_reservedSMEM_tcgen05_partition,(.L_0 - __nv_reservedSMEM_tcgen05_partition)
__nv_reservedSMEM_tcgen05_partition:
	.zero		32
.L_0:


//--------------------- .nv.global                --------------------------
	.section	.nv.global,"aw",@nobits
.nv.global:
	.type		_ZN40_INTERNAL_ebbb3370_4_k_cu_8226a4c2_357984cute1_E,@object
	.size		_ZN40_INTERNAL_ebbb3370_4_k_cu_8226a4c2_357984cute1_E,(_ZN40_INTERNAL_ebbb3370_4_k_cu_8226a4c2_357984cuda3std3__45__cpo6cbeginE - _ZN40_INTERNAL_ebbb3370_4_k_cu_8226a4c2_357984cute1_E)
_ZN40_INTERNAL_ebbb3370_4_k_cu_8226a4c2_357984cute1_E:
	.zero		1
	.type		_ZN40_INTERNAL_ebbb3370_4_k_cu_8226a4c2_357984cuda3std3__45__cpo6cbeginE,@object
	.size		_ZN40_INTERNAL_ebbb3370_4_k_cu_8226a4c2_357984cuda3std3__45__cpo6cbeginE,(_ZN40_INTERNAL_ebbb3370_4_k_cu_8226a4c2_357984cuda3std3__48in_placeE - _ZN40_INTERNAL_ebbb3370_4_k_cu_8226a4c2_357984cuda3std3__45__cpo6cbeginE)
_ZN40_INTERNAL_ebbb3370_4_k_cu_8226a4c2_357984cuda3std3__45__cpo6cbeginE:
	.zero		1
	.type		_ZN40_INTERNAL_ebbb3370_4_k_cu_8226a4c2_357984cuda3std3__48in_placeE,@object
	.size		_ZN40_INTERNAL_ebbb3370_4_k_cu_8226a4c2_357984cuda3std3__48in_placeE,(_ZN40_INTERNAL_ebbb3370_4_k_cu_8226a4c2_357984cuda3std6ranges3__45__cpo9iter_moveE - _ZN40_INTERNAL_ebbb3370_4_k_cu_8226a4c2_357984cuda3std3__48in_placeE)
_ZN40_INTERNAL_ebbb3370_4_k_cu_8226a4c2_357984cuda3std3__48in_placeE:
	.zero		1
	.type		_ZN40_INTERNAL_ebbb3370_4_k_cu_8226a4c2_357984cuda3std6ranges3__45__cpo9iter_moveE,@object
	.size		_ZN40_INTERNAL_ebbb3370_4_k_cu_8226a4c2_357984cuda3std6ranges3__45__cpo9iter_moveE,(_ZN40_INTERNAL_ebbb3370_4_k_cu_8226a4c2_357984cuda3std3__45__cpo5beginE - _ZN40_INTERNAL_ebbb3370_4_k_cu_8226a4c2_357984cuda3std6ranges3__45__cpo9iter_moveE)
_ZN40_INTERNAL_ebbb3370_4_k_cu_8226a4c2_357984cuda3std6ranges3__45__cpo9iter_moveE:
	.zero		1
	.type		_ZN40_INTERNAL_ebbb3370_4_k_cu_8226a4c2_357984cuda3std3__45__cpo5beginE,@object
	.size		_ZN40_INTERNAL_ebbb3370_4_k_cu_8226a4c2_357984cuda3std3__45__cpo5beginE,(_ZN40_INTERNAL_ebbb3370_4_k_cu_8226a4c2_357984cuda3std3__442_GLOBAL__N__ebbb3370_4_k_cu_8226a4c2_357986ignoreE - _ZN40_INTERNAL_ebbb3370_4_k_cu_8226a4c2_357984cuda3std3__45__cpo5beginE)
_ZN40_INTERNAL_ebbb3370_4_k_cu_8226a4c2_357984cuda3std3__45__cpo5beginE:
	.zero		1
	.type		_ZN40_INTERNAL_ebbb3370_4_k_cu_8226a4c2_357984cuda3std3__442_GLOBAL__N__ebbb3370_4_k_cu_8226a4c2_357986ignoreE,@object
	.size		_ZN40_INTERNAL_ebbb3370_4_k_cu_8226a4c2_357984cuda3std3__442_GLOBAL__N__ebbb3370_4_k_cu_8226a4c2_357986ignoreE,(_ZN40_INTERNAL_ebbb3370_4_k_cu_8226a4c2_357984cute7productE - _ZN40_INTERNAL_ebbb3370_4_k_cu_8226a4c2_357984cuda3std3__442_GLOBAL__N__ebbb3370_4_k_cu_8226a4c2_357986ignoreE)
_ZN40_INTERNAL_ebbb3370_4_k_cu_8226a4c2_357984cuda3std3__442_GLOBAL__N__ebbb3370_4_k_cu_8226a4c2_357986ignoreE:
	.zero		1
	.type		_ZN40_INTERNAL_ebbb3370_4_k_cu_8226a4c2_357984cute7productE,@object
	.size		_ZN40_INTERNAL_ebbb3370_4_k_cu_8226a4c2_357984cute7productE,(_ZN40_INTERNAL_ebbb3370_4_k_cu_8226a4c2_357984cuda3std3__45__cpo3endE - _ZN40_INTERNAL_ebbb3370_4_k_cu_8226a4c2_357984cute7productE)
_ZN40_INTERNAL_ebbb3370_4_k_cu_8226a4c2_357984cute7productE:
	.zero		1
	.type		_ZN40_INTERNAL_ebbb3370_4_k_cu_8226a4c2_357984cuda3std3__45__cpo3endE,@object
	.size		_ZN40_INTERNAL_ebbb3370_4_k_cu_8226a4c2_357984cuda3std3__45__cpo3endE,(_ZN40_INTERNAL_ebbb3370_4_k_cu_8226a4c2_357984cuda3std3__419piecewise_constructE - _ZN40_INTERNAL_ebbb3370_4_k_cu_8226a4c2_357984cuda3std3__45__cpo3endE)
_ZN40_INTERNAL_ebbb3370_4_k_cu_8226a4c2_357984cuda3std3__45__cpo3endE:
	.zero		1
	.type		_ZN40_INTERNAL_ebbb3370_4_k_cu_8226a4c2_357984cuda3std3__419piecewise_constructE,@object
	.size		_ZN40_INTERNAL_ebbb3370_4_k_cu_8226a4c2_357984cuda3std3__419piecewise_constructE,(_ZN40_INTERNAL_ebbb3370_4_k_cu_8226a4c2_357984cuda3std3__45__cpo4cendE - _ZN40_INTERNAL_ebbb3370_4_k_cu_8226a4c2_357984cuda3std3__419piecewise_constructE)
_ZN40_INTERNAL_ebbb3370_4_k_cu_8226a4c2_357984cuda3std3__419piecewise_constructE:
	.zero		1
	.type		_ZN40_INTERNAL_ebbb3370_4_k_cu_8226a4c2_357984cuda3std3__45__cpo4cendE,@object
	.size		_ZN40_INTERNAL_ebbb3370_4_k_cu_8226a4c2_357984cuda3std3__45__cpo4cendE,(_ZN40_INTERNAL_ebbb3370_4_k_cu_8226a4c2_357984cuda3std6ranges3__45__cpo4swapE - _ZN40_INTERNAL_ebbb3370_4_k_cu_8226a4c2_357984cuda3std3__45__cpo4cendE)
_ZN40_INTERNAL_ebbb3370_4_k_cu_8226a4c2_357984cuda3std3__45__cpo4cendE:
	.zero		1
	.type		_ZN40_INTERNAL_ebbb3370_4_k_cu_8226a4c2_357984cuda3std6ranges3__45__cpo4swapE,@object
	.size		_ZN40_INTERNAL_ebbb3370_4_k_cu_8226a4c2_357984cuda3std6ranges3__45__cpo4swapE,(.L_10 - _ZN40_INTERNAL_ebbb3370_4_k_cu_8226a4c2_357984cuda3std6ranges3__45__cpo4swapE)
_ZN40_INTERNAL_ebbb3370_4_k_cu_8226a4c2_357984cuda3std6ranges3__45__cpo4swapE:
	.zero		1
.L_10:


//--------------------- .nv.constant0._ZN7cutlass13device_kernelINS_4gemm6kernel13GemmUniversalIN4cute5tupleIJiiiiEEENS1_10collective13CollectiveMmaINS1_35MainloopSm100TmaUmmaWarpSpecializedILi52ELi2ELi4ENS5_IJNS4_1CILi4EEESB_NSA_ILi1EEEEEEEENS5_IJNSA_ILi128EEESF_NSA_ILi32EEEEEEaNS5_IJlSC_lEEEaSI_NS4_8TiledMMAINS4_8MMA_AtomIJNS4_21SM100_MMA_S8_2x1SM_SSIaaiLi128ELi128ELNS4_4UMMA5MajorE0ELSN_0ELNSM_8SaturateE0EEEEEENS4_6LayoutINS5_IJSC_SC_SC_EEENS5_IJNSA_ILi0EEEST_ST_EEEEENS5_IJNS4_10UnderscoreESW_SW_EEEEENS4_28SM100_TMA_2SM_LOAD_MULTICASTENS4_14ComposedLayoutINS4_7SwizzleILi1ELi4ELi3EEENS4_18smem_ptr_flag_bitsILi8EEENSR_INS5_IJNSA_ILi8EEESG_EEENS5_IJSG_SC_EEEEEEEvNS4_8identityESZ_S19_vS1A_EENS_8epilogue10collective18CollectiveEpilogueINS1C_23Sm100TmaWarpSpecializedILi2ELi2ELi32ELb0ELb0EEEJNS5_IJNSA_ILi64EEESF_SG_EEENS5_IJNSR_IS1H_SC_EENSR_INS5_IJSG_NSA_ILi2EEEEEENS5_IJSC_S1H_EEEEEEEEaSI_aSI_NS1C_6fusion15FusionCallbacksIS1G_NS1P_17LinearCombinationIaiaiLNS_15FloatRoundStyleE2EEES1I_S1O_JEEENS4_5SM1004TMEM4LOAD26SM100_TMEM_LOAD_32dp32b32xENS4_13SM90_TMA_LOADES19_NS4_39AutoVectorizingCopyWithAssumedAlignmentILi128EEENS4_14SM90_TMA_STOREES19_S21_S21_EEEvvEEEEvNT_6ParamsE --------------------------
	.section	.nv.constant0._ZN7cutlass13device_kernelINS_4gemm6kernel13GemmUniversalIN4cute5tupleIJiiiiEEENS1_10collective13CollectiveMmaINS1_35MainloopSm100TmaUmmaWarpSpecializedILi52ELi2ELi4ENS5_IJNS4_1CILi4EEESB_NSA_ILi1EEEEEEEENS5_IJNSA_ILi128EEESF_NSA_ILi32EEEEEEaNS5_IJlSC_lEEEaSI_NS4_8TiledMMAINS4_8MMA_AtomIJNS4_21SM100_MMA_S8_2x1SM_SSIaaiLi128ELi128ELNS4_4UMMA5MajorE0ELSN_0ELNSM_8SaturateE0EEEEEENS4_6LayoutINS5_IJSC_SC_SC_EEENS5_IJNSA_ILi0EEEST_ST_EEEEENS5_IJNS4_10UnderscoreESW_SW_EEEEENS4_28SM100_TMA_2SM_LOAD_MULTICASTENS4_14ComposedLayoutINS4_7SwizzleILi1ELi4ELi3EEENS4_18smem_ptr_flag_bitsILi8EEENSR_INS5_IJNSA_ILi8EEESG_EEENS5_IJSG_SC_EEEEEEEvNS4_8identityESZ_S19_vS1A_EENS_8epilogue10collective18CollectiveEpilogueINS1C_23Sm100TmaWarpSpecializedILi2ELi2ELi32ELb0ELb0EEEJNS5_IJNSA_ILi64EEESF_SG_EEENS5_IJNSR_IS1H_SC_EENSR_INS5_IJSG_NSA_ILi2EEEEEENS5_IJSC_S1H_EEEEEEEEaSI_aSI_NS1C_6fusion15FusionCallbacksIS1G_NS1P_17LinearCombinationIaiaiLNS_15FloatRoundStyleE2EEES1I_S1O_JEEENS4_5SM1004TMEM4LOAD26SM100_TMEM_LOAD_32dp32b32xENS4_13SM90_TMA_LOADES19_NS4_39AutoVectorizingCopyWithAssumedAlignmentILi128EEENS4_14SM90_TMA_STOREES19_S21_S21_EEEvvEEEEvNT_6ParamsE,"a",@progbits
	.sectionflags	@""
	.align	4
.nv.constant0._ZN7cutlass13device_kernelINS_4gemm6kernel13GemmUniversalIN4cute5tupleIJiiiiEEENS1_10collective13CollectiveMmaINS1_35MainloopSm100TmaUmmaWarpSpecializedILi52ELi2ELi4ENS5_IJNS4_1CILi4EEESB_NSA_ILi1EEEEEEEENS5_IJNSA_ILi128EEESF_NSA_ILi32EEEEEEaNS5_IJlSC_lEEEaSI_NS4_8TiledMMAINS4_8MMA_AtomIJNS4_21SM100_MMA_S8_2x1SM_SSIaaiLi128ELi128ELNS4_4UMMA5MajorE0ELSN_0ELNSM_8SaturateE0EEEEEENS4_6LayoutINS5_IJSC_SC_SC_EEENS5_IJNSA_ILi0EEEST_ST_EEEEENS5_IJNS4_10UnderscoreESW_SW_EEEEENS4_28SM100_TMA_2SM_LOAD_MULTICASTENS4_14ComposedLayoutINS4_7SwizzleILi1ELi4ELi3EEENS4_18smem_ptr_flag_bitsILi8EEENSR_INS5_IJNSA_ILi8EEESG_EEENS5_IJSG_SC_EEEEEEEvNS4_8identityESZ_S19_vS1A_EENS_8epilogue10collective18CollectiveEpilogueINS1C_23Sm100TmaWarpSpecializedILi2ELi2ELi32ELb0ELb0EEEJNS5_IJNSA_ILi64EEESF_SG_EEENS5_IJNSR_IS1H_SC_EENSR_INS5_IJSG_NSA_ILi2EEEEEENS5_IJSC_S1H_EEEEEEEEaSI_aSI_NS1C_6fusion15FusionCallbacksIS1G_NS1P_17LinearCombinationIaiaiLNS_15FloatRoundStyleE2EEES1I_S1O_JEEENS4_5SM1004TMEM4LOAD26SM100_TMEM_LOAD_32dp32b32xENS4_13SM90_TMA_LOADES19_NS4_39AutoVectorizingCopyWithAssumedAlignmentILi128EEENS4_14SM90_TMA_STOREES19_S21_S21_EEEvvEEEEvNT_6ParamsE:
	.zero		2944


//--------------------- SYMBOLS --------------------------

	.type		.nv.reservedSmem.offset0,@object
	.size		.nv.reservedSmem.offset0,0x4
	.type		.nv.reservedSmem.cap,@object
	.size		.nv.reservedSmem.cap,0x4
	.type		__assertfail,@function
